def attn_fwd(
    Q,
    K,
    V,
    Out,
    Lse,
    sm_scale,
    stride_qz,
    stride_qh,
    stride_qm,
    stride_qk,
    stride_kz,
    stride_kh,
    stride_kn,
    stride_kk,
    stride_vz,
    stride_vh,
    stride_vn,
    stride_vk,
    stride_oz,
    stride_oh,
    stride_om,
    stride_ok,
    seqlen_q,
    seqlen_k,
    BLOCK_M: tl.constexpr,
    BLOCK_N: tl.constexpr,
    HEAD_DIM: tl.constexpr,
    CAUSAL: tl.constexpr,
):
    start_m = tl.program_id(0)
    off_hz = tl.program_id(1)
    q_off = off_hz * stride_qh
    k_off = off_hz * stride_kh
    v_off = off_hz * stride_vh
    offs_m = start_m * BLOCK_M + tl.arange(0, BLOCK_M)
    offs_d = tl.arange(0, HEAD_DIM)
    offs_n = tl.arange(0, BLOCK_N)
    q_ptrs = Q + q_off + offs_m[:, None] * stride_qm + offs_d[None, :] * stride_qk
    k_ptrs = K + k_off + offs_d[:, None] * stride_kk + offs_n[None, :] * stride_kn
    v_ptrs = V + v_off + offs_n[:, None] * stride_vn + offs_d[None, :] * stride_vk
    m_i = tl.full([BLOCK_M], float("-inf"), dtype=tl.float32)
    l_i = tl.zeros([BLOCK_M], dtype=tl.float32) + 1.0
    acc = tl.zeros([BLOCK_M, HEAD_DIM], dtype=tl.float32)
    q = tl.load(q_ptrs)
    acc, l_i, m_i = _attn_fwd_inner(
        acc,
        l_i,
        m_i,
        q,
        k_ptrs,
        v_ptrs,
        sm_scale,
        stride_kn,
        stride_vn,
        start_m,
        seqlen_k,
        BLOCK_M,
        BLOCK_N,
        HEAD_DIM,
        CAUSAL,
    )
    acc = acc / l_i[:, None]
    lse = m_i + tl.math.log2(l_i) / 1.4426950408889634
    o_ptrs = (
        Out
        + off_hz * stride_oh
        + offs_m[:, None] * stride_om
        + offs_d[None, :] * stride_ok
    )
    tl.store(o_ptrs, acc.to(Out.dtype.element_ty))
    tl.store(Lse + off_hz * seqlen_q + offs_m, lse)

# config = {"BLOCK_M": 256, "BLOCK_N": 64, "HEAD_DIM": 128, "arch": "sm_80", "causal": false, "dtype": "bf16", "num_stages": 2, "num_warps": 8}
# arch = sm_80


// ===== COMPILED SASS (sm_80) =====

	.target	sm_80

	.elftype	@"ET_EXEC"


//--------------------- .note.nv.tkinfo           --------------------------
	.section	.note.nv.tkinfo,"",@"SHT_NOTE"
	.sectionflags	@"SHF_NOTE_NV_TKINFO"
	.tkinfo
        /*0018*/ 	.word	0x00000002
        /*0030*/ 	.string	""
        /*0030*/ 	.string	"ptxas"
        /*0030*/ 	.string	"Cuda compilation tools, release 13.0, V13.0.88"
        /*0030*/ 	.string	"Build cuda_13.0.r13.0/compiler.36424714_0"
        /*0030*/ 	.string	"-v  -suppress-debug-info  -lineinfo  -arch sm_80 "



//--------------------- .note.nv.cuinfo           --------------------------
	.section	.note.nv.cuinfo,"",@"SHT_NOTE"
	.sectionflags	@"SHF_NOTE_NV_CUINFO"
        /*0018*/ 	.short	0x0002
        /*001a*/ 	.short	0x0050
        /*001c*/ 	.short	0x0082
	.zero		2


//--------------------- .nv.info                  --------------------------
	.section	.nv.info,"",@"SHT_CUDA_INFO"
	.align	4


	//----- nvinfo : EIATTR_REGCOUNT
	.align		4
        /*0000*/ 	.byte	0x04, 0x2f
        /*0002*/ 	.short	(.L_2 - .L_1)
	.align		4
.L_1:
        /*0004*/ 	.word	index@(attn_fwd)
        /*0008*/ 	.word	0x000000ff


	//----- nvinfo : EIATTR_FRAME_SIZE
	.align		4
.L_2:
        /*000c*/ 	.byte	0x04, 0x11
        /*000e*/ 	.short	(.L_4 - .L_3)
	.align		4
.L_3:
        /*0010*/ 	.word	index@(attn_fwd)
        /*0014*/ 	.word	0x00000250


	//----- nvinfo : EIATTR_MIN_STACK_SIZE
	.align		4
.L_4:
        /*0018*/ 	.byte	0x04, 0x12
        /*001a*/ 	.short	(.L_6 - .L_5)
	.align		4
.L_5:
        /*001c*/ 	.word	index@(attn_fwd)
        /*0020*/ 	.word	0x00000250
.L_6:


//--------------------- .nv.info.attn_fwd         --------------------------
	.section	.nv.info.attn_fwd,"",@"SHT_CUDA_INFO"
	.sectionflags	@""
	.align	4


	//----- nvinfo : EIATTR_CUDA_API_VERSION
	.align		4
        /*0000*/ 	.byte	0x04, 0x37
        /*0002*/ 	.short	(.L_8 - .L_7)
.L_7:
        /*0004*/ 	.word	0x00000082


	//----- nvinfo : EIATTR_SW2861232_WAR
	.align		4
.L_8:
        /*0008*/ 	.byte	0x01, 0x35
	.zero		2


	//----- nvinfo : EIATTR_PARAM_CBANK
	.align		4
        /*000c*/ 	.byte	0x04, 0x0a
        /*000e*/ 	.short	(.L_10 - .L_9)
	.align		4
.L_9:
        /*0010*/ 	.word	index@(.nv.constant0.attn_fwd)
        /*0014*/ 	.short	0x0160
        /*0016*/ 	.short	0x0088


	//----- nvinfo : EIATTR_CBANK_PARAM_SIZE
	.align		4
.L_10:
        /*0018*/ 	.byte	0x03, 0x19
        /*001a*/ 	.short	0x0088


	//----- nvinfo : EIATTR_KPARAM_INFO
	.align		4
        /*001c*/ 	.byte	0x04, 0x17
        /*001e*/ 	.short	(.L_12 - .L_11)
.L_11:
        /*0020*/ 	.word	0x00000000
        /*0024*/ 	.short	0x0019
        /*0026*/ 	.short	0x0080
        /*0028*/ 	.byte	0x00, 0xf4, 0x21, 0x00


	//----- nvinfo : EIATTR_KPARAM_INFO
	.align		4
.L_12:
        /*002c*/ 	.byte	0x04, 0x17
        /*002e*/ 	.short	(.L_14 - .L_13)
.L_13:
        /*0030*/ 	.word	0x00000000
        /*0034*/ 	.short	0x0018
        /*0036*/ 	.short	0x0078
        /*0038*/ 	.byte	0x00, 0xf4, 0x21, 0x00


	//----- nvinfo : EIATTR_KPARAM_INFO
	.align		4
.L_14:
        /*003c*/ 	.byte	0x04, 0x17
        /*003e*/ 	.short	(.L_16 - .L_15)
.L_15:
        /*0040*/ 	.word	0x00000000
        /*0044*/ 	.short	0x0017
        /*0046*/ 	.short	0x0070
        /*0048*/ 	.byte	0x00, 0xf0, 0x11, 0x00


	//----- nvinfo : EIATTR_KPARAM_INFO
	.align		4
.L_16:
        /*004c*/ 	.byte	0x04, 0x17
        /*004e*/ 	.short	(.L_18 - .L_17)
.L_17:
        /*0050*/ 	.word	0x00000000
        /*0054*/ 	.short	0x0016
        /*0056*/ 	.short	0x006c
        /*0058*/ 	.byte	0x00, 0xf0, 0x11, 0x00


	//----- nvinfo : EIATTR_KPARAM_INFO
	.align		4
.L_18:
        /*005c*/ 	.byte	0x04, 0x17
        /*005e*/ 	.short	(.L_20 - .L_19)
.L_19:
        /*0060*/ 	.word	0x00000000
        /*0064*/ 	.short	0x0015
        /*0066*/ 	.short	0x0068
        /*0068*/ 	.byte	0x00, 0xf0, 0x11, 0x00


	//----- nvinfo : EIATTR_KPARAM_INFO
	.align		4
.L_20:
        /*006c*/ 	.byte	0x04, 0x17
        /*006e*/ 	.short	(.L_22 - .L_21)
.L_21:
        /*0070*/ 	.word	0x00000000
        /*0074*/ 	.short	0x0014
        /*0076*/ 	.short	0x0064
        /*0078*/ 	.byte	0x00, 0xf0, 0x11, 0x00


	//----- nvinfo : EIATTR_KPARAM_INFO
	.align		4
.L_22:
        /*007c*/ 	.byte	0x04, 0x17
        /*007e*/ 	.short	(.L_24 - .L_23)
.L_23:
        /*0080*/ 	.word	0x00000000
        /*0084*/ 	.short	0x0013
        /*0086*/ 	.short	0x0060
        /*0088*/ 	.byte	0x00, 0xf0, 0x11, 0x00


	//----- nvinfo : EIATTR_KPARAM_INFO
	.align		4
.L_24:
        /*008c*/ 	.byte	0x04, 0x17
        /*008e*/ 	.short	(.L_26 - .L_25)
.L_25:
        /*0090*/ 	.word	0x00000000
        /*0094*/ 	.short	0x0012
        /*0096*/ 	.short	0x005c
        /*0098*/ 	.byte	0x00, 0xf0, 0x11, 0x00


	//----- nvinfo : EIATTR_KPARAM_INFO
	.align		4
.L_26:
        /*009c*/ 	.byte	0x04, 0x17
        /*009e*/ 	.short	(.L_28 - .L_27)
.L_27:
        /*00a0*/ 	.word	0x00000000
        /*00a4*/ 	.short	0x0011
        /*00a6*/ 	.short	0x0058
        /*00a8*/ 	.byte	0x00, 0xf0, 0x11, 0x00


	//----- nvinfo : EIATTR_KPARAM_INFO
	.align		4
.L_28:
        /*00ac*/ 	.byte	0x04, 0x17
        /*00ae*/ 	.short	(.L_30 - .L_29)
.L_29:
        /*00b0*/ 	.word	0x00000000
        /*00b4*/ 	.short	0x0010
        /*00b6*/ 	.short	0x0054
        /*00b8*/ 	.byte	0x00, 0xf0, 0x11, 0x00


	//----- nvinfo : EIATTR_KPARAM_INFO
	.align		4
.L_30:
        /*00bc*/ 	.byte	0x04, 0x17
        /*00be*/ 	.short	(.L_32 - .L_31)
.L_31:
        /*00c0*/ 	.word	0x00000000
        /*00c4*/ 	.short	0x000f
        /*00c6*/ 	.short	0x0050
        /*00c8*/ 	.byte	0x00, 0xf0, 0x11, 0x00


	//----- nvinfo : EIATTR_KPARAM_INFO
	.align		4
.L_32:
        /*00cc*/ 	.byte	0x04, 0x17
        /*00ce*/ 	.short	(.L_34 - .L_33)
.L_33:
        /*00d0*/ 	.word	0x00000000
        /*00d4*/ 	.short	0x000e
        /*00d6*/ 	.short	0x004c
        /*00d8*/ 	.byte	0x00, 0xf0, 0x11, 0x00


	//----- nvinfo : EIATTR_KPARAM_INFO
	.align		4
.L_34:
        /*00dc*/ 	.byte	0x04, 0x17
        /*00de*/ 	.short	(.L_36 - .L_35)
.L_35:
        /*00e0*/ 	.word	0x00000000
        /*00e4*/ 	.short	0x000d
        /*00e6*/ 	.short	0x0048
        /*00e8*/ 	.byte	0x00, 0xf0, 0x11, 0x00


	//----- nvinfo : EIATTR_KPARAM_INFO
	.align		4
.L_36:
        /*00ec*/ 	.byte	0x04, 0x17
        /*00ee*/ 	.short	(.L_38 - .L_37)
.L_37:
        /*00f0*/ 	.word	0x00000000
        /*00f4*/ 	.short	0x000c
        /*00f6*/ 	.short	0x0044
        /*00f8*/ 	.byte	0x00, 0xf0, 0x11, 0x00


	//----- nvinfo : EIATTR_KPARAM_INFO
	.align		4
.L_38:
        /*00fc*/ 	.byte	0x04, 0x17
        /*00fe*/ 	.short	(.L_40 - .L_39)
.L_39:
        /*0100*/ 	.word	0x00000000
        /*0104*/ 	.short	0x000b
        /*0106*/ 	.short	0x0040
        /*0108*/ 	.byte	0x00, 0xf0, 0x11, 0x00


	//----- nvinfo : EIATTR_KPARAM_INFO
	.align		4
.L_40:
        /*010c*/ 	.byte	0x04, 0x17
        /*010e*/ 	.short	(.L_42 - .L_41)
.L_41:
        /*0110*/ 	.word	0x00000000
        /*0114*/ 	.short	0x000a
        /*0116*/ 	.short	0x003c
        /*0118*/ 	.byte	0x00, 0xf0, 0x11, 0x00


	//----- nvinfo : EIATTR_KPARAM_INFO
	.align		4
.L_42:
        /*011c*/ 	.byte	0x04, 0x17
        /*011e*/ 	.short	(.L_44 - .L_43)
.L_43:
        /*0120*/ 	.word	0x00000000
        /*0124*/ 	.short	0x0009
        /*0126*/ 	.short	0x0038
        /*0128*/ 	.byte	0x00, 0xf0, 0x11, 0x00


	//----- nvinfo : EIATTR_KPARAM_INFO
	.align		4
.L_44:
        /*012c*/ 	.byte	0x04, 0x17
        /*012e*/ 	.short	(.L_46 - .L_45)
.L_45:
        /*0130*/ 	.word	0x00000000
        /*0134*/ 	.short	0x0008
        /*0136*/ 	.short	0x0034
        /*0138*/ 	.byte	0x00, 0xf0, 0x11, 0x00


	//----- nvinfo : EIATTR_KPARAM_INFO
	.align		4
.L_46:
        /*013c*/ 	.byte	0x04, 0x17
        /*013e*/ 	.short	(.L_48 - .L_47)
.L_47:
        /*0140*/ 	.word	0x00000000
        /*0144*/ 	.short	0x0007
        /*0146*/ 	.short	0x0030
        /*0148*/ 	.byte	0x00, 0xf0, 0x11, 0x00


	//----- nvinfo : EIATTR_KPARAM_INFO
	.align		4
.L_48:
        /*014c*/ 	.byte	0x04, 0x17
        /*014e*/ 	.short	(.L_50 - .L_49)
.L_49:
        /*0150*/ 	.word	0x00000000
        /*0154*/ 	.short	0x0006
        /*0156*/ 	.short	0x002c
        /*0158*/ 	.byte	0x00, 0xf0, 0x11, 0x00


	//----- nvinfo : EIATTR_KPARAM_INFO
	.align		4
.L_50:
        /*015c*/ 	.byte	0x04, 0x17
        /*015e*/ 	.short	(.L_52 - .L_51)
.L_51:
        /*0160*/ 	.word	0x00000000
        /*0164*/ 	.short	0x0005
        /*0166*/ 	.short	0x0028
        /*0168*/ 	.byte	0x00, 0xf0, 0x11, 0x00


	//----- nvinfo : EIATTR_KPARAM_INFO
	.align		4
.L_52:
        /*016c*/ 	.byte	0x04, 0x17
        /*016e*/ 	.short	(.L_54 - .L_53)
.L_53:
        /*0170*/ 	.word	0x00000000
        /*0174*/ 	.short	0x0004
        /*0176*/ 	.short	0x0020
        /*0178*/ 	.byte	0x00, 0xf4, 0x21, 0x00


	//----- nvinfo : EIATTR_KPARAM_INFO
	.align		4
.L_54:
        /*017c*/ 	.byte	0x04, 0x17
        /*017e*/ 	.short	(.L_56 - .L_55)
.L_55:
        /*0180*/ 	.word	0x00000000
        /*0184*/ 	.short	0x0003
        /*0186*/ 	.short	0x0018
        /*0188*/ 	.byte	0x00, 0xf4, 0x21, 0x00


	//----- nvinfo : EIATTR_KPARAM_INFO
	.align		4
.L_56:
        /*018c*/ 	.byte	0x04, 0x17
        /*018e*/ 	.short	(.L_58 - .L_57)
.L_57:
        /*0190*/ 	.word	0x00000000
        /*0194*/ 	.short	0x0002
        /*0196*/ 	.short	0x0010
        /*0198*/ 	.byte	0x00, 0xf4, 0x21, 0x00


	//----- nvinfo : EIATTR_KPARAM_INFO
	.align		4
.L_58:
        /*019c*/ 	.byte	0x04, 0x17
        /*019e*/ 	.short	(.L_60 - .L_59)
.L_59:
        /*01a0*/ 	.word	0x00000000
        /*01a4*/ 	.short	0x0001
        /*01a6*/ 	.short	0x0008
        /*01a8*/ 	.byte	0x00, 0xf4, 0x21, 0x00


	//----- nvinfo : EIATTR_KPARAM_INFO
	.align		4
.L_60:
        /*01ac*/ 	.byte	0x04, 0x17
        /*01ae*/ 	.short	(.L_62 - .L_61)
.L_61:
        /*01b0*/ 	.word	0x00000000
        /*01b4*/ 	.short	0x0000
        /*01b6*/ 	.short	0x0000
        /*01b8*/ 	.byte	0x00, 0xf4, 0x21, 0x00


	//----- nvinfo : EIATTR_MAXREG_COUNT
	.align		4
.L_62:
        /*01bc*/ 	.byte	0x03, 0x1b
        /*01be*/ 	.short	0x00ff


	//----- nvinfo : EIATTR_NUM_BARRIERS
	.align		4
        /*01c0*/ 	.byte	0x02, 0x4c
        /*01c2*/ 	.byte	0x01
	.zero		1


	//----- nvinfo : EIATTR_ANNOTATIONS
	.align		4
        /*01c4*/ 	.byte	0x04, 0x55
        /*01c6*/ 	.short	(.L_64 - .L_63)


	//   ....[0]....
.L_63:
        /*01c8*/ 	.word	0x00000001
        /*01cc*/ 	.byte	0x70, 0x2d, 0x00, 0x00, 0x01, 0x00, 0x00, 0x00, 0x90, 0x2d, 0x00, 0x00, 0x01, 0x00, 0x00, 0x00
        /* <DEDUP_REMOVED lines=86> */
        /*073c*/ 	.byte	0x90, 0xaa, 0x00, 0x00, 0x01, 0x00, 0x00, 0x00, 0xa0, 0xaa, 0x00, 0x00


	//----- nvinfo : EIATTR_MERCURY_ISA_VERSION
	.align		4
.L_64:
        /*0748*/ 	.byte	0x03, 0x5f
        /*074a*/ 	.short	0x0000


	//----- nvinfo : EIATTR_COOP_GROUP_MASK_REGIDS
	.align		4
        /*074c*/ 	.byte	0x04, 0x29
        /*074e*/ 	.short	(.L_66 - .L_65)


	//   ....[0]....
.L_65:
        /*0750*/ 	.word	0xffffffff


	//   ....[1]....
        /*0754*/ 	.word	0xffffffff


	//   ....[2]....
        /*0758*/ 	.word	0xffffffff


	//   ....[3]....
        /*075c*/ 	.word	0xffffffff


	//   ....[4]....
        /*0760*/ 	.word	0xffffffff


	//   ....[5]....
        /*0764*/ 	.word	0xffffffff


	//   ....[6]....
        /*0768*/ 	.word	0xffffffff


	//   ....[7]....
        /*076c*/ 	.word	0xffffffff


	//   ....[8]....
        /*0770*/ 	.word	0xffffffff


	//   ....[9]....
        /*0774*/ 	.word	0xffffffff


	//   ....[10]....
        /*0778*/ 	.word	0xffffffff


	//   ....[11]....
        /*077c*/ 	.word	0xffffffff


	//   ....[12]....
        /*0780*/ 	.word	0xffffffff


	//   ....[13]....
        /*0784*/ 	.word	0xffffffff


	//   ....[14]....
        /*0788*/ 	.word	0xffffffff


	//   ....[15]....
        /*078c*/ 	.word	0xffffffff


	//----- nvinfo : EIATTR_COOP_GROUP_INSTR_OFFSETS
	.align		4
.L_66:
        /*0790*/ 	.byte	0x04, 0x28
        /*0792*/ 	.short	(.L_68 - .L_67)


	//   ....[0]....
.L_67:
        /*0794*/ 	.word	0x00006bd0


	//   ....[1]....
        /*0798*/ 	.word	0x00006cc0


	//   ....[2]....
        /*079c*/ 	.word	0x00006cf0


	//   ....[3]....
        /*07a0*/ 	.word	0x00006e50


	//   ....[4]....
        /*07a4*/ 	.word	0x00006ea0


	//   ....[5]....
        /*07a8*/ 	.word	0x00007090


	//   ....[6]....
        /*07ac*/ 	.word	0x00007110


	//   ....[7]....
        /*07b0*/ 	.word	0x00007170


	//   ....[8]....
        /*07b4*/ 	.word	0x0000a5b0


	//   ....[9]....
        /*07b8*/ 	.word	0x0000a5c0


	//   ....[10]....
        /*07bc*/ 	.word	0x0000a5d0


	//   ....[11]....
        /*07c0*/ 	.word	0x0000a5e0


	//   ....[12]....
        /*07c4*/ 	.word	0x0000a650


	//   ....[13]....
        /*07c8*/ 	.word	0x0000a690


	//   ....[14]....
        /*07cc*/ 	.word	0x0000a6a0


	//   ....[15]....
        /*07d0*/ 	.word	0x0000a6b0


	//----- nvinfo : EIATTR_EXIT_INSTR_OFFSETS
	.align		4
.L_68:
        /*07d4*/ 	.byte	0x04, 0x1c
        /*07d6*/ 	.short	(.L_70 - .L_69)


	//   ....[0]....
.L_69:
        /*07d8*/ 	.word	0x0000fdd0


	//----- nvinfo : EIATTR_REQNTID
	.align		4
.L_70:
        /*07dc*/ 	.byte	0x04, 0x10
        /*07de*/ 	.short	(.L_72 - .L_71)
.L_71:
        /*07e0*/ 	.word	0x00000100
        /*07e4*/ 	.word	0x00000001
        /*07e8*/ 	.word	0x00000001
.L_72:


//--------------------- .nv.callgraph             --------------------------
	.section	.nv.callgraph,"",@"SHT_CUDA_CALLGRAPH"
	.align	4
	.sectionentsize	8
	.align		4
        /*0000*/ 	.word	0x00000000
	.align		4
        /*0004*/ 	.word	0xffffffff
	.align		4
        /*0008*/ 	.word	0x00000000
	.align		4
        /*000c*/ 	.word	0xfffffffe
	.align		4
        /*0010*/ 	.word	0x00000000
	.align		4
        /*0014*/ 	.word	0xfffffffd
	.align		4
        /*0018*/ 	.word	0x00000000
	.align		4
        /*001c*/ 	.word	0xfffffffc


//--------------------- .nv.rel.action            --------------------------
	.section	.nv.rel.action,"",@"SHT_CUDA_RELOCINFO"
	.align	8
	.sectionentsize	8
        /*0000*/ 	.byte	0x73, 0x00, 0x00, 0x00, 0x00, 0x00, 0x00, 0x00, 0x00, 0x00, 0x00, 0x11, 0x25, 0x00, 0x05, 0x36


//--------------------- .nv.constant4             --------------------------
	.section	.nv.constant4,"a",@progbits
	.align	8
	.align		8
.nv.constant4:
        /*0000*/ 	.dword	_$_str


//--------------------- .nv.constant0.attn_fwd    --------------------------
	.section	.nv.constant0.attn_fwd,"a",@progbits
	.sectionflags	@""
	.align	4
.nv.constant0.attn_fwd:
	.zero		488


//--------------------- .text.attn_fwd            --------------------------
	.section	.text.attn_fwd,"ax",@progbits
	.sectioninfo	@"SHI_REGISTERS=255"
	.align	128
        .global         attn_fwd
        .type           attn_fwd,@function
        .size           attn_fwd,(.L_x_4 - attn_fwd)
        .other          attn_fwd,@"STO_CUDA_ENTRY STV_DEFAULT"
attn_fwd:
.text.attn_fwd:
[----:B------:R-:W-:Y:S02]  /*0000*/  MOV R1, c[0x0][0x28] ;  /* 0x00000a0000017a02 */ /* 0x000fe40000000f00 */
[----:B------:R-:W0:Y:S01]  /*0010*/  S2R R246, SR_TID.X ;  /* 0x0000000000f67919 */ /* 0x000e220000002100 */
[----:B------:R-:W-:Y:S01]  /*0020*/  MOV R223, c[0x0][0x198] ;  /* 0x0000660000df7a02 */ /* 0x000fe20000000f00 */
[----:B------:R-:W-:Y:S01]  /*0030*/  ULDC.64 UR4, c[0x0][0x118] ;  /* 0x0000460000047ab9 */ /* 0x000fe20000000a00 */
[----:B------:R-:W-:Y:S01]  /*0040*/  IADD3 R1, R1, -0x250, RZ ;  /* 0xfffffdb001017810 */ /* 0x000fe20007ffe0ff */
[----:B------:R-:W1:Y:S01]  /*0050*/  S2R R0, SR_CTAID.X ;  /* 0x0000000000007919 */ /* 0x000e620000002500 */
[C---:B------:R-:W-:Y:S01]  /*0060*/  SHF.L.U32 R5, R223.reuse, 0x3, RZ ;  /* 0x00000003df057819 */ /* 0x040fe200000006ff */
[C---:B------:R-:W-:Y:S01]  /*0070*/  IMAD.SHL.U32 R11, R223.reuse, 0x20, RZ ;  /* 0x00000020df0b7824 */ /* 0x040fe200078e00ff */
[----:B------:R-:W-:Y:S01]  /*0080*/  SHF.L.U32 R7, R223, 0x4, RZ ;  /* 0x00000004df077819 */ /* 0x000fe200000006ff */
[----:B------:R-:W2:Y:S01]  /*0090*/  S2R R248, SR_CTAID.Y ;  /* 0x0000000000f87919 */ /* 0x000ea20000002600 */
[----:B0-----:R-:W-:-:S04]  /*00a0*/  LOP3.LUT R250, R246, 0xff, RZ, 0xc0, !PT ;  /* 0x000000fff6fa7812 */ /* 0x001fc800078ec0ff */
[----:B-1----:R-:W-:Y:S01]  /*00b0*/  LEA R2, R0, R250, 0x8 ;  /* 0x000000fa00027211 */ /* 0x002fe200078e40ff */
[----:B--2---:R-:W-:-:S04]  /*00c0*/  IMAD R0, R248, c[0x0][0x190], RZ ;  /* 0x00006400f8007a24 */ /* 0x004fc800078e02ff */
[----:B------:R-:W-:Y:S01]  /*00d0*/  IMAD R2, R2, c[0x0][0x194], RZ ;  /* 0x0000650002027a24 */ /* 0x000fe200078e02ff */
[C---:B------:R-:W-:Y:S01]  /*00e0*/  SHF.L.U32 R8, R0.reuse, 0x1, RZ ;  /* 0x0000000100087819 */ /* 0x040fe200000006ff */
[----:B------:R-:W-:-:S03]  /*00f0*/  IMAD.HI R0, R0, 0x2, RZ ;  /* 0x0000000200007827 */ /* 0x000fc600078e02ff */
[C---:B------:R-:W-:Y:S01]  /*0100*/  SHF.L.U32 R9, R2.reuse, 0x1, RZ ;  /* 0x0000000102097819 */ /* 0x040fe200000006ff */
[----:B------:R-:W-:-:S03]  /*0110*/  IMAD.HI R3, R2, 0x2, RZ ;  /* 0x0000000202037827 */ /* 0x000fc600078e02ff */
[----:B------:R-:W-:-:S04]  /*0120*/  IADD3 R8, P0, P1, R9, c[0x0][0x160], R8 ;  /* 0x0000580009087a10 */ /* 0x000fc8000791e008 */
[----:B------:R-:W-:Y:S02]  /*0130*/  IADD3.X R9, R3, c[0x0][0x164], R0, P0, P1 ;  /* 0x0000590003097a10 */ /* 0x000fe400007e2400 */
[CC--:B------:R-:W-:Y:S02]  /*0140*/  LEA R2, P0, R223.reuse, R8.reuse, 0x4 ;  /* 0x00000008df027211 */ /* 0x0c0fe400078020ff */
[CC--:B------:R-:W-:Y:S02]  /*0150*/  LEA R4, P1, R223.reuse, R8.reuse, 0x5 ;  /* 0x00000008df047211 */ /* 0x0c0fe400078228ff */
[CC--:B------:R-:W-:Y:S01]  /*0160*/  LEA R6, P2, R223.reuse, R8.reuse, 0x6 ;  /* 0x00000008df067211 */ /* 0x0c0fe200078430ff */
[----:B------:R-:W-:Y:S01]  /*0170*/  IMAD R17, R223, 0x90, RZ ;  /* 0x00000090df117824 */ /* 0x000fe200078e02ff */
[-C--:B------:R-:W-:Y:S02]  /*0180*/  LEA.HI.X.SX32 R3, R5, R9.reuse, 0x1, P0 ;  /* 0x0000000905037211 */ /* 0x080fe400000f0eff */
[-C--:B------:R-:W-:Y:S01]  /*0190*/  LEA.HI.X.SX32 R5, R7, R9.reuse, 0x1, P1 ;  /* 0x0000000907057211 */ /* 0x080fe200008f0eff */
[----:B------:R-:W-:Y:S01]  /*01a0*/  IMAD R13, R223, 0xa, RZ ;  /* 0x0000000adf0d7824 */ /* 0x000fe200078e02ff */
[-C--:B------:R-:W-:Y:S01]  /*01b0*/  LEA.HI.X.SX32 R7, R11, R9.reuse, 0x1, P2 ;  /* 0x000000090b077211 */ /* 0x080fe200010f0eff */
[C---:B------:R-:W-:Y:S01]  /*01c0*/  IMAD R31, R223.reuse, 0x48, RZ ;  /* 0x00000048df1f7824 */ /* 0x040fe200078e02ff */
[C---:B------:R-:W-:Y:S01]  /*01d0*/  SHF.L.U32 R15, R223.reuse, 0x6, RZ ;  /* 0x00000006df0f7819 */ /* 0x040fe200000006ff */
[C---:B------:R-:W-:Y:S01]  /*01e0*/  IMAD R19, R223.reuse, 0x14, RZ ;  /* 0x00000014df137824 */ /* 0x040fe200078e02ff */
[CC--:B------:R-:W-:Y:S01]  /*01f0*/  LEA R14, P0, R223.reuse, R8.reuse, 0x7 ;  /* 0x00000008df0e7211 */ /* 0x0c0fe200078038ff */
[----:B------:R-:W-:Y:S01]  /*0200*/  IMAD R21, R223, 0x28, RZ ;  /* 0x00000028df157824 */ /* 0x000fe200078e02ff */
[----:B------:R-:W-:Y:S01]  /*0210*/  IADD3 R16, P2, R17, R8, RZ ;  /* 0x0000000811107210 */ /* 0x000fe20007f5e0ff */
[----:B------:R0:W2:Y:S01]  /*0220*/  LDG.E.U16 R244, [R6.64] ;  /* 0x0000000406f47981 */ /* 0x0000a2000c1e1500 */
[----:B------:R-:W-:Y:S01]  /*0230*/  IMAD R11, R223, 0x5, RZ ;  /* 0x00000005df0b7824 */ /* 0x000fe200078e02ff */
[----:B------:R-:W-:-:S02]  /*0240*/  LEA.HI.X.SX32 R15, R15, R9, 0x1, P0 ;  /* 0x000000090f0f7211 */ /* 0x000fc400000f0eff */
[-C--:B------:R-:W-:Y:S01]  /*0250*/  IADD3 R10, P1, R19, R8.reuse, RZ ;  /* 0x00000008130a7210 */ /* 0x080fe20007f3e0ff */
[----:B------:R-:W-:Y:S01]  /*0260*/  IMAD R25, R223, 0xa0, RZ ;  /* 0x000000a0df197824 */ /* 0x000fe200078e02ff */
[-C--:B------:R-:W-:Y:S01]  /*0270*/  LEA.HI.X.SX32 R17, R31, R9.reuse, 0x1, P2 ;  /* 0x000000091f117211 */ /* 0x080fe200010f0eff */
[----:B------:R1:W3:Y:S01]  /*0280*/  LDG.E.U16 R243, [R14.64] ;  /* 0x000000040ef37981 */ /* 0x0002e2000c1e1500 */
[-C--:B------:R-:W-:Y:S02]  /*0290*/  IADD3 R12, P2, R21, R8.reuse, RZ ;  /* 0x00000008150c7210 */ /* 0x080fe40007f5e0ff */
[----:B0-----:R-:W-:Y:S01]  /*02a0*/  IADD3 R6, P0, R13, R8, RZ ;  /* 0x000000080d067210 */ /* 0x001fe20007f1e0ff */
[----:B------:R-:W-:Y:S01]  /*02b0*/  IMAD R23, R223, 0x30, RZ ;  /* 0x00000030df177824 */ /* 0x000fe200078e02ff */
[----:B------:R0:W4:Y:S02]  /*02c0*/  LDG.E.U16 R242, [R16.64] ;  /* 0x0000000410f27981 */ /* 0x000124000c1e1500 */
[----:B------:R-:W-:-:S02]  /*02d0*/  LEA.HI.X.SX32 R7, R11, R9, 0x1, P0 ;  /* 0x000000090b077211 */ /* 0x000fc400000f0eff */
[-C--:B------:R-:W-:Y:S01]  /*02e0*/  LEA.HI.X.SX32 R11, R13, R9.reuse, 0x1, P1 ;  /* 0x000000090d0b7211 */ /* 0x080fe200008f0eff */
[----:B------:R5:W2:Y:S01]  /*02f0*/  LDG.E.U16 R245, [R4.64] ;  /* 0x0000000404f57981 */ /* 0x000aa2000c1e1500 */
[----:B------:R-:W-:Y:S01]  /*0300*/  LEA.HI.X.SX32 R13, R19, R9, 0x1, P2 ;  /* 0x00000009130d7211 */ /* 0x000fe200010f0eff */
[C---:B------:R-:W-:Y:S02]  /*0310*/  IMAD R19, R223.reuse, 0x50, RZ ;  /* 0x00000050df137824 */ /* 0x040fe400078e02ff */
[----:B-1----:R-:W-:Y:S01]  /*0320*/  IMAD R15, R223, 0xb0, RZ ;  /* 0x000000b0df0f7824 */ /* 0x002fe200078e02ff */
[----:B------:R1:W2:Y:S02]  /*0330*/  LDG.E.U16 R2, [R2.64] ;  /* 0x0000000402027981 */ /* 0x0002a4000c1e1500 */
[-C--:B------:R-:W-:Y:S01]  /*0340*/  IADD3 R14, P0, R19, R8.reuse, RZ ;  /* 0x00000008130e7210 */ /* 0x080fe20007f1e0ff */
[----:B------:R-:W-:Y:S01]  /*0350*/  IMAD R89, R223, 0x18, RZ ;  /* 0x00000018df597824 */ /* 0x000fe200078e02ff */
[-C--:B0-----:R-:W-:Y:S01]  /*0360*/  IADD3 R16, P1, R25, R8.reuse, RZ ;  /* 0x0000000819107210 */ /* 0x081fe20007f3e0ff */
[----:B-----5:R0:W5:Y:S01]  /*0370*/  LDG.E.U16 R5, [R10.64] ;  /* 0x000000040a057981 */ /* 0x020162000c1e1500 */
[----:B------:R-:W-:-:S02]  /*0380*/  IADD3 R18, P2, R15, R8, RZ ;  /* 0x000000080f127210 */ /* 0x000fc40007f5e0ff */
[-C--:B------:R-:W-:Y:S01]  /*0390*/  LEA.HI.X.SX32 R15, R21, R9.reuse, 0x1, P0 ;  /* 0x00000009150f7211 */ /* 0x080fe200000f0eff */
[----:B------:R0:W2:Y:S01]  /*03a0*/  LDG.E.U16 R4, [R12.64] ;  /* 0x000000040c047981 */ /* 0x0000a2000c1e1500 */
[----:B------:R-:W-:Y:S01]  /*03b0*/  LEA.HI.X.SX32 R17, R19, R9, 0x1, P1 ;  /* 0x0000000913117211 */ /* 0x000fe200008f0eff */
[----:B------:R-:W-:Y:S02]  /*03c0*/  IMAD R25, R223, 0xc0, RZ ;  /* 0x000000c0df197824 */ /* 0x000fe400078e02ff */
[----:B-1----:R1:W2:Y:S01]  /*03d0*/  LDG.E.U16 R3, [R6.64] ;  /* 0x0000000406037981 */ /* 0x0022a2000c1e1500 */
[----:B0-----:R-:W-:-:S03]  /*03e0*/  IADD3 R10, P0, R23, R8, RZ ;  /* 0x00000008170a7210 */ /* 0x001fc60007f1e0ff */
[----:B------:R0:W2:Y:S01]  /*03f0*/  LDG.E.U16 R240, [R16.64] ;  /* 0x0000000410f07981 */ /* 0x0000a2000c1e1500 */
[----:B------:R-:W-:Y:S01]  /*0400*/  LEA.HI.X.SX32 R11, R89, R9, 0x1, P0 ;  /* 0x00000009590b7211 */ /* 0x000fe200000f0eff */
[C---:B------:R-:W-:Y:S02]  /*0410*/  IMAD R13, R223.reuse, 0x60, RZ ;  /* 0x00000060df0d7824 */ /* 0x040fe400078e02ff */
[----:B------:R0:W2:Y:S01]  /*0420*/  LDG.E.U16 R241, [R14.64] ;  /* 0x000000040ef17981 */ /* 0x0000a2000c1e1500 */
[----:B------:R-:W-:-:S03]  /*0430*/  IMAD R21, R223, 0x38, RZ ;  /* 0x00000038df157824 */ /* 0x000fc600078e02ff */
[----:B-1----:R1:W2:Y:S01]  /*0440*/  LDG.E.U16 R6, [R10.64] ;  /* 0x000000040a067981 */ /* 0x0022a2000c1e1500 */
[----:B0-----:R-:W-:Y:S01]  /*0450*/  IMAD R17, R223, 0x92, RZ ;  /* 0x00000092df117824 */ /* 0x001fe200078e02ff */
[-C--:B------:R-:W-:Y:S01]  /*0460*/  IADD3 R16, P5, R13, R8.reuse, RZ ;  /* 0x000000080d107210 */ /* 0x080fe20007fbe0ff */
[C---:B------:R-:W-:Y:S02]  /*0470*/  IMAD R101, R223.reuse, 0x58, RZ ;  /* 0x00000058df657824 */ /* 0x040fe400078e02ff */
[----:B------:R-:W-:Y:S01]  /*0480*/  IMAD R15, R223, 0x70, RZ ;  /* 0x00000070df0f7824 */ /* 0x000fe200078e02ff */
[-C--:B------:R-:W-:Y:S01]  /*0490*/  IADD3 R22, P3, R17, R8.reuse, RZ ;  /* 0x0000000811167210 */ /* 0x080fe20007f7e0ff */
[----:B-1----:R-:W-:Y:S01]  /*04a0*/  IMAD R11, R223, 0x82, RZ ;  /* 0x00000082df0b7824 */ /* 0x002fe200078e02ff */
[-C--:B------:R-:W-:Y:S01]  /*04b0*/  IADD3 R10, P6, R25, R8.reuse, RZ ;  /* 0x00000008190a7210 */ /* 0x080fe20007fde0ff */
[----:B------:R-:W-:Y:S01]  /*04c0*/  IMAD R143, R223, 0x1c, RZ ;  /* 0x0000001cdf8f7824 */ /* 0x000fe200078e02ff */
[----:B------:R-:W-:Y:S01]  /*04d0*/  LEA.HI.X.SX32 R17, R23, R9, 0x1, P5 ;  /* 0x0000000917117211 */ /* 0x000fe200028f0eff */
[----:B------:R-:W-:Y:S01]  /*04e0*/  IMAD R27, R223, 0xb2, RZ ;  /* 0x000000b2df1b7824 */ /* 0x000fe200078e02ff */
[----:B------:R-:W-:-:S02]  /*04f0*/  IADD3 R20, P0, R11, R8, RZ ;  /* 0x000000080b147210 */ /* 0x000fc40007f1e0ff */
[-C--:B------:R-:W-:Y:S01]  /*0500*/  IADD3 R24, P5, R21, R8.reuse, RZ ;  /* 0x0000000815187210 */ /* 0x080fe20007fbe0ff */
[----:B------:R-:W-:Y:S01]  /*0510*/  IMAD R32, R223, 0xc2, RZ ;  /* 0x000000c2df207824 */ /* 0x000fe200078e02ff */
[-C--:B------:R-:W-:Y:S01]  /*0520*/  LEA.HI.X.SX32 R11, R13, R9.reuse, 0x1, P6 ;  /* 0x000000090d0b7211 */ /* 0x080fe200030f0eff */
[----:B------:R-:W-:Y:S01]  /*0530*/  IMAD R12, R223, 0xd0, RZ ;  /* 0x000000d0df0c7824 */ /* 0x000fe200078e02ff */
[-C--:B------:R-:W-:Y:S01]  /*0540*/  IADD3 R26, P6, R15, R8.reuse, RZ ;  /* 0x000000080f1a7210 */ /* 0x080fe20007fde0ff */
[----:B------:R-:W-:Y:S01]  /*0550*/  IMAD R14, R223, 0xe0, RZ ;  /* 0x000000e0df0e7824 */ /* 0x000fe200078e02ff */
[-C--:B------:R-:W-:Y:S01]  /*0560*/  LEA.HI.X.SX32 R19, R101, R9.reuse, 0x1, P2 ;  /* 0x0000000965137211 */ /* 0x080fe200010f0eff */
[----:B------:R-:W-:Y:S01]  /*0570*/  IMAD R33, R223, 0x49, RZ ;  /* 0x00000049df217824 */ /* 0x000fe200078e02ff */
[-C--:B------:R-:W-:Y:S01]  /*0580*/  LEA.HI.X.SX32 R25, R143, R9.reuse, 0x1, P5 ;  /* 0x000000098f197211 */ /* 0x080fe200028f0eff */
[----:B------:R-:W-:Y:S01]  /*0590*/  IMAD R47, R223, 0x61, RZ ;  /* 0x00000061df2f7824 */ /* 0x000fe200078e02ff */
[-C--:B------:R-:W-:Y:S01]  /*05a0*/  IADD3 R30, P5, R27, R8.reuse, RZ ;  /* 0x000000081b1e7210 */ /* 0x080fe20007fbe0ff */
[----:B------:R-:W-:Y:S01]  /*05b0*/  IMAD R65, R223, 0x12, RZ ;  /* 0x00000012df417824 */ /* 0x000fe200078e02ff */
[-C--:B------:R-:W-:Y:S01]  /*05c0*/  LEA.HI.X.SX32 R27, R21, R9.reuse, 0x1, P6 ;  /* 0x00000009151b7211 */ /* 0x080fe200030f0eff */
[----:B------:R0:W2:Y:S01]  /*05d0*/  LDG.E.U16 R7, [R18.64] ;  /* 0x0000000412077981 */ /* 0x0000a2000c1e1500 */
[-C--:B------:R-:W-:Y:S01]  /*05e0*/  IADD3 R32, P6, R32, R8.reuse, RZ ;  /* 0x0000000820207210 */ /* 0x080fe20007fde0ff */
[C---:B------:R-:W-:Y:S01]  /*05f0*/  IMAD R49, R223.reuse, 0x68, RZ ;  /* 0x00000068df317824 */ /* 0x040fe200078e02ff */
[-C--:B------:R-:W-:Y:S01]  /*0600*/  IADD3 R12, P4, R12, R8.reuse, RZ ;  /* 0x000000080c0c7210 */ /* 0x080fe20007f9e0ff */
[C---:B------:R-:W-:Y:S01]  /*0610*/  IMAD R34, R223.reuse, 0xd2, RZ ;  /* 0x000000d2df227824 */ /* 0x040fe200078e02ff */
[----:B------:R-:W-:Y:S01]  /*0620*/  IADD3 R14, P1, R14, R8, RZ ;  /* 0x000000080e0e7210 */ /* 0x000fe20007f3e0ff */
[----:B------:R-:W-:Y:S01]  /*0630*/  IMAD R39, R223, 0x9, RZ ;  /* 0x00000009df277824 */ /* 0x000fe200078e02ff */
[----:B------:R-:W-:Y:S01]  /*0640*/  LEA.HI.X.SX32 R23, R33, R9, 0x1, P3 ;  /* 0x0000000921177211 */ /* 0x000fe200018f0eff */
[----:B------:R-:W-:-:S02]  /*0650*/  IMAD R29, R223, 0x41, RZ ;  /* 0x00000041df1d7824 */ /* 0x000fc400078e02ff */
[C---:B------:R-:W-:Y:S02]  /*0660*/  IMAD R69, R223.reuse, 0x24, RZ ;  /* 0x00000024df457824 */ /* 0x040fe400078e02ff */
[C---:B------:R-:W-:Y:S01]  /*0670*/  IMAD R38, R223.reuse, 0xf2, RZ ;  /* 0x000000f2df267824 */ /* 0x040fe200078e02ff */
[C---:B------:R-:W-:Y:S01]  /*0680*/  SHF.L.U32 R75, R223.reuse, 0x1, RZ ;  /* 0x00000001df4b7819 */ /* 0x040fe200000006ff */
[----:B0-----:R-:W-:Y:S01]  /*0690*/  IMAD R19, R223, 0xa2, RZ ;  /* 0x000000a2df137824 */ /* 0x001fe200078e02ff */
[-C--:B------:R-:W-:Y:S01]  /*06a0*/  LEA.HI.X.SX32 R33, R47, R9.reuse, 0x1, P6 ;  /* 0x000000092f217211 */ /* 0x080fe200030f0eff */
[----:B------:R-:W-:Y:S01]  /*06b0*/  IMAD R45, R223, 0x42, RZ ;  /* 0x00000042df2d7824 */ /* 0x000fe200078e02ff */
[-C--:B------:R-:W-:Y:S01]  /*06c0*/  IADD3 R46, P6, R65, R8.reuse, RZ ;  /* 0x00000008412e7210 */ /* 0x080fe20007fde0ff */
[----:B------:R-:W-:Y:S01]  /*06d0*/  IMAD R35, R223, 0x51, RZ ;  /* 0x00000051df237824 */ /* 0x000fe200078e02ff */
[-C--:B------:R-:W-:Y:S01]  /*06e0*/  LEA.HI.X.SX32 R13, R49, R9.reuse, 0x1, P4 ;  /* 0x00000009310d7211 */ /* 0x080fe200020f0eff */
[----:B------:R-:W-:Y:S01]  /*06f0*/  IMAD R61, R223, 0x69, RZ ;  /* 0x00000069df3d7824 */ /* 0x000fe200078e02ff */
[-C--:B------:R-:W-:Y:S01]  /*0700*/  IADD3 R28, P4, R19, R8.reuse, RZ ;  /* 0x00000008131c7210 */ /* 0x080fe20007f9e0ff */
[----:B------:R-:W-:Y:S01]  /*0710*/  IMAD R91, R223, 0x22, RZ ;  /* 0x00000022df5b7824 */ /* 0x000fe200078e02ff */
[-C--:B------:R-:W-:Y:S01]  /*0720*/  LEA.HI.X.SX32 R15, R15, R9.reuse, 0x1, P1 ;  /* 0x000000090f0f7211 */ /* 0x080fe200008f0eff */
[C---:B------:R-:W-:Y:S01]  /*0730*/  IMAD R53, R223.reuse, 0x21, RZ ;  /* 0x00000021df357824 */ /* 0x040fe200078e02ff */
        /* <DEDUP_REMOVED lines=18> */
[-C--:B------:R-:W-:Y:S01]  /*0860*/  IADD3 R42, P4, R49, R8.reuse, RZ ;  /* 0x00000008312a7210 */ /* 0x080fe20007f9e0ff */
[----:B------:R-:W-:Y:S01]  /*0870*/  IMAD R78, R223, 0x34, RZ ;  /* 0x00000034df4e7824 */ /* 0x000fe200078e02ff */
[-C--:B------:R-:W-:Y:S01]  /*0880*/  LEA.HI.X.SX32 R49, R41, R9.reuse, 0x1, P1 ;  /* 0x0000000929317211 */ /* 0x080fe200008f0eff */
[C---:B------:R-:W-:Y:S01]  /*0890*/  IMAD R37, R223.reuse, 0x59, RZ ;  /* 0x00000059df257824 */ /* 0x040fe200078e02ff */
[-C--:B------:R-:W-:Y:S01]  /*08a0*/  IADD3 R18, P2, R18, R8.reuse, RZ ;  /* 0x0000000812127210 */ /* 0x080fe20007f5e0ff */
[----:B------:R-:W-:Y:S01]  /*08b0*/  IMAD R71, R223, 0x1a, RZ ;  /* 0x0000001adf477824 */ /* 0x000fe200078e02ff */
[-C--:B------:R-:W-:Y:S01]  /*08c0*/  IADD3 R54, P1, R67, R8.reuse, RZ ;  /* 0x0000000843367210 */ /* 0x080fe20007f3e0ff */
[----:B------:R-:W-:Y:S01]  /*08d0*/  IMAD R50, R223, 0x71, RZ ;  /* 0x00000071df327824 */ /* 0x000fe200078e02ff */
[-C--:B------:R-:W-:Y:S01]  /*08e0*/  LEA.HI.X.SX32 R59, R59, R9.reuse, 0x1, P6 ;  /* 0x000000093b3b7211 */ /* 0x080fe200030f0eff */
[----:B------:R-:W-:Y:S01]  /*08f0*/  IMAD R97, R223, 0x32, RZ ;  /* 0x00000032df617824 */ /* 0x000fe200078e02ff */
[-C--:B------:R-:W-:Y:S01]  /*0900*/  IADD3 R64, P6, R69, R8.reuse, RZ ;  /* 0x0000000845407210 */ /* 0x080fe20007fde0ff */
[C---:B------:R-:W-:Y:S01]  /*0910*/  IMAD R66, R223.reuse, 0xa4, RZ ;  /* 0x000000a4df427824 */ /* 0x040fe200078e02ff */
[-C--:B------:R-:W-:Y:S01]  /*0920*/  IADD3 R38, P0, R38, R8.reuse, RZ ;  /* 0x0000000826267210 */ /* 0x080fe20007f1e0ff */
[C---:B------:R-:W-:Y:S01]  /*0930*/  IMAD R43, R223.reuse, 0xd, RZ ;  /* 0x0000000ddf2b7824 */ /* 0x040fe200078e02ff */
[-C--:B------:R-:W-:Y:S01]  /*0940*/  LEA.HI.X.SX32 R19, R114, R9.reuse, 0x1, P2 ;  /* 0x0000000972137211 */ /* 0x080fe200010f0eff */
        /* <DEDUP_REMOVED lines=11> */
[-C--:B------:R-:W-:Y:S01]  /*0a00*/  LEA.HI.X.SX32 R39, R68, R9.reuse, 0x1, P0 ;  /* 0x0000000944277211 */ /* 0x080fe200000f0eff */
[C---:B------:R-:W-:Y:S01]  /*0a10*/  IMAD R164, R223.reuse, 0x5a, RZ ;  /* 0x0000005adfa47824 */ /* 0x040fe200078e02ff */
        /* <DEDUP_REMOVED lines=8> */
[CC--:B------:R-:W-:Y:S01]  /*0aa0*/  LEA.HI.X.SX32 R61, R223.reuse, R9.reuse, 0x1, P1 ;  /* 0x00000009df3d7211 */ /* 0x0c0fe200008f0eff */
[----:B------:R-:W-:Y:S01]  /*0ab0*/  IMAD R147, R223, 0x64, RZ ;  /* 0x00000064df937824 */ /* 0x000fe200078e02ff */
[-C--:B------:R-:W-:Y:S01]  /*0ac0*/  IADD3 R50, P2, R97, R8.reuse, RZ ;  /* 0x0000000861327210 */ /* 0x080fe20007f5e0ff */
[C---:B------:R-:W-:Y:S01]  /*0ad0*/  IMAD R93, R223.reuse, 0x15, RZ ;  /* 0x00000015df5d7824 */ /* 0x040fe200078e02ff */
[-C--:B------:R-:W-:Y:S01]  /*0ae0*/  IADD3 R66, P1, R66, R8.reuse, RZ ;  /* 0x0000000842427210 */ /* 0x080fe20007f3e0ff */
[----:B------:R-:W-:Y:S01]  /*0af0*/  IMAD R153, R223, 0x74, RZ ;  /* 0x00000074df997824 */ /* 0x000fe200078e02ff */
[-C--:B------:R-:W-:Y:S01]  /*0b00*/  LEA.HI.X.SX32 R41, R69, R9.reuse, 0x1, P3 ;  /* 0x0000000945297211 */ /* 0x080fe200018f0eff */
[----:B------:R-:W-:Y:S01]  /*0b10*/  IMAD R99, R223, 0xc6, RZ ;  /* 0x000000c6df637824 */ /* 0x000fe200078e02ff */
[-C--:B------:R-:W-:Y:S01]  /*0b20*/  LEA.HI.X.SX32 R71, R71, R9.reuse, 0x1, P6 ;  /* 0x0000000947477211 */ /* 0x080fe200030f0eff */
[C---:B------:R-:W-:Y:S01]  /*0b30*/  IMAD R160, R223.reuse, 0x3a, RZ ;  /* 0x0000003adfa07824 */ /* 0x040fe200078e02ff */
[-C--:B------:R-:W-:Y:S01]  /*0b40*/  IADD3 R72, P3, R72, R8.reuse, RZ ;  /* 0x0000000848487210 */ /* 0x080fe20007f7e0ff */
[----:B------:R-:W-:Y:S01]  /*0b50*/  IMAD R83, R223, 0xd6, RZ ;  /* 0x000000d6df537824 */ /* 0x000fe200078e02ff */
[-C--:B------:R-:W-:Y:S01]  /*0b60*/  LEA.HI.X.SX32 R69, R43, R9.reuse, 0x1, P0 ;  /* 0x000000092b457211 */ /* 0x080fe200000f0eff */
        /* <DEDUP_REMOVED lines=9> */
[-C--:B------:R-:W-:Y:S01]  /*0c00*/  LEA.HI.X.SX32 R67, R67, R9.reuse, 0x1, P1 ;  /* 0x0000000943437211 */ /* 0x080fe200008f0eff */
[----:B------:R-:W-:Y:S01]  /*0c10*/  IMAD R105, R223, 0x6b, RZ ;  /* 0x0000006bdf697824 */ /* 0x000fe200078e02ff */
[-C--:B------:R-:W-:Y:S01]  /*0c20*/  IADD3 R56, P2, R77, R8.reuse, RZ ;  /* 0x000000084d387210 */ /* 0x080fe20007f5e0ff */
[----:B------:R-:W-:Y:S01]  /*0c30*/  IMAD R135, R223, 0x6, RZ ;  /* 0x00000006df877824 */ /* 0x000fe200078e02ff */
[-C--:B------:R-:W-:Y:S01]  /*0c40*/  IADD3 R86, P1, R73, R8.reuse, RZ ;  /* 0x0000000849567210 */ /* 0x080fe20007f3e0ff */
[C---:B------:R-:W-:Y:S01]  /*0c50*/  IMAD R139, R223.reuse, 0x16, RZ ;  /* 0x00000016df8b7824 */ /* 0x040fe200078e02ff */
[-C--:B------:R-:W-:Y:S01]  /*0c60*/  LEA.HI.X.SX32 R73, R164, R9.reuse, 0x1, P3 ;  /* 0x00000009a4497211 */ /* 0x080fe200018f0eff */
        /* <DEDUP_REMOVED lines=21> */
[CC--:B------:R-:W-:Y:S01]  /*0dc0*/  LEA R74, P0, R223.reuse, R8.reuse, 0x2 ;  /* 0x00000008df4a7211 */ /* 0x0c0fe200078010ff */
[----:B------:R-:W-:Y:S01]  /*0dd0*/  IMAD R123, R223, 0x1b, RZ ;  /* 0x0000001bdf7b7824 */ /* 0x000fe200078e02ff */
[-C--:B------:R-:W-:Y:S01]  /*0de0*/  IADD3 R102, P6, R99, R8.reuse, RZ ;  /* 0x0000000863667210 */ /* 0x080fe20007fde0ff */
[C---:B------:R-:W-:Y:S01]  /*0df0*/  IMAD R125, R223.reuse, 0x23, RZ ;  /* 0x00000023df7d7824 */ /* 0x040fe200078e02ff */
[-C--:B------:R-:W-:Y:S01]  /*0e00*/  LEA.HI.X.SX32 R99, R160, R9.reuse, 0x1, P4 ;  /* 0x00000009a0637211 */ /* 0x080fe200020f0eff */
        /* <DEDUP_REMOVED lines=47> */
[----:B------:R-:W-:Y:S01]  /*1100*/  LEA.HI.X.SX32 R87, R87, R9, 0x1, P1 ;  /* 0x0000000957577211 */ /* 0x000fe200008f0eff */
[----:B------:R-:W-:Y:S01]  /*1110*/  IMAD R161, R223, 0x1d, RZ ;  /* 0x0000001ddfa17824 */ /* 0x000fe200078e02ff */
[----:B------:R-:W-:-:S02]  /*1120*/  IADD3 R108, P2, R108, R8, RZ ;  /* 0x000000086c6c7210 */ /* 0x000fc40007f5e0ff */
[C---:B------:R-:W-:Y:S01]  /*1130*/  SHF.L.U32 R145, R223.reuse, 0x2, RZ ;  /* 0x00000002df917819 */ /* 0x040fe200000006ff */
[----:B------:R-:W-:Y:S01]  /*1140*/  IMAD R127, R223, 0x2b, RZ ;  /* 0x0000002bdf7f7824 */ /* 0x000fe200078e02ff */
[-C--:B------:R-:W-:Y:S01]  /*1150*/  IADD3 R110, P1, R89, R8.reuse, RZ ;  /* 0x00000008596e7210 */ /* 0x080fe20007f3e0ff */
[----:B------:R-:W-:Y:S01]  /*1160*/  IMAD R176, R223, 0x9a, RZ ;  /* 0x0000009adfb07824 */ /* 0x000fe200078e02ff */
[-C--:B------:R-:W-:Y:S01]  /*1170*/  LEA.HI.X.SX32 R123, R123, R9.reuse, 0x1, P6 ;  /* 0x000000097b7b7211 */ /* 0x080fe200030f0eff */
[----:B------:R-:W-:Y:S01]  /*1180*/  IMAD R132, R223, 0x88, RZ ;  /* 0x00000088df847824 */ /* 0x000fe200078e02ff */
[-C--:B------:R-:W-:Y:S01]  /*1190*/  LEA.HI.X.SX32 R125, R125, R9.reuse, 0x1, P4 ;  /* 0x000000097d7d7211 */ /* 0x080fe200020f0eff */
[C---:B------:R-:W-:Y:S01]  /*11a0*/  IMAD R151, R223.reuse, 0x6c, RZ ;  /* 0x0000006cdf977824 */ /* 0x040fe200078e02ff */
[-C--:B------:R-:W-:Y:S01]  /*11b0*/  LEA.HI.X.SX32 R89, R112, R9.reuse, 0x1, P3 ;  /* 0x0000000970597211 */ /* 0x080fe200018f0eff */
[----:B------:R-:W-:Y:S01]  /*11c0*/  IMAD R177, R223, 0x4d, RZ ;  /* 0x0000004ddfb17824 */ /* 0x000fe200078e02ff */
[-C--:B------:R-:W-:Y:S01]  /*11d0*/  IADD3 R128, P6, R211, R8.reuse, RZ ;  /* 0x00000008d3807210 */ /* 0x080fe20007fde0ff */
[----:B------:R-:W-:Y:S01]  /*11e0*/  IMAD R181, R223, 0x2e, RZ ;  /* 0x0000002edfb57824 */ /* 0x000fe200078e02ff */
[-C--:B------:R-:W-:Y:S01]  /*11f0*/  IADD3 R130, P4, R217, R8.reuse, RZ ;  /* 0x00000008d9827210 */ /* 0x080fe20007f9e0ff */
[----:B------:R-:W-:Y:S01]  /*1200*/  IMAD R152, R223, 0xe8, RZ ;  /* 0x000000e8df987824 */ /* 0x000fe200078e02ff */
[-C--:B------:R-:W-:Y:S01]  /*1210*/  IADD3 R112, P3, R101, R8.reuse, RZ ;  /* 0x0000000865707210 */ /* 0x080fe20007f7e0ff */
[C---:B------:R-:W-:Y:S01]  /*1220*/  IMAD R167, R223.reuse, 0x35, RZ ;  /* 0x00000035dfa77824 */ /* 0x040fe200078e02ff */
[-C--:B------:R-:W-:Y:S01]  /*1230*/  LEA.HI.X.SX32 R83, R170, R9.reuse, 0x1, P5 ;  /* 0x00000009aa537211 */ /* 0x080fe200028f0eff */
[C---:B------:R-:W-:Y:S01]  /*1240*/  IMAD R173, R223.reuse, 0x1e, RZ ;  /* 0x0000001edfad7824 */ /* 0x040fe200078e02ff */
        /* <DEDUP_REMOVED lines=44> */
[-C--:B------:R-:W-:Y:S01]  /*1510*/  LEA.HI.X.SX32 R121, R121, R9.reuse, 0x1, P5 ;  /* 0x0000000979797211 */ /* 0x080fe200028f0eff */
[----:B------:R-:W-:Y:S01]  /*1520*/  IMAD R174, R223, 0x8a, RZ ;  /* 0x0000008adfae7824 */ /* 0x000fe200078e02ff */
[-C--:B------:R-:W-:Y:S01]  /*1530*/  LEA.HI.X.SX32 R135, R135, R9.reuse, 0x1, P6 ;  /* 0x0000000987877211 */ /* 0x080fe200030f0eff */
[C---:B------:R-:W-:Y:S01]  /*1540*/  IMAD R197, R223.reuse, 0x1f, RZ ;  /* 0x0000001fdfc57824 */ /* 0x040fe200078e02ff */
[-C--:B------:R-:W-:Y:S01]  /*1550*/  IADD3 R160, P1, R160, R8.reuse, RZ ;  /* 0x00000008a0a07210 */ /* 0x080fe20007f3e0ff */
[----:B------:R-:W-:Y:S01]  /*1560*/  IMAD R209, R223, 0x5e, RZ ;  /* 0x0000005edfd17824 */ /* 0x000fe200078e02ff */
[-C--:B------:R-:W-:Y:S01]  /*1570*/  IADD3 R126, P5, R207, R8.reuse, RZ ;  /* 0x00000008cf7e7210 */ /* 0x080fe20007fbe0ff */
[C---:B------:R-:W-:Y:S01]  /*1580*/  IMAD R235, R223.reuse, 0xcc, RZ ;  /* 0x000000ccdfeb7824 */ /* 0x040fe200078e02ff */
        /* <DEDUP_REMOVED lines=30> */
[----:B------:R-:W-:Y:S01]  /*1770*/  LEA.HI.X.SX32 R159, R159, R9, 0x1, P6 ;  /* 0x000000099f9f7211 */ /* 0x000fe200030f0eff */
[----:B------:R-:W-:Y:S01]  /*1780*/  IMAD R233, R223, 0xdc, RZ ;  /* 0x000000dcdfe97824 */ /* 0x000fe200078e02ff */
[-C--:B------:R-:W-:Y:S01]  /*1790*/  IADD3 R192, P1, R181, R8.reuse, RZ ;  /* 0x00000008b5c07210 */ /* 0x080fe20007f3e0ff */
[----:B------:R0:W2:Y:S01]  /*17a0*/  LDG.E.U16 R0, [R8.64] ;  /* 0x0000000408007981 */ /* 0x0000a2000c1e1500 */
[----:B------:R-:W-:-:S02]  /*17b0*/  IADD3 R152, P5, R152, R8, RZ ;  /* 0x0000000898987210 */ /* 0x000fc40007fbe0ff */
[-C--:B------:R-:W-:Y:S01]  /*17c0*/  IADD3 R164, P6, R164, R8.reuse, RZ ;  /* 0x00000008a4a47210 */ /* 0x080fe20007fde0ff */
[----:B------:R-:W2:Y:S01]  /*17d0*/  LDG.E.U16 R16, [R16.64] ;  /* 0x0000000410107981 */ /* 0x000ea2000c1e1500 */
[-C--:B------:R-:W-:Y:S02]  /*17e0*/  LEA.HI.X.SX32 R167, R167, R9.reuse, 0x1, P2 ;  /* 0x00000009a7a77211 */ /* 0x080fe400010f0eff */
[----:B------:R-:W-:Y:S01]  /*17f0*/  IADD3 R182, P2, R173, R8, RZ ;  /* 0x00000008adb67210 */ /* 0x000fe20007f5e0ff */
[----:B------:R1:W2:Y:S01]  /*1800*/  LDG.E.U16 R10, [R10.64] ;  /* 0x000000040a0a7981 */ /* 0x0002a2000c1e1500 */
[-C--:B------:R-:W-:Y:S02]  /*1810*/  LEA.HI.X.SX32 R163, R163, R9.reuse, 0x1, P3 ;  /* 0x00000009a3a37211 */ /* 0x080fe400018f0eff */
[-C--:B------:R-:W-:Y:S01]  /*1820*/  LEA.HI.X.SX32 R193, R193, R9.reuse, 0x1, P1 ;  /* 0x00000009c1c17211 */ /* 0x080fe200008f0eff */
[----:B------:R-:W2:Y:S01]  /*1830*/  LDG.E.U16 R12, [R12.64] ;  /* 0x000000040c0c7981 */ /* 0x000ea2000c1e1500 */
[----:B------:R-:W-:-:S02]  /*1840*/  LEA.HI.X.SX32 R149, R149, R9, 0x1, P0 ;  /* 0x0000000995957211 */ /* 0x000fc400000f0eff */
[-C--:B------:R-:W-:Y:S01]  /*1850*/  LEA.HI.X.SX32 R153, R153, R9.reuse, 0x1, P5 ;  /* 0x0000000999997211 */ /* 0x080fe200028f0eff */
[----:B------:R-:W2:Y:S01]  /*1860*/  LDG.E.U16 R26, [R26.64] ;  /* 0x000000041a1a7981 */ /* 0x000ea2000c1e1500 */
[-C--:B------:R-:W-:Y:S02]  /*1870*/  IADD3 R178, P3, R178, R8.reuse, RZ ;  /* 0x00000008b2b27210 */ /* 0x080fe40007f7e0ff */
[----:B------:R-:W-:Y:S01]  /*1880*/  LEA.HI.X.SX32 R165, R165, R9, 0x1, P6 ;  /* 0x00000009a5a57211 */ /* 0x000fe200030f0eff */
[----:B------:R-:W2:Y:S01]  /*1890*/  LDG.E.U16 R14, [R14.64] ;  /* 0x000000040e0e7981 */ /* 0x000ea2000c1e1500 */
[-C--:B------:R-:W-:Y:S02]  /*18a0*/  IADD3 R198, P1, R198, R8.reuse, RZ ;  /* 0x00000008c6c67210 */ /* 0x080fe40007f3e0ff */
[-C--:B------:R-:W-:Y:S01]  /*18b0*/  IADD3 R154, P0, R154, R8.reuse, RZ ;  /* 0x000000089a9a7210 */ /* 0x080fe20007f1e0ff */
[----:B------:R-:W2:Y:S01]  /*18c0*/  LDG.E.U16 R18, [R18.64] ;  /* 0x0000000412127981 */ /* 0x000ea2000c1e1500 */
[----:B------:R-:W-:-:S02]  /*18d0*/  IADD3 R168, P5, R157, R8, RZ ;  /* 0x000000089da87210 */ /* 0x000fc40007fbe0ff */
[-C--:B------:R-:W-:Y:S01]  /*18e0*/  IADD3 R180, P6, R180, R8.reuse, RZ ;  /* 0x00000008b4b47210 */ /* 0x080fe20007fde0ff */
[----:B------:R-:W2:Y:S01]  /*18f0*/  LDG.E.U16 R20, [R20.64] ;  /* 0x0000000414147981 */ /* 0x000ea2000c1e1500 */
[-C--:B------:R-:W-:Y:S02]  /*1900*/  LEA.HI.X.SX32 R157, R157, R9.reuse, 0x1, P4 ;  /* 0x000000099d9d7211 */ /* 0x080fe400020f0eff */
[-C--:B------:R-:W-:Y:S01]  /*1910*/  LEA.HI.X.SX32 R183, R183, R9.reuse, 0x1, P2 ;  /* 0x00000009b7b77211 */ /* 0x080fe200010f0eff */
[----:B------:R-:W2:Y:S01]  /*1920*/  LDG.E.U16 R22, [R22.64] ;  /* 0x0000000416167981 */ /* 0x000ea2000c1e1500 */
[-C--:B------:R-:W-:Y:S02]  /*1930*/  IADD3 R172, P4, R172, R8.reuse, RZ ;  /* 0x00000008acac7210 */ /* 0x080fe40007f9e0ff */
[----:B------:R-:W-:Y:S01]  /*1940*/  IADD3 R188, P2, R188, R8, RZ ;  /* 0x00000008bcbc7210 */ /* 0x000fe20007f5e0ff */
[----:B------:R-:W2:Y:S01]  /*1950*/  LDG.E.U16 R28, [R28.64] ;  /* 0x000000041c1c7981 */ /* 0x000ea2000c1e1500 */
[----:B------:R-:W-:-:S02]  /*1960*/  LEA.HI.X.SX32 R179, R179, R9, 0x1, P3 ;  /* 0x00000009b3b37211 */ /* 0x000fc400018f0eff */
[-C--:B------:R-:W-:Y:S01]  /*1970*/  LEA.HI.X.SX32 R199, R199, R9.reuse, 0x1, P1 ;  /* 0x00000009c7c77211 */ /* 0x080fe200008f0eff */
[----:B------:R-:W2:Y:S01]  /*1980*/  LDG.E.U16 R30, [R30.64] ;  /* 0x000000041e1e7981 */ /* 0x000ea2000c1e1500 */
[-C--:B------:R-:W-:Y:S02]  /*1990*/  LEA.HI.X.SX32 R155, R184, R9.reuse, 0x1, P0 ;  /* 0x00000009b89b7211 */ /* 0x080fe400000f0eff */
[-C--:B------:R-:W-:Y:S01]  /*19a0*/  IADD3 R194, P3, R194, R8.reuse, RZ ;  /* 0x00000008c2c27210 */ /* 0x080fe20007f7e0ff */
[----:B------:R-:W2:Y:S01]  /*19b0*/  LDG.E.U16 R32, [R32.64] ;  /* 0x0000000420207981 */ /* 0x000ea2000c1e1500 */
[----:B------:R-:W-:Y:S02]  /*19c0*/  LEA.HI.X.SX32 R181, R181, R9, 0x1, P6 ;  /* 0x00000009b5b57211 */ /* 0x000fe400030f0eff */
        /* <DEDUP_REMOVED lines=17> */
[-C--:B------:R-:W-:Y:S02]  /*1ae0*/  LEA.HI.X.SX32 R171, R171, R9.reuse, 0x1, P0 ;  /* 0x00000009abab7211 */ /* 0x080fe400000f0eff */
[----:B------:R-:W-:Y:S01]  /*1af0*/  LEA.HI.X.SX32 R197, R197, R9, 0x1, P6 ;  /* 0x00000009c5c57211 */ /* 0x000fe200030f0eff */
[----:B------:R-:W2:Y:S01]  /*1b00*/  LDG.E.U16 R54, [R54.64] ;  /* 0x0000000436367981 */ /* 0x000ea2000c1e1500 */
[----:B------:R-:W-:-:S02]  /*1b10*/  IADD3 R210, P3, R235, R8, RZ ;  /* 0x00000008ebd27210 */ /* 0x000fc40007f7e0ff */
[-C--:B------:R-:W-:Y:S01]  /*1b20*/  IADD3 R218, P1, R209, R8.reuse, RZ ;  /* 0x00000008d1da7210 */ /* 0x080fe20007f3e0ff */
[----:B------:R-:W2:Y:S01]  /*1b30*/  LDG.E.U16 R56, [R56.64] ;  /* 0x0000000438387981 */ /* 0x000ea2000c1e1500 */
[-C--:B------:R-:W-:Y:S02]  /*1b40*/  IADD3 R184, P0, R184, R8.reuse, RZ ;  /* 0x00000008b8b87210 */ /* 0x080fe40007f1e0ff */
[-C--:B------:R-:W-:Y:S01]  /*1b50*/  IADD3 R202, P6, R249, R8.reuse, RZ ;  /* 0x00000008f9ca7210 */ /* 0x080fe20007fde0ff */
[----:B------:R-:W2:Y:S01]  /*1b60*/  LDG.E.U16 R58, [R58.64] ;  /* 0x000000043a3a7981 */ /* 0x000ea2000c1e1500 */
[-C--:B------:R-:W-:Y:S02]  /*1b70*/  LEA.HI.X.SX32 R187, R187, R9.reuse, 0x1, P4 ;  /* 0x00000009bbbb7211 */ /* 0x080fe400020f0eff */
[----:B------:R-:W-:Y:S01]  /*1b80*/  LEA.HI.X.SX32 R207, R207, R9, 0x1, P2 ;  /* 0x00000009cfcf7211 */ /* 0x000fe200010f0eff */
[----:B------:R-:W2:Y:S01]  /*1b90*/  LDG.E.U16 R60, [R60.64] ;  /* 0x000000043c3c7981 */ /* 0x000ea2000c1e1500 */
[----:B------:R-:W-:-:S02]  /*1ba0*/  IADD3 R204, P4, R247, R8, RZ ;  /* 0x00000008f7cc7210 */ /* 0x000fc40007f9e0ff */
[-C--:B------:R-:W-:Y:S01]  /*1bb0*/  IADD3 R222, P2, R221, R8.reuse, RZ ;  /* 0x00000008ddde7210 */ /* 0x080fe20007f5e0ff */
[----:B------:R-:W-:Y:S01]  /*1bc0*/  IMAD R221, R223, 0x37, RZ ;  /* 0x00000037dfdd7824 */ /* 0x000fe200078e02ff */
[-C--:B------:R-:W-:Y:S01]  /*1bd0*/  LEA.HI.X.SX32 R175, R175, R9.reuse, 0x1, P5 ;  /* 0x00000009afaf7211 */ /* 0x080fe200028f0eff */
[----:B------:R-:W2:Y:S01]  /*1be0*/  LDG.E.U16 R38, [R38.64] ;  /* 0x0000000426267981 */ /* 0x000ea2000c1e1500 */
[-C--:B------:R-:W-:Y:S02]  /*1bf0*/  LEA.HI.X.SX32 R219, R219, R9.reuse, 0x1, P1 ;  /* 0x00000009dbdb7211 */ /* 0x080fe400008f0eff */
[-C--:B------:R-:W-:Y:S01]  /*1c00*/  LEA.HI.X.SX32 R211, R211, R9.reuse, 0x1, P3 ;  /* 0x00000009d3d37211 */ /* 0x080fe200018f0eff */
[C---:B------:R-:W-:Y:S01]  /*1c10*/  IMAD R227, R223.reuse, 0xae, RZ ;  /* 0x000000aedfe37824 */ /* 0x040fe200078e02ff */
[----:B------:R-:W-:Y:S01]  /*1c20*/  IADD3 R190, P5, R190, R8, RZ ;  /* 0x00000008bebe7210 */ /* 0x000fe20007fbe0ff */
[----:B------:R-:W-:Y:S01]  /*1c30*/  IMAD R239, R223, 0xee, RZ ;  /* 0x000000eedfef7824 */ /* 0x000fe200078e02ff */
[-C--:B------:R-:W-:Y:S01]  /*1c40*/  LEA.HI.X.SX32 R185, R185, R9.reuse, 0x1, P0 ;  /* 0x00000009b9b97211 */ /* 0x080fe200000f0eff */
[----:B------:R-:W2:Y:S01]  /*1c50*/  LDG.E.U16 R64, [R64.64] ;  /* 0x0000000440407981 */ /* 0x000ea2000c1e1500 */
[----:B------:R-:W-:-:S02]  /*1c60*/  LEA.HI.X.SX32 R203, R203, R9, 0x1, P6 ;  /* 0x00000009cbcb7211 */ /* 0x000fc400030f0eff */
[-C--:B------:R-:W-:Y:S01]  /*1c70*/  IADD3 R224, P1, R225, R8.reuse, RZ ;  /* 0x00000008e1e07210 */ /* 0x080fe20007f3e0ff */
[----:B------:R-:W-:Y:S01]  /*1c80*/  IMAD R225, R223, 0x7e, RZ ;  /* 0x0000007edfe17824 */ /* 0x000fe200078e02ff */
[-C--:B------:R-:W-:Y:S01]  /*1c90*/  IADD3 R228, P3, R215, R8.reuse, RZ ;  /* 0x00000008d7e47210 */ /* 0x080fe20007f7e0ff */
[----:B------:R-:W2:Y:S01]  /*1ca0*/  LDG.E.U16 R70, [R70.64] ;  /* 0x0000000446467981 */ /* 0x000ea2000c1e1500 */
[-C--:B------:R-:W-:Y:S02]  /*1cb0*/  IADD3 R200, P0, R251, R8.reuse, RZ ;  /* 0x00000008fbc87210 */ /* 0x080fe40007f1e0ff */
[-C--:B------:R-:W-:Y:S01]  /*1cc0*/  IADD3 R216, P6, R231, R8.reuse, RZ ;  /* 0x00000008e7d87210 */ /* 0x080fe20007fde0ff */
[----:B------:R-:W2:Y:S01]  /*1cd0*/  LDG.E.U16 R74, [R74.64] ;  /* 0x000000044a4a7981 */ /* 0x000ea2000c1e1500 */
[-C--:B------:R-:W-:Y:S02]  /*1ce0*/  LEA.HI.X.SX32 R205, R205, R9.reuse, 0x1, P4 ;  /* 0x00000009cdcd7211 */ /* 0x080fe400020f0eff */
[----:B------:R-:W-:Y:S01]  /*1cf0*/  IADD3 R220, P4, R229, R8, RZ ;  /* 0x00000008e5dc7210 */ /* 0x000fe20007f9e0ff */
[----:B------:R-:W2:Y:S01]  /*1d00*/  LDG.E.U16 R44, [R44.64] ;  /* 0x000000042c2c7981 */ /* 0x000ea2000c1e1500 */
[----:B------:R-:W-:-:S02]  /*1d10*/  LEA.HI.X.SX32 R191, R191, R9, 0x1, P5 ;  /* 0x00000009bfbf7211 */ /* 0x000fc400028f0eff */
[-C--:B------:R-:W-:Y:S01]  /*1d20*/  LEA.HI.X.SX32 R229, R221, R9.reuse, 0x1, P3 ;  /* 0x00000009dde57211 */ /* 0x080fe200018f0eff */
[----:B------:R-:W-:Y:S01]  /*1d30*/  IMAD R221, R223, 0x3f, RZ ;  /* 0x0000003fdfdd7824 */ /* 0x000fe200078e02ff */
[-C--:B------:R-:W-:Y:S01]  /*1d40*/  IADD3 R208, P5, R237, R8.reuse, RZ ;  /* 0x00000008edd07210 */ /* 0x080fe20007fbe0ff */
[----:B------:R-:W-:Y:S01]  /*1d50*/  IMAD R237, R223, 0xde, RZ ;  /* 0x000000dedfed7824 */ /* 0x000fe200078e02ff */
[-C--:B------:R-:W-:Y:S01]  /*1d60*/  LEA.HI.X.SX32 R201, R201, R9.reuse, 0x1, P0 ;  /* 0x00000009c9c97211 */ /* 0x080fe200000f0eff */
[----:B------:R-:W-:Y:S01]  /*1d70*/  IMAD R231, R223, 0xbe, RZ ;  /* 0x000000bedfe77824 */ /* 0x000fe200078e02ff */
[-C--:B------:R-:W-:Y:S01]  /*1d80*/  LEA.HI.X.SX32 R217, R217, R9.reuse, 0x1, P6 ;  /* 0x00000009d9d97211 */ /* 0x080fe200030f0eff */
[----:B------:R-:W2:Y:S01]  /*1d90*/  LDG.E.U16 R62, [R62.64] ;  /* 0x000000043e3e7981 */ /* 0x000ea2000c1e1500 */
[-C--:B------:R-:W-:Y:S01]  /*1da0*/  IADD3 R214, P0, R233, R8.reuse, RZ ;  /* 0x00000008e9d67210 */ /* 0x080fe20007f1e0ff */
[----:B------:R-:W-:Y:S01]  /*1db0*/  IMAD R233, R223, 0xce, RZ ;  /* 0x000000cedfe97824 */ /* 0x000fe200078e02ff */
[----:B------:R-:W-:Y:S01]  /*1dc0*/  IADD3 R234, P6, R225, R8, RZ ;  /* 0x00000008e1ea7210 */ /* 0x000fe20007fde0ff */
[----:B------:R-:W2:Y:S01]  /*1dd0*/  LDG.E.U16 R66, [R66.64] ;  /* 0x0000000442427981 */ /* 0x000ea2000c1e1500 */
[----:B------:R-:W-:-:S02]  /*1de0*/  LEA.HI.X.SX32 R209, R209, R9, 0x1, P5 ;  /* 0x00000009d1d17211 */ /* 0x000fc400028f0eff */
[-C--:B------:R-:W-:Y:S01]  /*1df0*/  LEA.HI.X.SX32 R235, R221, R9.reuse, 0x1, P6 ;  /* 0x00000009ddeb7211 */ /* 0x080fe200030f0eff */
[----:B------:R-:W2:Y:S01]  /*1e00*/  LDG.E.U16 R72, [R72.64] ;  /* 0x0000000448487981 */ /* 0x000ea2000c1e1500 */
[----:B------:R-:W-:-:S03]  /*1e10*/  LEA.HI.X.SX32 R215, R215, R9, 0x1, P0 ;  /* 0x00000009d7d77211 */ /* 0x000fc600000f0eff */
[----:B------:R-:W2:Y:S01]  /*1e20*/  LDG.E.U16 R76, [R76.64] ;  /* 0x000000044c4c7981 */ /* 0x000ea2000c1e1500 */
[----:B------:R-:W-:-:S03]  /*1e30*/  IADD3 R236, P6, R237, R8, RZ ;  /* 0x00000008edec7210 */ /* 0x000fc60007fde0ff */
[----:B------:R-:W2:Y:S01]  /*1e40*/  LDG.E.U16 R78, [R78.64] ;  /* 0x000000044e4e7981 */ /* 0x000ea2000c1e1500 */
[----:B------:R-:W-:-:S03]  /*1e50*/  LEA.HI.X.SX32 R221, R225, R9, 0x1, P4 ;  /* 0x00000009e1dd7211 */ /* 0x000fc600020f0eff */
[----:B------:R-:W2:Y:S01]  /*1e60*/  LDG.E.U16 R80, [R80.64] ;  /* 0x0000000450507981 */ /* 0x000ea2000c1e1500 */
[----:B------:R-:W-:-:S03]  /*1e70*/  IADD3 R226, P5, R227, R8, RZ ;  /* 0x00000008e3e27210 */ /* 0x000fc60007fbe0ff */
[----:B------:R-:W2:Y:S01]  /*1e80*/  LDG.E.U16 R90, [R90.64] ;  /* 0x000000045a5a7981 */ /* 0x000ea2000c1e1500 */
[----:B------:R-:W-:-:S03]  /*1e90*/  IADD3 R230, P3, R231, R8, RZ ;  /* 0x00000008e7e67210 */ /* 0x000fc60007f7e0ff */
[----:B------:R-:W2:Y:S01]  /*1ea0*/  LDG.E.U16 R94, [R94.64] ;  /* 0x000000045e5e7981 */ /* 0x000ea2000c1e1500 */
[----:B------:R-:W-:-:S03]  /*1eb0*/  IADD3 R232, P0, R233, R8, RZ ;  /* 0x00000008e9e87210 */ /* 0x000fc60007f1e0ff */
[----:B------:R-:W2:Y:S01]  /*1ec0*/  LDG.E.U16 R96, [R96.64] ;  /* 0x0000000460607981 */ /* 0x000ea2000c1e1500 */
[----:B------:R-:W-:-:S03]  /*1ed0*/  IADD3 R238, P4, R239, R8, RZ ;  /* 0x00000008efee7210 */ /* 0x000fc60007f9e0ff */
[----:B------:R-:W2:Y:S01]  /*1ee0*/  LDG.E.U16 R98, [R98.64] ;  /* 0x0000000462627981 */ /* 0x000ea2000c1e1500 */
[----:B------:R-:W-:-:S03]  /*1ef0*/  IMAD R237, R223, 0x47, RZ ;  /* 0x00000047dfed7824 */ /* 0x000fc600078e02ff */
        /* <DEDUP_REMOVED lines=9> */
[----:B0-----:R-:W-:-:S03]  /*1f90*/  IMAD R8, R223, 0x6f, RZ ;  /* 0x0000006fdf087824 */ /* 0x001fc600078e02ff */
[----:B------:R-:W3:Y:S01]  /*1fa0*/  LDG.E.U16 R102, [R102.64] ;  /* 0x0000000466667981 */ /* 0x000ee2000c1e1500 */
[----:B------:R-:W-:-:S03]  /*1fb0*/  IMAD R239, R223, 0x77, RZ ;  /* 0x00000077dfef7824 */ /* 0x000fc600078e02ff */
[----:B------:R-:W3:Y:S04]  /*1fc0*/  LDG.E.U16 R104, [R104.64] ;  /* 0x0000000468687981 */ /* 0x000ee8000c1e1500 */
[----:B------:R-:W3:Y:S04]  /*1fd0*/  LDG.E.U16 R106, [R106.64] ;  /* 0x000000046a6a7981 */ /* 0x000ee8000c1e1500 */
[----:B------:R-:W3:Y:S04]  /*1fe0*/  LDG.E.U16 R116, [R116.64] ;  /* 0x0000000474747981 */ /* 0x000ee8000c1e1500 */
[----:B------:R-:W3:Y:S04]  /*1ff0*/  LDG.E.U16 R118, [R118.64] ;  /* 0x0000000476767981 */ /* 0x000ee8000c1e1500 */
[----:B------:R-:W3:Y:S04]  /*2000*/  LDG.E.U16 R120, [R120.64] ;  /* 0x0000000478787981 */ /* 0x000ee8000c1e1500 */
[----:B------:R-:W4:Y:S04]  /*2010*/  LDG.E.U16 R122, [R122.64] ;  /* 0x000000047a7a7981 */ /* 0x000f28000c1e1500 */
[----:B------:R-:W5:Y:S04]  /*2020*/  LDG.E.U16 R124, [R124.64] ;  /* 0x000000047c7c7981 */ /* 0x000f68000c1e1500 */
[----:B------:R-:W5:Y:S04]  /*2030*/  LDG.E.U16 R126, [R126.64] ;  /* 0x000000047e7e7981 */ /* 0x000f68000c1e1500 */
[----:B------:R-:W5:Y:S04]  /*2040*/  LDG.E.U16 R128, [R128.64] ;  /* 0x0000000480807981 */ /* 0x000f68000c1e1500 */
[----:B------:R-:W5:Y:S04]  /*2050*/  LDG.E.U16 R130, [R130.64] ;  /* 0x0000000482827981 */ /* 0x000f68000c1e1500 */
[----:B------:R-:W5:Y:S01]  /*2060*/  LDG.E.U16 R108, [R108.64] ;  /* 0x000000046c6c7981 */ /* 0x000f62000c1e1500 */
[----:B------:R-:W-:-:S03]  /*2070*/  LEA.HI.X.SX32 R223, R237, R9, 0x1, P2 ;  /* 0x00000009eddf7211 */ /* 0x000fc600010f0eff */
        /* <DEDUP_REMOVED lines=12> */
[----:B------:R-:W5:Y:S04]  /*2140*/  LDG.E.U16 R144, [R144.64] ;  /* 0x0000000490907981 */ /* 0x000f68000c1e1500 */
        /* <DEDUP_REMOVED lines=54> */
[----:B------:R-:W5:Y:S01]  /*24b0*/  LDG.E.U16 R238, [R238.64] ;  /* 0x00000004eeee7981 */ /* 0x000f62000c1e1500 */
[----:B------:R-:W-:-:S04]  /*24c0*/  SHF.L.U32 R9, R250, 0x1, RZ ;  /* 0x00000001fa097819 */ /* 0x000fc800000006ff */
[C---:B-1----:R-:W-:Y:S01]  /*24d0*/  LOP3.LUT R11, R9.reuse, 0x10, RZ, 0x3c, !PT ;  /* 0x00000010090b7812 */ /* 0x042fe200078e3cff */
[----:B--2---:R0:W-:Y:S04]  /*24e0*/  STS.U16 [R9+0xb000], R7 ;  /* 0x00b0000709007388 */ /* 0x0041e80000000400 */
[----:B------:R-:W-:Y:S01]  /*24f0*/  STS.U16 [R9], R0 ;  /* 0x0000000009007388 */ /* 0x000fe20000000400 */
[----:B0-----:R-:W-:-:S03]  /*2500*/  LOP3.LUT R7, R9, 0x20, RZ, 0x3c, !PT ;  /* 0x0000002009077812 */ /* 0x001fc600078e3cff */
[----:B------:R-:W-:Y:S04]  /*2510*/  STS.U16 [R9+0x1000], R2 ;  /* 0x0010000209007388 */ /* 0x000fe80000000400 */
[----:B------:R-:W-:Y:S04]  /*2520*/  STS.U16 [R9+0x2000], R245 ;  /* 0x002000f509007388 */ /* 0x000fe80000000400 */
[----:B------:R-:W-:Y:S04]  /*2530*/  STS.U16 [R9+0x4000], R244 ;  /* 0x004000f409007388 */ /* 0x000fe80000000400 */
[----:B---3--:R-:W-:Y:S04]  /*2540*/  STS.U16 [R9+0x8000], R243 ;  /* 0x008000f309007388 */ /* 0x008fe80000000400 */
[----:B----4-:R-:W-:Y:S04]  /*2550*/  STS.U16 [R9+0x9000], R242 ;  /* 0x009000f209007388 */ /* 0x010fe80000000400 */
[----:B------:R-:W-:Y:S04]  /*2560*/  STS.U16 [R9+0x5000], R241 ;  /* 0x005000f109007388 */ /* 0x000fe80000000400 */
        /* <DEDUP_REMOVED lines=24> */
[----:B-----5:R0:W-:Y:S04]  /*26f0*/  STS.U16 [R7+0x1400], R5 ;  /* 0x0014000507007388 */ /* 0x0201e80000000400 */
[----:B------:R-:W-:Y:S01]  /*2700*/  STS.U16 [R7+0x2400], R64 ;  /* 0x0024004007007388 */ /* 0x000fe20000000400 */
[----:B0-----:R-:W-:-:S03]  /*2710*/  LOP3.LUT R5, R9, 0x30, RZ, 0x3c, !PT ;  /* 0x0000003009057812 */ /* 0x001fc600078e3cff */
        /* <DEDUP_REMOVED lines=13> */
[----:B------:R0:W-:Y:S04]  /*27f0*/  STS.U16 [R7+0xf400], R82 ;  /* 0x00f4005207007388 */ /* 0x0001e80000000400 */
[----:B------:R-:W-:Y:S04]  /*2800*/  STS.U16 [R5+0x8600], R84 ;  /* 0x0086005405007388 */ /* 0x000fe80000000400 */
        /* <DEDUP_REMOVED lines=49> */
[----:B------:R0:W-:Y:S01]  /*2b20*/  STS.U16 [R5+0xfa00], R200 ;  /* 0x00fa00c805007388 */ /* 0x0001e20000000400 */
[----:B------:R-:W-:-:S02]  /*2b30*/  MOV R0, 0x3f800000 ;  /* 0x3f80000000007802 */ /* 0x000fc40000000f00 */
[----:B------:R-:W-:Y:S01]  /*2b40*/  MOV R6, 0x3f800000 ;  /* 0x3f80000000067802 */ /* 0x000fe20000000f00 */
[----:B------:R-:W-:Y:S01]  /*2b50*/  STS.U16 [R3+0xc00], R134 ;  /* 0x000c008603007388 */ /* 0x000fe20000000400 */
[----:B0-----:R-:W-:-:S03]  /*2b60*/  LOP3.LUT R5, R9, 0x70, RZ, 0x3c, !PT ;  /* 0x0000007009057812 */ /* 0x001fc600078e3cff */
[----:B------:R-:W-:Y:S01]  /*2b70*/  STS.U16 [R3+0x1c00], R156 ;  /* 0x001c009c03007388 */ /* 0x000fe20000000400 */
[----:B------:R-:W-:-:S03]  /*2b80*/  MOV R4, 0x3f800000 ;  /* 0x3f80000000047802 */ /* 0x000fc60000000f00 */
        /* <DEDUP_REMOVED lines=30> */
[----:B------:R1:W-:Y:S01]  /*2d70*/  STL [R1+0x2c], R0 ;  /* 0x00002c0001007387 */ /* 0x0003e20000100800 */
[----:B0-----:R-:W-:-:S03]  /*2d80*/  MOV R5, 0x3f800000 ;  /* 0x3f80000000057802 */ /* 0x001fc60000000f00 */
[----:B------:R0:W-:Y:S01]  /*2d90*/  STL [R1+0x28], R6 ;  /* 0x0000280601007387 */ /* 0x0001e20000100800 */
[----:B------:R-:W-:-:S03]  /*2da0*/  MOV R8, 0x1 ;  /* 0x0000000100087802 */ /* 0x000fc60000000f00 */
[----:B------:R0:W-:Y:S04]  /*2db0*/  STL [R1+0x24], R5 ;  /* 0x0000240501007387 */ /* 0x0001e80000100800 */
[----:B------:R0:W-:Y:S01]  /*2dc0*/  STL [R1+0x20], R4 ;  /* 0x0000200401007387 */ /* 0x0001e20000100800 */
[----:B------:R-:W-:Y:S01]  /*2dd0*/  ISETP.LE.AND P0, PT, R8, c[0x0][0x1d0], PT ;  /* 0x0000740008007a0c */ /* 0x000fe20003f03270 */
[----:B------:R-:W-:Y:S01]  /*2de0*/  IMAD.MOV.U32 R3, RZ, RZ, -0x800000 ;  /* 0xff800000ff037424 */ /* 0x000fe200078e00ff */
[----:B------:R-:W-:Y:S01]  /*2df0*/  MOV R252, 0xff800000 ;  /* 0xff80000000fc7802 */ /* 0x000fe20000000f00 */
[----:B------:R-:W-:Y:S01]  /*2e00*/  CS2R R64, SRZ ;  /* 0x0000000000407805 */ /* 0x000fe2000001ff00 */
[----:B------:R-:W-:Y:S01]  /*2e10*/  MOV R2, 0xff800000 ;  /* 0xff80000000027802 */ /* 0x000fe20000000f00 */
[----:B------:R-:W-:Y:S01]  /*2e20*/  CS2R R66, SRZ ;  /* 0x0000000000427805 */ /* 0x000fe2000001ff00 */
[----:B-1----:R-:W-:Y:S01]  /*2e30*/  MOV R0, 0xff800000 ;  /* 0xff80000000007802 */ /* 0x002fe20000000f00 */
[----:B------:R-:W-:Y:S01]  /*2e40*/  CS2R R24, SRZ ;  /* 0x0000000000187805 */ /* 0x000fe2000001ff00 */
        /* <DEDUP_REMOVED lines=61> */
[----:B------:R-:W-:Y:S01]  /*3220*/  SHF.L.U32 R53, R246, 0x1, RZ ;  /* 0x00000001f6357819 */ /* 0x000fe200000006ff */
[----:B------:R-:W-:Y:S05]  /*3230*/  @!P0 BRA `(.L_x_0) ;  /* 0x0000783000008947 */ /* 0x000fea0003800000 */
[C---:B0-----:R-:W-:Y:S01]  /*3240*/  LOP3.LUT R4, R246.reuse, 0x7, RZ, 0xc0, !PT ;  /* 0x00000007f6047812 */ /* 0x041fe200078ec0ff */
[----:B------:R-:W-:Y:S01]  /*3250*/  IMAD.MOV.U32 R35, RZ, RZ, c[0x0][0x1a4] ;  /* 0x00006900ff237624 */ /* 0x000fe200078e00ff */
[C---:B------:R-:W-:Y:S01]  /*3260*/  LOP3.LUT P0, RZ, R246.reuse, 0x80, RZ, 0xc0, !PT ;  /* 0x00000080f6ff7812 */ /* 0x040fe2000780c0ff */
[----:B------:R-:W-:Y:S01]  /*3270*/  CS2R R64, SRZ ;  /* 0x0000000000407805 */ /* 0x000fe2000001ff00 */
[----:B------:R-:W-:Y:S01]  /*3280*/  LOP3.LUT R5, R246, 0x7f, RZ, 0xc0, !PT ;  /* 0x0000007ff6057812 */ /* 0x000fe200078ec0ff */
[----:B------:R-:W-:Y:S01]  /*3290*/  IMAD R8, R4, 0x210, RZ ;  /* 0x0000021004087824 */ /* 0x000fe200078e02ff */
[----:B------:R-:W-:Y:S01]  /*32a0*/  LOP3.LUT R7, R53, 0x10, RZ, 0xc0, !PT ;  /* 0x0000001035077812 */ /* 0x000fe200078ec0ff */
[----:B------:R-:W-:Y:S01]  /*32b0*/  CS2R R66, SRZ ;  /* 0x0000000000427805 */ /* 0x000fe2000001ff00 */
[----:B------:R-:W-:Y:S01]  /*32c0*/  LOP3.LUT R0, R246, 0xc0, RZ, 0xc0, !PT ;  /* 0x000000c0f6007812 */ /* 0x000fe200078ec0ff */
[----:B------:R-:W-:Y:S01]  /*32d0*/  CS2R R204, SRZ ;  /* 0x0000000000cc7805 */ /* 0x000fe2000001ff00 */
[--C-:B------:R-:W-:Y:S01]  /*32e0*/  SHF.R.U32.HI R2, RZ, 0x7, R246.reuse ;  /* 0x00000007ff027819 */ /* 0x100fe200000116f6 */
[----:B------:R-:W-:Y:S01]  /*32f0*/  CS2R R206, SRZ ;  /* 0x0000000000ce7805 */ /* 0x000fe2000001ff00 */
[----:B------:R-:W-:Y:S01]  /*3300*/  SHF.L.U32 R3, R5, 0x1, RZ ;  /* 0x0000000105037819 */ /* 0x000fe200000006ff */
[----:B------:R-:W-:Y:S01]  /*3310*/  CS2R R208, SRZ ;  /* 0x0000000000d07805 */ /* 0x000fe2000001ff00 */
[----:B------:R-:W-:Y:S01]  /*3320*/  SEL R6, RZ, 0x110, !P0 ;  /* 0x00000110ff067807 */ /* 0x000fe20004000000 */
[----:B------:R-:W-:Y:S01]  /*3330*/  CS2R R210, SRZ ;  /* 0x0000000000d27805 */ /* 0x000fe2000001ff00 */
[----:B------:R-:W-:Y:S01]  /*3340*/  LOP3.LUT R7, R7, 0xe0, R246, 0xf8, !PT ;  /* 0x000000e007077812 */ /* 0x000fe200078ef8f6 */
[----:B------:R-:W-:Y:S01]  /*3350*/  CS2R R212, SRZ ;  /* 0x0000000000d47805 */ /* 0x000fe2000001ff00 */
[----:B------:R-:W-:Y:S01]  /*3360*/  SHF.R.U32.HI R0, RZ, 0x2, R0 ;  /* 0x00000002ff007819 */ /* 0x000fe20000011600 */
[----:B------:R-:W-:Y:S01]  /*3370*/  CS2R R214, SRZ ;  /* 0x0000000000d67805 */ /* 0x000fe2000001ff00 */
[----:B------:R-:W-:Y:S01]  /*3380*/  SGXT.U32 R2, R2, 0x1 ;  /* 0x000000010202781a */ /* 0x000fe20000000000 */
[----:B------:R-:W-:Y:S01]  /*3390*/  CS2R R216, SRZ ;  /* 0x0000000000d87805 */ /* 0x000fe2000001ff00 */
[----:B------:R-:W-:Y:S01]  /*33a0*/  LOP3.LUT R52, R6, R3, RZ, 0x3c, !PT ;  /* 0x0000000306347212 */ /* 0x000fe200078e3cff */
[----:B------:R-:W-:Y:S01]  /*33b0*/  IMAD R6, R5, c[0x0][0x1a8], RZ ;  /* 0x00006a0005067a24 */ /* 0x000fe200078e02ff */
[----:B------:R-:W-:Y:S01]  /*33c0*/  LOP3.LUT R16, R8, R7, RZ, 0x3c, !PT ;  /* 0x0000000708107212 */ /* 0x000fe200078e3cff */
[----:B------:R-:W-:Y:S01]  /*33d0*/  IMAD R7, R2, c[0x0][0x1a4], RZ ;  /* 0x0000690002077a24 */ /* 0x000fe200078e02ff */
[----:B------:R-:W-:Y:S01]  /*33e0*/  LOP3.LUT R3, R9, R0, RZ, 0x3c, !PT ;  /* 0x0000000009037212 */ /* 0x000fe200078e3cff */
[----:B------:R-:W-:Y:S01]  /*33f0*/  IMAD R0, R248, c[0x0][0x1a0], RZ ;  /* 0x00006800f8007a24 */ /* 0x000fe200078e02ff */
[----:B------:R-:W-:Y:S01]  /*3400*/  LOP3.LUT R8, R246, 0x3f, RZ, 0xc0, !PT ;  /* 0x0000003ff6087812 */ /* 0x000fe200078ec0ff */
[----:B------:R-:W-:Y:S01]  /*3410*/  IMAD R2, R248, c[0x0][0x1b0], RZ ;  /* 0x00006c00f8027a24 */ /* 0x000fe200078e02ff */
[C---:B------:R-:W-:Y:S01]  /*3420*/  LEA R9, R35.reuse, R7, 0x1 ;  /* 0x0000000723097211 */ /* 0x040fe200078e08ff */
[----:B------:R-:W-:Y:S01]  /*3430*/  CS2R R218, SRZ ;  /* 0x0000000000da7805 */ /* 0x000fe2000001ff00 */
[----:B------:R-:W-:Y:S01]  /*3440*/  SHF.L.U32 R5, R0, 0x1, RZ ;  /* 0x0000000100057819 */ /* 0x000fe200000006ff */
[----:B------:R-:W-:Y:S01]  /*3450*/  IMAD R14, R8, c[0x0][0x1b4], RZ ;  /* 0x00006d00080e7a24 */ /* 0x000fe200078e02ff */
[C---:B------:R-:W-:Y:S01]  /*3460*/  SHF.L.U32 R8, R6.reuse, 0x1, RZ ;  /* 0x0000000106087819 */ /* 0x040fe200000006ff */
[----:B------:R-:W-:Y:S01]  /*3470*/  IMAD.HI R6, R6, 0x2, RZ ;  /* 0x0000000206067827 */ /* 0x000fe200078e02ff */
[----:B------:R-:W-:Y:S01]  /*3480*/  SHF.L.U32 R12, R2, 0x1, RZ ;  /* 0x00000001020c7819 */ /* 0x000fe200000006ff */
[----:B------:R-:W-:Y:S01]  /*3490*/  CS2R R220, SRZ ;  /* 0x0000000000dc7805 */ /* 0x000fe2000001ff00 */
[----:B------:R-:W-:Y:S01]  /*34a0*/  IADD3 R31, P0, P1, R8, c[0x0][0x168], R5 ;  /* 0x00005a00081f7a10 */ /* 0x000fe2000791e005 */
[----:B------:R-:W-:Y:S01]  /*34b0*/  IMAD.SHL.U32 R13, R14, 0x2, RZ ;  /* 0x000000020e0d7824 */ /* 0x000fe200078e00ff */
[----:B------:R-:W-:Y:S01]  /*34c0*/  LEA R10, R35, R9, 0x1 ;  /* 0x00000009230a7211 */ /* 0x000fe200078e08ff */
[----:B------:R-:W-:Y:S01]  /*34d0*/  IMAD.HI R5, R0, 0x2, RZ ;  /* 0x0000000200057827 */ /* 0x000fe200078e02ff */
[----:B------:R-:W-:Y:S01]  /*34e0*/  SHF.L.U32 R15, R246, 0x8, RZ ;  /* 0x00000008f60f7819 */ /* 0x000fe200000006ff */
[----:B------:R-:W-:Y:S01]  /*34f0*/  CS2R R222, SRZ ;  /* 0x0000000000de7805 */ /* 0x000fe2000001ff00 */
[----:B------:R-:W-:Y:S01]  /*3500*/  IADD3 R27, P2, P3, R13, c[0x0][0x170], R12 ;  /* 0x00005c000d1b7a10 */ /* 0x000fe20007b5e00c */
[----:B------:R-:W-:Y:S01]  /*3510*/  IMAD.HI R14, R14, 0x2, RZ ;  /* 0x000000020e0e7827 */ /* 0x000fe200078e02ff */
[----:B------:R-:W-:Y:S01]  /*3520*/  LEA R11, R35, R10, 0x1 ;  /* 0x0000000a230b7211 */ /* 0x000fe200078e08ff */
[----:B------:R-:W-:Y:S01]  /*3530*/  CS2R R176, SRZ ;  /* 0x0000000000b07805 */ /* 0x000fe2000001ff00 */
[----:B------:R-:W-:Y:S01]  /*3540*/  SHF.R.U32.HI R13, RZ, 0x6, R246 ;  /* 0x00000006ff0d7819 */ /* 0x000fe200000116f6 */
[----:B------:R-:W-:Y:S01]  /*3550*/  CS2R R178, SRZ ;  /* 0x0000000000b27805 */ /* 0x000fe2000001ff00 */
[----:B------:R-:W-:Y:S01]  /*3560*/  LOP3.LUT R15, R15, 0x1000, RZ, 0xc0, !PT ;  /* 0x000010000f0f7812 */ /* 0x000fe200078ec0ff */
[----:B------:R-:W-:Y:S01]  /*3570*/  CS2R R180, SRZ ;  /* 0x0000000000b47805 */ /* 0x000fe2000001ff00 */
[----:B------:R-:W-:Y:S01]  /*3580*/  IADD3.X R33, R6, c[0x0][0x16c], R5, P0, P1 ;  /* 0x00005b0006217a10 */ /* 0x000fe200007e2405 */
[----:B------:R-:W-:Y:S01]  /*3590*/  CS2R R182, SRZ ;  /* 0x0000000000b67805 */ /* 0x000fe2000001ff00 */
[----:B------:R-:W-:Y:S01]  /*35a0*/  LEA R18, P1, R7, R31, 0x1 ;  /* 0x0000001f07127211 */ /* 0x000fe200078208ff */
[----:B------:R-:W-:Y:S01]  /*35b0*/  CS2R R224, SRZ ;  /* 0x0000000000e07805 */ /* 0x000fe2000001ff00 */
[----:B------:R-:W-:Y:S01]  /*35c0*/  LEA R8, R35, R11, 0x1 ;  /* 0x0000000b23087211 */ /* 0x000fe200078e08ff */
[----:B------:R-:W-:Y:S01]  /*35d0*/  CS2R R226, SRZ ;  /* 0x0000000000e27805 */ /* 0x000fe2000001ff00 */
[----:B------:R-:W-:Y:S01]  /*35e0*/  SGXT.U32 R0, R13, 0x2 ;  /* 0x000000020d00781a */ /* 0x000fe20000000000 */
[----:B------:R-:W-:Y:S01]  /*35f0*/  IMAD.HI R13, R2, 0x2, RZ ;  /* 0x00000002020d7827 */ /* 0x000fe200078e02ff */
[----:B------:R-:W-:Y:S01]  /*3600*/  IADD3 R15, R15, R16, RZ ;  /* 0x000000100f0f7210 */ /* 0x000fe20007ffe0ff */
[----:B------:R-:W-:Y:S01]  /*3610*/  CS2R R228, SRZ ;  /* 0x0000000000e47805 */ /* 0x000fe2000001ff00 */
[----:B------:R-:W-:Y:S01]  /*3620*/  LEA.HI.X.SX32 R19, R7, R33, 0x1, P1 ;  /* 0x0000002107137211 */ /* 0x000fe200008f0eff */
[----:B------:R-:W-:Y:S01]  /*3630*/  CS2R R230, SRZ ;  /* 0x0000000000e67805 */ /* 0x000fe2000001ff00 */
[----:B------:R-:W-:Y:S01]  /*3640*/  LEA R12, R35, R8, 0x1 ;  /* 0x00000008230c7211 */ /* 0x000fe200078e08ff */
[----:B------:R0:W-:Y:S01]  /*3650*/  STL [R1+0x10], R15 ;  /* 0x0000100f01007387 */ /* 0x0001e20000100800 */
[----:B------:R-:W-:Y:S01]  /*3660*/  IADD3.X R29, R14, c[0x0][0x174], R13, P2, P3 ;  /* 0x00005d000e1d7a10 */ /* 0x000fe200017e640d */
[----:B------:R-:W-:Y:S01]  /*3670*/  CS2R R232, SRZ ;  /* 0x0000000000e87805 */ /* 0x000fe2000001ff00 */
[----:B------:R-:W-:Y:S01]  /*3680*/  LEA R20, P2, R9, R31, 0x1 ;  /* 0x0000001f09147211 */ /* 0x000fe200078408ff */
[----:B------:R1:W-:Y:S01]  /*3690*/  STL.64 [R1+0x228], R18 ;  /* 0x0002281201007387 */ /* 0x0003e20000100a00 */
[----:B------:R-:W-:Y:S01]  /*36a0*/  LEA R2, R35, R12, 0x1 ;  /* 0x0000000c23027211 */ /* 0x000fe200078e08ff */
[----:B------:R-:W-:Y:S01]  /*36b0*/  CS2R R234, SRZ ;  /* 0x0000000000ea7805 */ /* 0x000fe2000001ff00 */
[----:B------:R-:W-:Y:S01]  /*36c0*/  LEA.HI.X.SX32 R21, R9, R33, 0x1, P2 ;  /* 0x0000002109157211 */ /* 0x000fe200010f0eff */
[----:B------:R-:W-:Y:S01]  /*36d0*/  CS2R R236, SRZ ;  /* 0x0000000000ec7805 */ /* 0x000fe2000001ff00 */
[----:B------:R-:W-:Y:S01]  /*36e0*/  MOV R37, c[0x0][0x1b8] ;  /* 0x00006e0000257a02 */ /* 0x000fe20000000f00 */
[----:B0-----:R-:W-:Y:S01]  /*36f0*/  IMAD R15, R0, c[0x0][0x1b8], RZ ;  /* 0x00006e00000f7a24 */ /* 0x001fe200078e02ff */
[----:B------:R-:W-:Y:S01]  /*3700*/  LEA R0, R35, R2, 0x1 ;  /* 0x0000000223007211 */ /* 0x000fe200078e08ff */
[----:B------:R0:W-:Y:S01]  /*3710*/  STL.64 [R1+0x220], R20 ;  /* 0x0002201401007387 */ /* 0x0001e20000100a00 */
[----:B------:R-:W-:Y:S01]  /*3720*/  MOV R196, 0xff800000 ;  /* 0xff80000000c47802 */ /* 0x000fe20000000f00 */
[----:B------:R-:W-:Y:S01]  /*3730*/  IMAD R13, R37, 0x4, R15 ;  /* 0x00000004250d7824 */ /* 0x000fe200078e020f */
[C---:B------:R-:W-:Y:S01]  /*3740*/  LEA R5, R35.reuse, R0, 0x1 ;  /* 0x0000000023057211 */ /* 0x040fe200078e08ff */
[----:B------:R-:W-:Y:S01]  /*3750*/  CS2R R238, SRZ ;  /* 0x0000000000ee7805 */ /* 0x000fe2000001ff00 */
[C---:B-1----:R-:W-:Y:S01]  /*3760*/  LEA R18, P1, R10.reuse, R31, 0x1 ;  /* 0x0000001f0a127211 */ /* 0x042fe200078208ff */
[----:B------:R-:W-:Y:S01]  /*3770*/  CS2R R240, SRZ ;  /* 0x0000000000f07805 */ /* 0x000fe2000001ff00 */
[C---:B------:R-:W-:Y:S01]  /*3780*/  LEA R6, R35.reuse, R5, 0x1 ;  /* 0x0000000523067211 */ /* 0x040fe200078e08ff */
[----:B------:R-:W-:Y:S01]  /*3790*/  CS2R R242, SRZ ;  /* 0x0000000000f27805 */ /* 0x000fe2000001ff00 */
[----:B------:R-:W-:Y:S01]  /*37a0*/  LEA.HI.X.SX32 R19, R10, R33, 0x1, P1 ;  /* 0x000000210a137211 */ /* 0x000fe200008f0eff */
[----:B------:R-:W-:Y:S01]  /*37b0*/  CS2R R48, SRZ ;  /* 0x0000000000307805 */ /* 0x000fe2000001ff00 */
[C---:B------:R-:W-:Y:S01]  /*37c0*/  LEA R7, R35.reuse, R6, 0x1 ;  /* 0x0000000623077211 */ /* 0x040fe200078e08ff */
[----:B------:R-:W-:Y:S01]  /*37d0*/  CS2R R50, SRZ ;  /* 0x0000000000327805 */ /* 0x000fe2000001ff00 */
[C---:B0-----:R-:W-:Y:S01]  /*37e0*/  LEA R20, P2, R8.reuse, R31, 0x1 ;  /* 0x0000001f08147211 */ /* 0x041fe200078408ff */
[----:B------:R0:W-:Y:S01]  /*37f0*/  STL.64 [R1+0x218], R18 ;  /* 0x0002181201007387 */ /* 0x0001e20000100a00 */
[C---:B------:R-:W-:Y:S01]  /*3800*/  LEA R9, R35.reuse, R7, 0x1 ;  /* 0x0000000723097211 */ /* 0x040fe200078e08ff */
[----:B------:R-:W-:Y:S01]  /*3810*/  CS2R R46, SRZ ;  /* 0x00000000002e7805 */ /* 0x000fe2000001ff00 */
[----:B------:R-:W-:Y:S01]  /*3820*/  LEA.HI.X.SX32 R21, R8, R33, 0x1, P2 ;  /* 0x0000002108157211 */ /* 0x000fe200010f0eff */
[----:B------:R-:W-:Y:S01]  /*3830*/  CS2R R88, SRZ ;  /* 0x0000000000587805 */ /* 0x000fe2000001ff00 */
[C---:B------:R-:W-:Y:S01]  /*3840*/  LEA R22, P2, R2.reuse, R31, 0x1 ;  /* 0x0000001f02167211 */ /* 0x040fe200078408ff */
[----:B------:R-:W-:Y:S01]  /*3850*/  CS2R R90, SRZ ;  /* 0x00000000005a7805 */ /* 0x000fe2000001ff00 */
[----:B------:R-:W-:Y:S01]  /*3860*/  LEA R10, R35, R9, 0x1 ;  /* 0x00000009230a7211 */ /* 0x000fe200078e08ff */
[----:B------:R-:W-:Y:S01]  /*3870*/  CS2R R108, SRZ ;  /* 0x00000000006c7805 */ /* 0x000fe2000001ff00 */
[----:B------:R-:W-:Y:S01]  /*3880*/  LEA.HI.X.SX32 R23, R2, R33, 0x1, P2 ;  /* 0x0000002102177211 */ /* 0x000fe200010f0eff */
[----:B------:R-:W-:Y:S01]  /*3890*/  CS2R R110, SRZ ;  /* 0x00000000006e7805 */ /* 0x000fe2000001ff00 */
[-C--:B------:R-:W-:Y:S01]  /*38a0*/  LEA R24, P2, R5, R31.reuse, 0x1 ;  /* 0x0000001f05187211 */ /* 0x080fe200078408ff */
[----:B------:R-:W-:Y:S01]  /*38b0*/  CS2R R116, SRZ ;  /* 0x0000000000747805 */ /* 0x000fe2000001ff00 */
[----:B0-----:R-:W-:Y:S01]  /*38c0*/  LEA R18, P1, R11, R31, 0x1 ;  /* 0x0000001f0b127211 */ /* 0x001fe200078208ff */
[----:B------:R-:W-:Y:S01]  /*38d0*/  CS2R R118, SRZ ;  /* 0x0000000000767805 */ /* 0x000fe2000001ff00 */
[-C--:B------:R-:W-:Y:S01]  /*38e0*/  LEA.HI.X.SX32 R25, R5, R33.reuse, 0x1, P2 ;  /* 0x0000002105197211 */ /* 0x080fe200010f0eff */
[----:B------:R-:W-:Y:S01]  /*38f0*/  CS2R R124, SRZ ;  /* 0x00000000007c7805 */ /* 0x000fe2000001ff00 */
[----:B------:R-:W-:Y:S01]  /*3900*/  LEA.HI.X.SX32 R19, R11, R33, 0x1, P1 ;  /* 0x000000210b137211 */ /* 0x000fe200008f0eff */
[----:B------:R-:W-:Y:S01]  /*3910*/  CS2R R126, SRZ ;  /* 0x00000000007e7805 */ /* 0x000fe2000001ff00 */
[----:B------:R-:W-:Y:S01]  /*3920*/  LEA R11, R35, R10, 0x1 ;  /* 0x0000000a230b7211 */ /* 0x000fe200078e08ff */
[----:B------:R-:W-:Y:S01]  /*3930*/  CS2R R132, SRZ ;  /* 0x0000000000847805 */ /* 0x000fe2000001ff00 */
[----:B------:R-:W-:Y:S01]  /*3940*/  LEA R40, P2, R7, R31, 0x1 ;  /* 0x0000001f07287211 */ /* 0x000fe200078408ff */
[----:B------:R-:W-:Y:S01]  /*3950*/  STL.64 [R1+0x210], R18 ;  /* 0x0002101201007387 */ /* 0x000fe20000100a00 */
[----:B------:R-:W-:Y:S01]  /*3960*/  LEA R8, R35, R11, 0x1 ;  /* 0x0000000b23087211 */ /* 0x000fe200078e08ff */
[----:B------:R-:W-:Y:S01]  /*3970*/  CS2R R134, SRZ ;  /* 0x0000000000867805 */ /* 0x000fe2000001ff00 */
[----:B------:R-:W-:Y:S01]  /*3980*/  LEA.HI.X.SX32 R41, R7, R33, 0x1, P2 ;  /* 0x0000002107297211 */ /* 0x000fe200010f0eff */
[----:B------:R0:W-:Y:S01]  /*3990*/  STL.64 [R1+0x208], R20 ;  /* 0x0002081401007387 */ /* 0x0001e20000100a00 */
[----:B------:R-:W-:Y:S01]  /*39a0*/  LEA R14, R37, R13, 0x2 ;  /* 0x0000000d250e7211 */ /* 0x000fe200078e10ff */
[----:B------:R-:W-:Y:S01]  /*39b0*/  CS2R R140, SRZ ;  /* 0x00000000008c7805 */ /* 0x000fe2000001ff00 */
[----:B------:R-:W-:Y:S01]  /*39c0*/  LEA R38, P0, R15, R27, 0x1 ;  /* 0x0000001b0f267211 */ /* 0x000fe200078008ff */
[----:B------:R-:W-:Y:S01]  /*39d0*/  CS2R R142, SRZ ;  /* 0x00000000008e7805 */ /* 0x000fe2000001ff00 */
[----:B------:R-:W-:Y:S01]  /*39e0*/  LEA R16, R37, R14, 0x2 ;  /* 0x0000000e25107211 */ /* 0x000fe200078e10ff */
[----:B------:R-:W-:Y:S01]  /*39f0*/  CS2R R148, SRZ ;  /* 0x0000000000947805 */ /* 0x000fe2000001ff00 */
[----:B------:R-:W-:Y:S01]  /*3a00*/  LEA.HI.X.SX32 R39, R15, R29, 0x1, P0 ;  /* 0x0000001d0f277211 */ /* 0x000fe200000f0eff */
[----:B------:R-:W-:Y:S01]  /*3a10*/  CS2R R150, SRZ ;  /* 0x0000000000967805 */ /* 0x000fe2000001ff00 */
[C---:B------:R-:W-:Y:S01]  /*3a20*/  LEA R17, R37.reuse, R16, 0x2 ;  /* 0x0000001025117211 */ /* 0x040fe200078e10ff */
[----:B------:R-:W-:Y:S01]  /*3a30*/  CS2R R152, SRZ ;  /* 0x0000000000987805 */ /* 0x000fe2000001ff00 */
[----:B------:R-:W-:Y:S01]  /*3a40*/  MOV R197, 0xff800000 ;  /* 0xff80000000c57802 */ /* 0x000fe20000000f00 */
[----:B------:R-:W-:Y:S01]  /*3a50*/  CS2R R154, SRZ ;  /* 0x00000000009a7805 */ /* 0x000fe2000001ff00 */
[C---:B0-----:R-:W-:Y:S01]  /*3a60*/  LEA R20, P1, R12.reuse, R31, 0x1 ;  /* 0x0000001f0c147211 */ /* 0x041fe200078208ff */
[----:B------:R-:W-:Y:S01]  /*3a70*/  IMAD R18, R37, 0x4, R17 ;  /* 0x0000000425127824 */ /* 0x000fe200078e0211 */
[----:B------:R-:W-:Y:S01]  /*3a80*/  MOV R198, 0xff800000 ;  /* 0xff80000000c67802 */ /* 0x000fe20000000f00 */
[----:B------:R-:W-:Y:S01]  /*3a90*/  CS2R R160, SRZ ;  /* 0x0000000000a07805 */ /* 0x000fe2000001ff00 */
[----:B------:R-:W-:Y:S01]  /*3aa0*/  LEA.HI.X.SX32 R21, R12, R33, 0x1, P1 ;  /* 0x000000210c157211 */ /* 0x000fe200008f0eff */
[----:B------:R-:W-:Y:S01]  /*3ab0*/  CS2R R162, SRZ ;  /* 0x0000000000a27805 */ /* 0x000fe2000001ff00 */
[----:B------:R-:W-:Y:S01]  /*3ac0*/  LEA R12, R35, R8, 0x1 ;  /* 0x00000008230c7211 */ /* 0x000fe200078e08ff */
[----:B------:R-:W-:Y:S01]  /*3ad0*/  CS2R R168, SRZ ;  /* 0x0000000000a87805 */ /* 0x000fe2000001ff00 */
[----:B------:R-:W-:Y:S01]  /*3ae0*/  LEA R19, R37, R18, 0x2 ;  /* 0x0000001225137211 */ /* 0x000fe200078e10ff */
[----:B------:R0:W-:Y:S01]  /*3af0*/  STL.64 [R1+0x200], R20 ;  /* 0x0002001401007387 */ /* 0x0001e20000100a00 */
[----:B------:R-:W-:Y:S01]  /*3b00*/  LEA R2, R35, R12, 0x1 ;  /* 0x0000000c23027211 */ /* 0x000fe200078e08ff */
[----:B------:R-:W-:Y:S01]  /*3b10*/  CS2R R170, SRZ ;  /* 0x0000000000aa7805 */ /* 0x000fe2000001ff00 */
[----:B------:R-:W-:Y:S01]  /*3b20*/  MOV R199, 0xff800000 ;  /* 0xff80000000c77802 */ /* 0x000fe20000000f00 */
[----:B------:R1:W-:Y:S01]  /*3b30*/  STL.64 [R1+0x1f8], R22 ;  /* 0x0001f81601007387 */ /* 0x0003e20000100a00 */
[----:B------:R-:W-:Y:S01]  /*3b40*/  CS2R R172, SRZ ;  /* 0x0000000000ac7805 */ /* 0x000fe2000001ff00 */
[----:B------:R-:W-:Y:S01]  /*3b50*/  CS2R R174, SRZ ;  /* 0x0000000000ae7805 */ /* 0x000fe2000001ff00 */
[----:B------:R-:W-:Y:S01]  /*3b60*/  CS2R R96, SRZ ;  /* 0x0000000000607805 */ /* 0x000fe2000001ff00 */
[----:B------:R-:W-:Y:S01]  /*3b70*/  CS2R R98, SRZ ;  /* 0x0000000000627805 */ /* 0x000fe2000001ff00 */
[----:B0-----:R-:W-:-:S02]  /*3b80*/  LEA R20, R37, R19, 0x2 ;  /* 0x0000001325147211 */ /* 0x001fc400078e10ff */
[C---:B-1----:R-:W-:Y:S02]  /*3b90*/  LEA R22, P1, R0.reuse, R31, 0x1 ;  /* 0x0000001f00167211 */ /* 0x042fe400078208ff */
[----:B------:R-:W-:Y:S02]  /*3ba0*/  LEA R21, R37, R20, 0x2 ;  /* 0x0000001425157211 */ /* 0x000fe400078e10ff */
[----:B------:R-:W-:Y:S02]  /*3bb0*/  LEA.HI.X.SX32 R23, R0, R33, 0x1, P1 ;  /* 0x0000002100177211 */ /* 0x000fe400008f0eff */
[----:B------:R-:W-:-:S03]  /*3bc0*/  LEA R0, R35, R2, 0x1 ;  /* 0x0000000223007211 */ /* 0x000fc600078e08ff */
[----:B------:R0:W-:Y:S01]  /*3bd0*/  STL.64 [R1+0x1f0], R22 ;  /* 0x0001f01601007387 */ /* 0x0001e20000100a00 */
[----:B------:R-:W-:-:S03]  /*3be0*/  LEA R5, R35, R0, 0x1 ;  /* 0x0000000023057211 */ /* 0x000fc600078e08ff */
[----:B------:R1:W-:Y:S01]  /*3bf0*/  STL.64 [R1+0x1e8], R24 ;  /* 0x0001e81801007387 */ /* 0x0003e20000100a00 */
[----:B0-----:R-:W-:Y:S01]  /*3c00*/  IMAD R22, R37, 0x4, R21 ;  /* 0x0000000425167824 */ /* 0x001fe200078e0215 */
[----:B-1----:R-:W-:-:S04]  /*3c10*/  LEA R24, P1, R6, R31, 0x1 ;  /* 0x0000001f06187211 */ /* 0x002fc800078208ff */
[----:B------:R-:W-:Y:S02]  /*3c20*/  LEA R23, R37, R22, 0x2 ;  /* 0x0000001625177211 */ /* 0x000fe400078e10ff */
[----:B------:R-:W-:Y:S02]  /*3c30*/  LEA.HI.X.SX32 R25, R6, R33, 0x1, P1 ;  /* 0x0000002106197211 */ /* 0x000fe400008f0eff */
[----:B------:R-:W-:Y:S02]  /*3c40*/  LEA R6, R35, R5, 0x1 ;  /* 0x0000000523067211 */ /* 0x000fe400078e08ff */
[----:B------:R-:W-:Y:S01]  /*3c50*/  LEA R42, P1, R9, R31, 0x1 ;  /* 0x0000001f092a7211 */ /* 0x000fe200078208ff */
[----:B------:R0:W-:Y:S01]  /*3c60*/  STL.64 [R1+0x1e0], R24 ;  /* 0x0001e01801007387 */ /* 0x0001e20000100a00 */
[----:B------:R-:W-:Y:S02]  /*3c70*/  LEA R7, R35, R6, 0x1 ;  /* 0x0000000623077211 */ /* 0x000fe400078e08ff */
[----:B------:R-:W-:Y:S01]  /*3c80*/  LEA.HI.X.SX32 R43, R9, R33, 0x1, P1 ;  /* 0x00000021092b7211 */ /* 0x000fe200008f0eff */
[----:B------:R1:W-:Y:S01]  /*3c90*/  STL.64 [R1+0x1d8], R40 ;  /* 0x0001d82801007387 */ /* 0x0003e20000100a00 */
[----:B------:R-:W-:Y:S01]  /*3ca0*/  LEA R44, P1, R11, R31, 0x1 ;  /* 0x0000001f0b2c7211 */ /* 0x000fe200078208ff */
[----:B------:R-:W-:-:S02]  /*3cb0*/  IMAD R9, R35, 0x2, R7 ;  /* 0x0000000223097824 */ /* 0x000fc400078e0207 */
[----:B------:R2:W-:Y:S01]  /*3cc0*/  STL.64 [R1+0x1d0], R42 ;  /* 0x0001d02a01007387 */ /* 0x0005e20000100a00 */
[----:B------:R-:W-:Y:S02]  /*3cd0*/  LEA.HI.X.SX32 R45, R11, R33, 0x1, P1 ;  /* 0x000000210b2d7211 */ /* 0x000fe400008f0eff */
[C---:B0-----:R-:W-:Y:S02]  /*3ce0*/  LEA R24, R37.reuse, R23, 0x2 ;  /* 0x0000001725187211 */ /* 0x041fe400078e10ff */
[C---:B-1----:R-:W-:Y:S02]  /*3cf0*/  LEA R40, P2, R10.reuse, R31, 0x1 ;  /* 0x0000001f0a287211 */ /* 0x042fe400078408ff */
[----:B------:R-:W-:Y:S02]  /*3d00*/  LEA R25, R37, R24, 0x2 ;  /* 0x0000001825197211 */ /* 0x000fe400078e10ff */
[----:B------:R-:W-:Y:S02]  /*3d10*/  LEA.HI.X.SX32 R41, R10, R33, 0x1, P2 ;  /* 0x000000210a297211 */ /* 0x000fe400010f0eff */
[----:B--2---:R-:W-:-:S02]  /*3d20*/  LEA R42, P2, R8, R31, 0x1 ;  /* 0x0000001f082a7211 */ /* 0x004fc400078408ff */
[C---:B------:R-:W-:Y:S01]  /*3d30*/  LEA R10, R35.reuse, R9, 0x1 ;  /* 0x00000009230a7211 */ /* 0x040fe200078e08ff */
[----:B------:R0:W-:Y:S01]  /*3d40*/  STL.64 [R1+0x1c8], R40 ;  /* 0x0001c82801007387 */ /* 0x0001e20000100a00 */
[----:B------:R-:W-:Y:S02]  /*3d50*/  LEA.HI.X.SX32 R43, R8, R33, 0x1, P2 ;  /* 0x00000021082b7211 */ /* 0x000fe400010f0eff */
[C---:B------:R-:W-:Y:S01]  /*3d60*/  LEA R8, R35.reuse, R10, 0x1 ;  /* 0x0000000a23087211 */ /* 0x040fe200078e08ff */
[----:B------:R1:W-:Y:S03]  /*3d70*/  STL.64 [R1+0x1c0], R44 ;  /* 0x0001c02c01007387 */ /* 0x0003e60000100a00 */
[----:B------:R-:W-:Y:S01]  /*3d80*/  LEA R11, R35, R8, 0x1 ;  /* 0x00000008230b7211 */ /* 0x000fe200078e08ff */
[----:B------:R2:W-:Y:S01]  /*3d90*/  STL.64 [R1+0x1b8], R42 ;  /* 0x0001b82a01007387 */ /* 0x0005e20000100a00 */
[----:B0-----:R-:W-:-:S02]  /*3da0*/  LEA R40, P3, R12, R31, 0x1 ;  /* 0x0000001f0c287211 */ /* 0x001fc400078608ff */
[----:B-1----:R-:W-:Y:S02]  /*3db0*/  LEA R44, P1, R2, R31, 0x1 ;  /* 0x0000001f022c7211 */ /* 0x002fe400078208ff */
[-C--:B------:R-:W-:Y:S02]  /*3dc0*/  LEA.HI.X.SX32 R41, R12, R33.reuse, 0x1, P3 ;  /* 0x000000210c297211 */ /* 0x080fe400018f0eff */
[----:B------:R-:W-:Y:S02]  /*3dd0*/  LEA.HI.X.SX32 R45, R2, R33, 0x1, P1 ;  /* 0x00000021022d7211 */ /* 0x000fe400008f0eff */
[C---:B--2---:R-:W-:Y:S01]  /*3de0*/  LEA R42, P2, R0.reuse, R31, 0x1 ;  /* 0x0000001f002a7211 */ /* 0x044fe200078408ff */
[----:B------:R0:W-:Y:S03]  /*3df0*/  STL.64 [R1+0x1b0], R40 ;  /* 0x0001b02801007387 */ /* 0x0001e60000100a00 */
[----:B------:R-:W-:Y:S01]  /*3e00*/  LEA.HI.X.SX32 R43, R0, R33, 0x1, P2 ;  /* 0x00000021002b7211 */ /* 0x000fe200010f0eff */
[----:B------:R1:W-:Y:S01]  /*3e10*/  STL.64 [R1+0x1a8], R44 ;  /* 0x0001a82c01007387 */ /* 0x0003e20000100a00 */
[----:B------:R-:W-:-:S03]  /*3e20*/  LEA R0, R35, R11, 0x1 ;  /* 0x0000000b23007211 */ /* 0x000fc600078e08ff */
[----:B------:R2:W-:Y:S01]  /*3e30*/  STL.64 [R1+0x1a0], R42 ;  /* 0x0001a02a01007387 */ /* 0x0005e20000100a00 */
[----:B------:R-:W-:Y:S02]  /*3e40*/  LEA R2, R35, R0, 0x1 ;  /* 0x0000000023027211 */ /* 0x000fe400078e08ff */
[CC--:B0-----:R-:W-:Y:S02]  /*3e50*/  LEA R40, P3, R5.reuse, R31.reuse, 0x1 ;  /* 0x0000001f05287211 */ /* 0x0c1fe400078608ff */
[C---:B-1----:R-:W-:Y:S02]  /*3e60*/  LEA R44, P1, R6.reuse, R31, 0x1 ;  /* 0x0000001f062c7211 */ /* 0x042fe400078208ff */
[-C--:B------:R-:W-:Y:S02]  /*3e70*/  LEA.HI.X.SX32 R41, R5, R33.reuse, 0x1, P3 ;  /* 0x0000002105297211 */ /* 0x080fe400018f0eff */
[----:B------:R-:W-:Y:S02]  /*3e80*/  LEA.HI.X.SX32 R45, R6, R33, 0x1, P1 ;  /* 0x00000021062d7211 */ /* 0x000fe400008f0eff */
[----:B--2---:R-:W-:Y:S01]  /*3e90*/  LEA R42, P2, R7, R31, 0x1 ;  /* 0x0000001f072a7211 */ /* 0x004fe200078408ff */
[----:B------:R0:W-:Y:S01]  /*3ea0*/  STL.64 [R1+0x198], R40 ;  /* 0x0001982801007387 */ /* 0x0001e20000100a00 */
[----:B------:R-:W-:-:S02]  /*3eb0*/  LEA R5, R35, R2, 0x1 ;  /* 0x0000000223057211 */ /* 0x000fc400078e08ff */
[----:B------:R-:W-:Y:S01]  /*3ec0*/  LEA.HI.X.SX32 R43, R7, R33, 0x1, P2 ;  /* 0x00000021072b7211 */ /* 0x000fe200010f0eff */
[----:B------:R1:W-:Y:S01]  /*3ed0*/  STL.64 [R1+0x190], R44 ;  /* 0x0001902c01007387 */ /* 0x0003e20000100a00 */
[----:B------:R-:W-:-:S03]  /*3ee0*/  LEA R6, R35, R5, 0x1 ;  /* 0x0000000523067211 */ /* 0x000fc600078e08ff */
[----:B------:R2:W-:Y:S02]  /*3ef0*/  STL.64 [R1+0x188], R42 ;  /* 0x0001882a01007387 */ /* 0x0005e40000100a00 */
[----:B------:R-:W-:Y:S01]  /*3f00*/  IMAD R7, R35, 0x2, R6 ;  /* 0x0000000223077824 */ /* 0x000fe200078e0206 */
[CC--:B0-----:R-:W-:Y:S02]  /*3f10*/  LEA R40, P3, R9.reuse, R31.reuse, 0x1 ;  /* 0x0000001f09287211 */ /* 0x0c1fe400078608ff */
[C---:B-1----:R-:W-:Y:S02]  /*3f20*/  LEA R44, P1, R10.reuse, R31, 0x1 ;  /* 0x0000001f0a2c7211 */ /* 0x042fe400078208ff */
        /* <DEDUP_REMOVED lines=17> */
[C---:B------:R-:W-:Y:S01]  /*4040*/  LEA R10, P4, R0.reuse, R31, 0x1 ;  /* 0x0000001f000a7211 */ /* 0x040fe200078808ff */
[----:B------:R-:W-:Y:S02]  /*4050*/  CS2R R34, SRZ ;  /* 0x0000000000227805 */ /* 0x000fe4000001ff00 */
[----:B------:R2:W-:Y:S01]  /*4060*/  STL.64 [R1+0x158], R42 ;  /* 0x0001582a01007387 */ /* 0x0005e20000100a00 */
[----:B------:R-:W-:Y:S02]  /*4070*/  LEA.HI.X.SX32 R11, R0, R33, 0x1, P4 ;  /* 0x00000021000b7211 */ /* 0x000fe400020f0eff */
[----:B------:R-:W-:Y:S02]  /*4080*/  LEA R0, R37, R25, 0x2 ;  /* 0x0000001925007211 */ /* 0x000fe400078e10ff */
[----:B0-----:R-:W-:-:S02]  /*4090*/  LEA R40, P3, R5, R31, 0x1 ;  /* 0x0000001f05287211 */ /* 0x001fc400078608ff */
[----:B------:R-:W-:Y:S02]  /*40a0*/  LEA R2, R37, R0, 0x2 ;  /* 0x0000000025027211 */ /* 0x000fe400078e10ff */
        /* <DEDUP_REMOVED lines=8> */
[----:B------:R-:W-:-:S03]  /*4130*/  LEA R6, P2, R16, R27, 0x1 ;  /* 0x0000001b10067211 */ /* 0x000fc600078408ff */
[----:B------:R2:W-:Y:S01]  /*4140*/  STL.64 [R1+0x130], R10 ;  /* 0x0001300a01007387 */ /* 0x0005e20000100a00 */
[----:B------:R-:W-:Y:S02]  /*4150*/  LEA.HI.X.SX32 R7, R16, R29, 0x1, P2 ;  /* 0x0000001d10077211 */ /* 0x000fe400010f0eff */
[C---:B0-----:R-:W-:Y:S01]  /*4160*/  LEA R40, P3, R8.reuse, R31, 0x1 ;  /* 0x0000001f08287211 */ /* 0x041fe200078608ff */
[----:B------:R0:W-:Y:S01]  /*4170*/  STL.64 [R1+0x140], R42 ;  /* 0x0001402a01007387 */ /* 0x0001e20000100a00 */
[----:B------:R-:W-:Y:S02]  /*4180*/  CS2R R30, SRZ ;  /* 0x00000000001e7805 */ /* 0x000fe4000001ff00 */
[----:B------:R-:W-:Y:S01]  /*4190*/  LEA.HI.X.SX32 R41, R8, R33, 0x1, P3 ;  /* 0x0000002108297211 */ /* 0x000fe200018f0eff */
[----:B-1----:R-:W-:Y:S01]  /*41a0*/  CS2R R44, SRZ ;  /* 0x00000000002c7805 */ /* 0x002fe2000001ff00 */
[CC--:B------:R-:W-:Y:S01]  /*41b0*/  LEA R8, P0, R14.reuse, R27.reuse, 0x1 ;  /* 0x0000001b0e087211 */ /* 0x0c0fe200078008ff */
[----:B------:R-:W-:Y:S01]  /*41c0*/  CS2R R32, SRZ ;  /* 0x0000000000207805 */ /* 0x000fe2000001ff00 */
[----:B--2---:R-:W-:Y:S01]  /*41d0*/  LEA R10, P1, R13, R27, 0x1 ;  /* 0x0000001b0d0a7211 */ /* 0x004fe200078208ff */
[----:B------:R1:W-:Y:S01]  /*41e0*/  STL.64 [R1+0x138], R40 ;  /* 0x0001382801007387 */ /* 0x0003e20000100a00 */
[----:B------:R-:W-:-:S02]  /*41f0*/  LEA.HI.X.SX32 R9, R14, R29, 0x1, P0 ;  /* 0x0000001d0e097211 */ /* 0x000fc400000f0eff */
[----:B------:R-:W-:Y:S01]  /*4200*/  LEA.HI.X.SX32 R11, R13, R29, 0x1, P1 ;  /* 0x0000001d0d0b7211 */ /* 0x000fe200008f0eff */
[----:B------:R2:W-:Y:S01]  /*4210*/  STL.64 [R1+0x128], R38 ;  /* 0x0001282601007387 */ /* 0x0005e20000100a00 */
[C---:B------:R-:W-:Y:S01]  /*4220*/  LEA R12, P0, R17.reuse, R27, 0x1 ;  /* 0x0000001b110c7211 */ /* 0x040fe200078008ff */
[----:B0-----:R-:W-:Y:S02]  /*4230*/  CS2R R42, SRZ ;  /* 0x00000000002a7805 */ /* 0x001fe4000001ff00 */
[----:B------:R0:W-:Y:S01]  /*4240*/  STL.64 [R1+0x120], R10 ;  /* 0x0001200a01007387 */ /* 0x0001e20000100a00 */
[----:B------:R-:W-:Y:S02]  /*4250*/  LEA.HI.X.SX32 R13, R17, R29, 0x1, P0 ;  /* 0x0000001d110d7211 */ /* 0x000fe400000f0eff */
[----:B------:R-:W-:Y:S01]  /*4260*/  LEA R14, P0, R20, R27, 0x1 ;  /* 0x0000001b140e7211 */ /* 0x000fe200078008ff */
[----:B------:R3:W-:Y:S01]  /*4270*/  STL.64 [R1+0x118], R8 ;  /* 0x0001180801007387 */ /* 0x0007e20000100a00 */
[----:B-1----:R-:W-:-:S02]  /*4280*/  CS2R R40, SRZ ;  /* 0x0000000000287805 */ /* 0x002fc4000001ff00 */
[----:B------:R-:W-:Y:S01]  /*4290*/  LEA.HI.X.SX32 R15, R20, R29, 0x1, P0 ;  /* 0x0000001d140f7211 */ /* 0x000fe200000f0eff */
[----:B------:R1:W-:Y:S01]  /*42a0*/  STL.64 [R1+0x110], R6 ;  /* 0x0001100601007387 */ /* 0x0003e20000100a00 */
[CC--:B------:R-:W-:Y:S01]  /*42b0*/  LEA R16, P0, R23.reuse, R27.reuse, 0x1 ;  /* 0x0000001b17107211 */ /* 0x0c0fe200078008ff */
[----:B--2---:R-:W-:Y:S01]  /*42c0*/  CS2R R38, SRZ ;  /* 0x0000000000267805 */ /* 0x004fe2000001ff00 */
[C---:B0-----:R-:W-:Y:S01]  /*42d0*/  LEA R10, P1, R18.reuse, R27, 0x1 ;  /* 0x0000001b120a7211 */ /* 0x041fe200078208ff */
[----:B------:R0:W-:Y:S01]  /*42e0*/  STL.64 [R1+0x108], R12 ;  /* 0x0001080c01007387 */ /* 0x0001e20000100a00 */
[----:B------:R-:W-:Y:S02]  /*42f0*/  LEA.HI.X.SX32 R17, R23, R29, 0x1, P0 ;  /* 0x0000001d17117211 */ /* 0x000fe400000f0eff */
[----:B---3--:R-:W-:Y:S02]  /*4300*/  LEA R8, P2, R19, R27, 0x1 ;  /* 0x0000001b13087211 */ /* 0x008fe400078408ff */
[----:B------:R-:W-:-:S02]  /*4310*/  LEA.HI.X.SX32 R11, R18, R29, 0x1, P1 ;  /* 0x0000001d120b7211 */ /* 0x000fc400008f0eff */
[----:B------:R-:W-:Y:S02]  /*4320*/  LEA.HI.X.SX32 R9, R19, R29, 0x1, P2 ;  /* 0x0000001d13097211 */ /* 0x000fe400010f0eff */
[----:B-1----:R-:W-:Y:S01]  /*4330*/  LEA R6, R37, R5, 0x2 ;  /* 0x0000000525067211 */ /* 0x002fe200078e10ff */
[----:B------:R1:W-:Y:S01]  /*4340*/  STL.64 [R1+0x100], R10 ;  /* 0x0001000a01007387 */ /* 0x0003e20000100a00 */
[CC--:B------:R-:W-:Y:S02]  /*4350*/  LEA R18, P0, R0.reuse, R27.reuse, 0x1 ;  /* 0x0000001b00127211 */ /* 0x0c0fe400078008ff */
[----:B0-----:R-:W-:Y:S01]  /*4360*/  LEA R12, P1, R21, R27, 0x1 ;  /* 0x0000001b150c7211 */ /* 0x001fe200078208ff */
[----:B------:R0:W-:Y:S01]  /*4370*/  STL.64 [R1+0xf8], R8 ;  /* 0x0000f80801007387 */ /* 0x0001e20000100a00 */
[----:B------:R-:W-:Y:S02]  /*4380*/  LEA R7, R37, R6, 0x2 ;  /* 0x0000000625077211 */ /* 0x000fe400078e10ff */
[-C--:B------:R-:W-:Y:S01]  /*4390*/  LEA.HI.X.SX32 R13, R21, R29.reuse, 0x1, P1 ;  /* 0x0000001d150d7211 */ /* 0x080fe200008f0eff */
[----:B------:R2:W-:Y:S01]  /*43a0*/  STL.64 [R1+0xf0], R14 ;  /* 0x0000f00e01007387 */ /* 0x0005e20000100a00 */
[----:B------:R-:W-:-:S02]  /*43b0*/  LEA.HI.X.SX32 R19, R0, R29, 0x1, P0 ;  /* 0x0000001d00137211 */ /* 0x000fc400000f0eff */
[C---:B-1----:R-:W-:Y:S01]  /*43c0*/  LEA R10, P2, R22.reuse, R27, 0x1 ;  /* 0x0000001b160a7211 */ /* 0x042fe200078408ff */
[----:B------:R1:W-:Y:S03]  /*43d0*/  STL.64 [R1+0xe8], R12 ;  /* 0x0000e80c01007387 */ /* 0x0003e60000100a00 */
[----:B------:R-:W-:Y:S01]  /*43e0*/  LEA.HI.X.SX32 R11, R22, R29, 0x1, P2 ;  /* 0x0000001d160b7211 */ /* 0x000fe200010f0eff */
[----:B0-----:R-:W-:Y:S01]  /*43f0*/  IMAD R8, R37, 0x4, R7 ;  /* 0x0000000425087824 */ /* 0x001fe200078e0207 */
[----:B--2---:R-:W-:-:S03]  /*4400*/  LEA R14, P1, R24, R27, 0x1 ;  /* 0x0000001b180e7211 */ /* 0x004fc600078208ff */
[----:B------:R0:W-:Y:S01]  /*4410*/  STL.64 [R1+0xe0], R10 ;  /* 0x0000e00a01007387 */ /* 0x0001e20000100a00 */
[----:B------:R-:W-:Y:S02]  /*4420*/  LEA R9, R37, R8, 0x2 ;  /* 0x0000000825097211 */ /* 0x000fe400078e10ff */
[----:B------:R-:W-:Y:S01]  /*4430*/  LEA.HI.X.SX32 R15, R24, R29, 0x1, P1 ;  /* 0x0000001d180f7211 */ /* 0x000fe200008f0eff */
[----:B------:R2:W-:Y:S01]  /*4440*/  STL.64 [R1+0xd8], R16 ;  /* 0x0000d81001007387 */ /* 0x0005e20000100a00 */
[----:B-1----:R-:W-:-:S03]  /*4450*/  LEA R12, P2, R25, R27, 0x1 ;  /* 0x0000001b190c7211 */ /* 0x002fc600078408ff */
[----:B------:R1:W-:Y:S01]  /*4460*/  STL.64 [R1+0xd0], R14 ;  /* 0x0000d00e01007387 */ /* 0x0003e20000100a00 */
[----:B------:R-:W-:Y:S02]  /*4470*/  LEA.HI.X.SX32 R13, R25, R29, 0x1, P2 ;  /* 0x0000001d190d7211 */ /* 0x000fe400010f0eff */
[----:B------:R-:W-:Y:S01]  /*4480*/  CS2R R24, SRZ ;  /* 0x0000000000187805 */ /* 0x000fe2000001ff00 */
[C---:B0-----:R-:W-:Y:S02]  /*4490*/  LEA R10, R37.reuse, R9, 0x2 ;  /* 0x00000009250a7211 */ /* 0x041fe400078e10ff */
[----:B------:R0:W-:Y:S01]  /*44a0*/  STL.64 [R1+0xc8], R12 ;  /* 0x0000c80c01007387 */ /* 0x0001e20000100a00 */
[-C--:B--2---:R-:W-:Y:S02]  /*44b0*/  LEA R16, P1, R2, R27.reuse, 0x1 ;  /* 0x0000001b02107211 */ /* 0x084fe400078208ff */
[----:B------:R-:W-:Y:S01]  /*44c0*/  LEA R11, R37, R10, 0x2 ;  /* 0x0000000a250b7211 */ /* 0x000fe200078e10ff */
[----:B------:R2:W-:Y:S01]  /*44d0*/  STL.64 [R1+0xc0], R18 ;  /* 0x0000c01201007387 */ /* 0x0005e20000100a00 */
[----:B-1----:R-:W-:-:S02]  /*44e0*/  LEA R14, P2, R5, R27, 0x1 ;  /* 0x0000001b050e7211 */ /* 0x002fc400078408ff */
[-C--:B------:R-:W-:Y:S02]  /*44f0*/  LEA.HI.X.SX32 R17, R2, R29.reuse, 0x1, P1 ;  /* 0x0000001d02117211 */ /* 0x080fe400008f0eff */
[----:B------:R-:W-:Y:S02]  /*4500*/  LEA.HI.X.SX32 R15, R5, R29, 0x1, P2 ;  /* 0x0000001d050f7211 */ /* 0x000fe400010f0eff */
[C---:B0-----:R-:W-:Y:S01]  /*4510*/  LEA R12, R37.reuse, R11, 0x2 ;  /* 0x0000000b250c7211 */ /* 0x041fe200078e10ff */
[----:B------:R0:W-:Y:S03]  /*4520*/  STL.64 [R1+0xb8], R16 ;  /* 0x0000b81001007387 */ /* 0x0001e60000100a00 */
[----:B------:R-:W-:Y:S01]  /*4530*/  LEA R0, R37, R12, 0x2 ;  /* 0x0000000c25007211 */ /* 0x000fe200078e10ff */
[----:B------:R1:W-:Y:S01]  /*4540*/  STL.64 [R1+0xb0], R14 ;  /* 0x0000b00e01007387 */ /* 0x0003e20000100a00 */
[----:B--2---:R-:W-:-:S02]  /*4550*/  LEA R18, P0, R6, R27, 0x1 ;  /* 0x0000001b06127211 */ /* 0x004fc400078008ff */
[C---:B------:R-:W-:Y:S02]  /*4560*/  LEA R2, R37.reuse, R0, 0x2 ;  /* 0x0000000025027211 */ /* 0x040fe400078e10ff */
[----:B------:R-:W-:Y:S02]  /*4570*/  LEA.HI.X.SX32 R19, R6, R29, 0x1, P0 ;  /* 0x0000001d06137211 */ /* 0x000fe400000f0eff */
[----:B------:R-:W-:Y:S02]  /*4580*/  LEA R5, R37, R2, 0x2 ;  /* 0x0000000225057211 */ /* 0x000fe400078e10ff */
[-C--:B0-----:R-:W-:Y:S01]  /*4590*/  LEA R16, P1, R7, R27.reuse, 0x1 ;  /* 0x0000001b07107211 */ /* 0x081fe200078208ff */
[----:B------:R0:W-:Y:S01]  /*45a0*/  STL.64 [R1+0xa8], R18 ;  /* 0x0000a81201007387 */ /* 0x0001e20000100a00 */
[----:B-1----:R-:W-:Y:S01]  /*45b0*/  LEA R14, P2, R8, R27, 0x1 ;  /* 0x0000001b080e7211 */ /* 0x002fe200078408ff */
[----:B------:R-:W-:Y:S01]  /*45c0*/  IMAD R6, R37, 0x4, R5 ;  /* 0x0000000425067824 */ /* 0x000fe200078e0205 */
[----:B------:R-:W-:-:S02]  /*45d0*/  LEA.HI.X.SX32 R17, R7, R29, 0x1, P1 ;  /* 0x0000001d07117211 */ /* 0x000fc400008f0eff */
[----:B------:R-:W-:Y:S02]  /*45e0*/  LEA.HI.X.SX32 R15, R8, R29, 0x1, P2 ;  /* 0x0000001d080f7211 */ /* 0x000fe400010f0eff */
[----:B------:R-:W-:Y:S01]  /*45f0*/  LEA R7, R37, R6, 0x2 ;  /* 0x0000000625077211 */ /* 0x000fe200078e10ff */
[----:B------:R1:W-:Y:S01]  /*4600*/  STL.64 [R1+0xa0], R16 ;  /* 0x0000a01001007387 */ /* 0x0003e20000100a00 */
[----:B0-----:R-:W-:-:S03]  /*4610*/  LEA R18, P0, R9, R27, 0x1 ;  /* 0x0000001b09127211 */ /* 0x001fc600078008ff */
[----:B------:R0:W-:Y:S01]  /*4620*/  STL.64 [R1+0x98], R14 ;  /* 0x0000980e01007387 */ /* 0x0001e20000100a00 */
[----:B------:R-:W-:Y:S02]  /*4630*/  LEA R8, R37, R7, 0x2 ;  /* 0x0000000725087211 */ /* 0x000fe400078e10ff */
[----:B------:R-:W-:Y:S02]  /*4640*/  LEA.HI.X.SX32 R19, R9, R29, 0x1, P0 ;  /* 0x0000001d09137211 */ /* 0x000fe400000f0eff */
[----:B-1----:R-:W-:-:S03]  /*4650*/  LEA R16, P1, R10, R27, 0x1 ;  /* 0x0000001b0a107211 */ /* 0x002fc600078208ff */
[----:B------:R1:W-:Y:S01]  /*4660*/  STL.64 [R1+0x90], R18 ;  /* 0x0000901201007387 */ /* 0x0003e20000100a00 */
[C---:B0-----:R-:W-:Y:S02]  /*4670*/  LEA R14, P2, R11.reuse, R27, 0x1 ;  /* 0x0000001b0b0e7211 */ /* 0x041fe400078408ff */
[-C--:B------:R-:W-:Y:S02]  /*4680*/  LEA.HI.X.SX32 R17, R10, R29.reuse, 0x1, P1 ;  /* 0x0000001d0a117211 */ /* 0x080fe400008f0eff */
[----:B------:R-:W-:-:S03]  /*4690*/  LEA.HI.X.SX32 R15, R11, R29, 0x1, P2 ;  /* 0x0000001d0b0f7211 */ /* 0x000fc600010f0eff */
[----:B------:R0:W-:Y:S01]  /*46a0*/  STL.64 [R1+0x88], R16 ;  /* 0x0000881001007387 */ /* 0x0001e20000100a00 */
[----:B-1----:R-:W-:-:S03]  /*46b0*/  LEA R18, P0, R12, R27, 0x1 ;  /* 0x0000001b0c127211 */ /* 0x002fc600078008ff */
[----:B------:R1:W-:Y:S01]  /*46c0*/  STL.64 [R1+0x80], R14 ;  /* 0x0000800e01007387 */ /* 0x0003e20000100a00 */
[----:B------:R-:W-:-:S05]  /*46d0*/  LEA.HI.X.SX32 R19, R12, R29, 0x1, P0 ;  /* 0x0000001d0c137211 */ /* 0x000fca00000f0eff */
[----:B------:R-:W-:Y:S01]  /*46e0*/  STL.64 [R1+0x78], R18 ;  /* 0x0000781201007387 */ /* 0x000fe20000100a00 */
[-C--:B0-----:R-:W-:Y:S02]  /*46f0*/  LEA R16, P1, R0, R27.reuse, 0x1 ;  /* 0x0000001b00107211 */ /* 0x081fe400078208ff */
[----:B-1----:R-:W-:Y:S02]  /*4700*/  LEA R14, P2, R2, R27, 0x1 ;  /* 0x0000001b020e7211 */ /* 0x002fe400078408ff */
[-C--:B------:R-:W-:Y:S02]  /*4710*/  LEA.HI.X.SX32 R17, R0, R29.reuse, 0x1, P1 ;  /* 0x0000001d00117211 */ /* 0x080fe400008f0eff */
[----:B------:R-:W-:Y:S02]  /*4720*/  LEA.HI.X.SX32 R15, R2, R29, 0x1, P2 ;  /* 0x0000001d020f7211 */ /* 0x000fe400010f0eff */
[----:B------:R-:W-:Y:S02]  /*4730*/  LEA R0, R37, R8, 0x2 ;  /* 0x0000000825007211 */ /* 0x000fe400078e10ff */
[-C--:B------:R-:W-:Y:S01]  /*4740*/  LEA R12, P1, R6, R27.reuse, 0x1 ;  /* 0x0000001b060c7211 */ /* 0x080fe200078208ff */
[----:B------:R0:W-:Y:S01]  /*4750*/  STL.64 [R1+0x68], R14 ;  /* 0x0000680e01007387 */ /* 0x0001e20000100a00 */
[----:B------:R-:W-:-:S02]  /*4760*/  LEA R10, P2, R7, R27, 0x1 ;  /* 0x0000001b070a7211 */ /* 0x000fc400078408ff */
[----:B------:R-:W-:Y:S01]  /*4770*/  LEA R2, R37, R0, 0x2 ;  /* 0x0000000025027211 */ /* 0x000fe200078e10ff */
[----:B------:R1:W-:Y:S01]  /*4780*/  STL.64 [R1+0x70], R16 ;  /* 0x0000701001007387 */ /* 0x0003e20000100a00 */
[-C--:B------:R-:W-:Y:S02]  /*4790*/  LEA.HI.X.SX32 R13, R6, R29.reuse, 0x1, P1 ;  /* 0x0000001d060d7211 */ /* 0x080fe400008f0eff */
[----:B------:R-:W-:Y:S02]  /*47a0*/  LEA.HI.X.SX32 R11, R7, R29, 0x1, P2 ;  /* 0x0000001d070b7211 */ /* 0x000fe400010f0eff */
[----:B------:R-:W-:Y:S02]  /*47b0*/  MOV R7, 0x3f800000 ;  /* 0x3f80000000077802 */ /* 0x000fe40000000f00 */
[----:B------:R-:W-:Y:S02]  /*47c0*/  MOV R6, 0x3f800000 ;  /* 0x3f80000000067802 */ /* 0x000fe40000000f00 */
[----:B0-----:R-:W-:-:S04]  /*47d0*/  LEA R14, P0, R5, R27, 0x1 ;  /* 0x0000001b050e7211 */ /* 0x001fc800078008ff */
[----:B------:R-:W-:Y:S02]  /*47e0*/  LEA.HI.X.SX32 R15, R5, R29, 0x1, P0 ;  /* 0x0000001d050f7211 */ /* 0x000fe400000f0eff */
[----:B------:R-:W-:Y:S02]  /*47f0*/  LEA R5, R37, R2, 0x2 ;  /* 0x0000000225057211 */ /* 0x000fe400078e10ff */
[C---:B-1----:R-:W-:Y:S01]  /*4800*/  LEA R16, P0, R8.reuse, R27, 0x1 ;  /* 0x0000001b08107211 */ /* 0x042fe200078008ff */
[----:B------:R0:W-:Y:S01]  /*4810*/  STL.64 [R1+0x60], R14 ;  /* 0x0000600e01007387 */ /* 0x0001e20000100a00 */
[----:B------:R-:W-:Y:S02]  /*4820*/  CS2R R36, SRZ ;  /* 0x0000000000247805 */ /* 0x000fe4000001ff00 */
[----:B------:R-:W-:Y:S01]  /*4830*/  LEA.HI.X.SX32 R17, R8, R29, 0x1, P0 ;  /* 0x0000001d08117211 */ /* 0x000fe200000f0eff */
[----:B------:R1:W-:Y:S01]  /*4840*/  STL.64 [R1+0x58], R12 ;  /* 0x0000580c01007387 */ /* 0x0003e20000100a00 */
[----:B------:R-:W-:-:S03]  /*4850*/  LOP3.LUT R8, R52, 0x20, RZ, 0x3c, !PT ;  /* 0x0000002034087812 */ /* 0x000fc600078e3cff */
[----:B------:R2:W-:Y:S01]  /*4860*/  STL.64 [R1+0x50], R10 ;  /* 0x0000500a01007387 */ /* 0x0005e20000100a00 */
[----:B0-----:R-:W-:-:S03]  /*4870*/  LEA R14, P1, R0, R27, 0x1 ;  /* 0x0000001b000e7211 */ /* 0x001fc600078208ff */
[----:B------:R-:W-:Y:S01]  /*4880*/  STL.64 [R1+0x48], R16 ;  /* 0x0000481001007387 */ /* 0x000fe20000100a00 */
[----:B-1----:R-:W-:Y:S02]  /*4890*/  LEA R12, P2, R2, R27, 0x1 ;  /* 0x0000001b020c7211 */ /* 0x002fe400078408ff */
[----:B------:R-:W-:Y:S01]  /*48a0*/  LEA.HI.X.SX32 R15, R0, R29, 0x1, P1 ;  /* 0x0000001d000f7211 */ /* 0x000fe200008f0eff */
[----:B------:R-:W-:Y:S01]  /*48b0*/  IMAD.MOV.U32 R0, RZ, RZ, RZ ;  /* 0x000000ffff007224 */ /* 0x000fe200078e00ff */
[C---:B--2---:R-:W-:Y:S02]  /*48c0*/  LEA R10, P3, R5.reuse, R27, 0x1 ;  /* 0x0000001b050a7211 */ /* 0x044fe400078608ff */
[-C--:B------:R-:W-:Y:S01]  /*48d0*/  LEA.HI.X.SX32 R13, R2, R29.reuse, 0x1, P2 ;  /* 0x0000001d020d7211 */ /* 0x080fe200010f0eff */
[----:B------:R-:W-:Y:S01]  /*48e0*/  STL.64 [R1+0x40], R14 ;  /* 0x0000400e01007387 */ /* 0x000fe20000100a00 */
[----:B------:R-:W-:Y:S01]  /*48f0*/  LEA.HI.X.SX32 R11, R5, R29, 0x1, P3 ;  /* 0x0000001d050b7211 */ /* 0x000fe200018f0eff */
[----:B------:R-:W-:Y:S01]  /*4900*/  CS2R R26, SRZ ;  /* 0x00000000001a7805 */ /* 0x000fe2000001ff00 */
[----:B------:R-:W-:Y:S01]  /*4910*/  MOV R5, 0x3f800000 ;  /* 0x3f80000000057802 */ /* 0x000fe20000000f00 */
[----:B------:R-:W-:Y:S01]  /*4920*/  STL.64 [R1+0x38], R12 ;  /* 0x0000380c01007387 */ /* 0x000fe20000100a00 */
[----:B------:R-:W-:Y:S01]  /*4930*/  MOV R2, RZ ;  /* 0x000000ff00027202 */ /* 0x000fe20000000f00 */
[----:B------:R-:W-:-:S02]  /*4940*/  CS2R R28, SRZ ;  /* 0x00000000001c7805 */ /* 0x000fc4000001ff00 */
[----:B------:R-:W-:Y:S04]  /*4950*/  STL.64 [R1+0x30], R10 ;  /* 0x0000300a01007387 */ /* 0x000fe80000100a00 */
[----:B------:R-:W-:Y:S04]  /*4960*/  STL [R1+0x2c], R5 ;  /* 0x00002c0501007387 */ /* 0x000fe80000100800 */
[----:B------:R-:W-:Y:S04]  /*4970*/  STL [R1+0x1c], RZ ;  /* 0x00001cff01007387 */ /* 0x000fe80000100800 */
[----:B------:R0:W-:Y:S04]  /*4980*/  STL [R1+0x28], R7 ;  /* 0x0000280701007387 */ /* 0x0001e80000100800 */
[----:B------:R-:W-:Y:S04]  /*4990*/  STL [R1+0x24], R6 ;  /* 0x0000240601007387 */ /* 0x000fe80000100800 */
[----:B------:R1:W-:Y:S01]  /*49a0*/  STL [R1+0x20], R5 ;  /* 0x0000200501007387 */ /* 0x0003e20000100800 */
[----:B0-----:R-:W-:Y:S01]  /*49b0*/  LOP3.LUT R7, R52, 0x60, RZ, 0x3c, !PT ;  /* 0x0000006034077812 */ /* 0x001fe200078e3cff */
[----:B-1----:R-:W-:-:S02]  /*49c0*/  IMAD R5, R4, 0x110, RZ ;  /* 0x0000011004057824 */ /* 0x002fc400078e02ff */
[----:B------:R-:W-:-:S03]  /*49d0*/  IMAD R4, R4, 0x90, RZ ;  /* 0x0000009004047824 */ /* 0x000fc600078e02ff */
[--C-:B------:R-:W-:Y:S02]  /*49e0*/  LOP3.LUT R6, R5, 0x30, R53.reuse, 0x78, !PT ;  /* 0x0000003005067812 */ /* 0x100fe400078e7835 */
[----:B------:R-:W-:Y:S02]  /*49f0*/  LOP3.LUT R4, R4, 0x30, R53, 0x78, !PT ;  /* 0x0000003004047812 */ /* 0x000fe400078e7835 */
[----:B------:R-:W-:Y:S02]  /*4a00*/  LOP3.LUT R5, R52, 0x40, RZ, 0x3c, !PT ;  /* 0x0000004034057812 */ /* 0x000fe400078e3cff */
[----:B------:R-:W-:Y:S02]  /*4a10*/  LOP3.LUT R6, R6, 0x40, RZ, 0x3c, !PT ;  /* 0x0000004006067812 */ /* 0x000fe400078e3cff */
[----:B------:R-:W-:Y:S02]  /*4a20*/  LOP3.LUT R5, R3, 0x40, RZ, 0x3c, !PT ;  /* 0x0000004003057812 */ /* 0x000fe400078e3cff */
[----:B------:R-:W-:-:S02]  /*4a30*/  LOP3.LUT R4, R4, 0x40, RZ, 0x3c, !PT ;  /* 0x0000004004047812 */ /* 0x000fc400078e3cff */
.L_x_2:
[----:B------:R-:W2:Y:S04]  /*4a40*/  LDL.64 R6, [R1+0x220] ;  /* 0x0002200001067983 */ /* 0x000ea80000100a00 */
[----:B------:R-:W3:Y:S04]  /*4a50*/  LDL.64 R10, [R1+0x210] ;  /* 0x00021000010a7983 */ /* 0x000ee80000100a00 */
[----:B------:R-:W4:Y:S04]  /*4a60*/  LDL.64 R14, [R1+0x218] ;  /* 0x00021800010e7983 */ /* 0x000f280000100a00 */
        /* <DEDUP_REMOVED lines=23> */
[----:B------:R-:W4:Y:S01]  /*4be0*/  LDL.64 R76, [R1+0x150] ;  /* 0x00015000014c7983 */ /* 0x000f220000100a00 */
[----:B--2---:R-:W-:-:S04]  /*4bf0*/  IMAD.WIDE R6, R0, 0x2, R6 ;  /* 0x0000000200067825 */ /* 0x004fc800078e0206 */
[C---:B---3--:R-:W-:Y:S01]  /*4c00*/  IMAD.WIDE R10, R0.reuse, 0x2, R10 ;  /* 0x00000002000a7825 */ /* 0x048fe200078e020a */
[----:B------:R0:W2:Y:S03]  /*4c10*/  LDG.E.U16 R13, [R6.64] ;  /* 0x00000004060d7981 */ /* 0x0000a6000c1e1500 */
[C---:B----4-:R-:W-:Y:S02]  /*4c20*/  IMAD.WIDE R14, R0.reuse, 0x2, R14 ;  /* 0x00000002000e7825 */ /* 0x050fe400078e020e */
[----:B------:R1:W3:Y:S02]  /*4c30*/  LDG.E.U16 R10, [R10.64] ;  /* 0x000000040a0a7981 */ /* 0x0002e4000c1e1500 */
[C---:B------:R-:W-:Y:S02]  /*4c40*/  IMAD.WIDE R8, R0.reuse, 0x2, R8 ;  /* 0x0000000200087825 */ /* 0x040fe400078e0208 */
[----:B------:R4:W2:Y:S02]  /*4c50*/  LDG.E.U16 R15, [R14.64] ;  /* 0x000000040e0f7981 */ /* 0x0008a4000c1e1500 */
[----:B0-----:R-:W-:-:S02]  /*4c60*/  IMAD.WIDE R6, R0, 0x2, R22 ;  /* 0x0000000200067825 */ /* 0x001fc400078e0216 */
[----:B------:R-:W2:Y:S04]  /*4c70*/  LDL.64 R22, [R1+0x1a0] ;  /* 0x0001a00001167983 */ /* 0x000ea80000100a00 */
[----:B-1----:R0:W3:Y:S04]  /*4c80*/  LDG.E.U16 R11, [R8.64] ;  /* 0x00000004080b7981 */ /* 0x0020e8000c1e1500 */
[----:B----4-:R1:W4:Y:S01]  /*4c90*/  LDG.E.U16 R14, [R6.64] ;  /* 0x00000004060e7981 */ /* 0x010322000c1e1500 */
[----:B0-----:R-:W-:-:S03]  /*4ca0*/  IMAD.WIDE R8, R0, 0x2, R60 ;  /* 0x0000000200087825 */ /* 0x001fc600078e023c */
[----:B------:R-:W3:Y:S01]  /*4cb0*/  LDL.64 R60, [R1+0x168] ;  /* 0x00016800013c7983 */ /* 0x000ee20000100a00 */
[----:B-1----:R-:W-:-:S03]  /*4cc0*/  IMAD.WIDE R6, R0, 0x2, R52 ;  /* 0x0000000200067825 */ /* 0x002fc600078e0234 */
[----:B------:R-:W4:Y:S01]  /*4cd0*/  LDL.64 R52, [R1+0x148] ;  /* 0x0001480001347983 */ /* 0x000f220000100a00 */
[----:B------:R-:W-:-:S03]  /*4ce0*/  IMAD.WIDE R4, R0, 0x2, R4 ;  /* 0x0000000200047825 */ /* 0x000fc600078e0204 */
[----:B------:R0:W4:Y:S01]  /*4cf0*/  LDG.E.U16 R9, [R8.64] ;  /* 0x0000000408097981 */ /* 0x000122000c1e1500 */
[----:B------:R-:W-:-:S03]  /*4d00*/  IMAD.WIDE R16, R0, 0x2, R16 ;  /* 0x0000000200107825 */ /* 0x000fc600078e0210 */
[----:B------:R1:W4:Y:S01]  /*4d10*/  LDG.E.U16 R4, [R4.64] ;  /* 0x0000000404047981 */ /* 0x000322000c1e1500 */
[----:B------:R-:W-:-:S03]  /*4d20*/  IMAD.WIDE R18, R0, 0x2, R18 ;  /* 0x0000000200127825 */ /* 0x000fc600078e0212 */
[----:B------:R0:W4:Y:S04]  /*4d30*/  LDG.E.U16 R6, [R6.64] ;  /* 0x0000000406067981 */ /* 0x000128000c1e1500 */
[----:B-1----:R1:W4:Y:S01]  /*4d40*/  LDG.E.U16 R5, [R16.64] ;  /* 0x0000000410057981 */ /* 0x002322000c1e1500 */
[----:B------:R-:W-:-:S03]  /*4d50*/  IMAD.WIDE R20, R0, 0x2, R20 ;  /* 0x0000000200147825 */ /* 0x000fc600078e0214 */
[----:B0-----:R0:W4:Y:S01]  /*4d60*/  LDG.E.U16 R7, [R18.64] ;  /* 0x0000000412077981 */ /* 0x001122000c1e1500 */
[----:B------:R-:W-:-:S03]  /*4d70*/  IMAD.WIDE R54, R0, 0x2, R54 ;  /* 0x0000000200367825 */ /* 0x000fc600078e0236 */
[----:B------:R0:W4:Y:S01]  /*4d80*/  LDG.E.U16 R12, [R20.64] ;  /* 0x00000004140c7981 */ /* 0x000122000c1e1500 */
[----:B-1----:R-:W-:-:S03]  /*4d90*/  IMAD.WIDE R16, R0, 0x2, R68 ;  /* 0x0000000200107825 */ /* 0x002fc600078e0244 */
[----:B------:R-:W4:Y:S04]  /*4da0*/  LDL.64 R68, [R1+0x138] ;  /* 0x0001380001447983 */ /* 0x000f280000100a00 */
[----:B------:R1:W4:Y:S01]  /*4db0*/  LDG.E.U16 R8, [R16.64] ;  /* 0x0000000410087981 */ /* 0x000322000c1e1500 */
[----:B0-----:R-:W-:-:S03]  /*4dc0*/  IMAD.WIDE R18, R0, 0x2, R58 ;  /* 0x0000000200127825 */ /* 0x001fc600078e023a */
[----:B------:R0:W4:Y:S01]  /*4dd0*/  LDG.E.U16 R54, [R54.64] ;  /* 0x0000000436367981 */ /* 0x000122000c1e1500 */
[----:B-1----:R-:W-:-:S03]  /*4de0*/  IMAD.WIDE R16, R0, 0x2, R74 ;  /* 0x0000000200107825 */ /* 0x002fc600078e024a */
[----:B------:R-:W4:Y:S01]  /*4df0*/  LDL.64 R74, [R1+0x130] ;  /* 0x00013000014a7983 */ /* 0x000f220000100a00 */
[----:B------:R-:W-:-:S03]  /*4e00*/  IMAD.WIDE R20, R0, 0x2, R56 ;  /* 0x0000000200147825 */ /* 0x000fc600078e0238 */
[----:B------:R1:W4:Y:S04]  /*4e10*/  LDG.E.U16 R56, [R18.64] ;  /* 0x0000000412387981 */ /* 0x000328000c1e1500 */
[----:B------:R1:W4:Y:S04]  /*4e20*/  LDG.E.U16 R57, [R20.64] ;  /* 0x0000000414397981 */ /* 0x000328000c1e1500 */
[----:B0-----:R0:W4:Y:S01]  /*4e30*/  LDG.E.U16 R55, [R16.64] ;  /* 0x0000000410377981 */ /* 0x001122000c1e1500 */
[----:B-1----:R-:W-:-:S04]  /*4e40*/  IMAD.WIDE R18, R0, 0x2, R92 ;  /* 0x0000000200127825 */ /* 0x002fc800078e025c */
[----:B------:R-:W-:-:S04]  /*4e50*/  IMAD.WIDE R20, R0, 0x2, R62 ;  /* 0x0000000200147825 */ /* 0x000fc800078e023e */
[----:B0-----:R-:W-:-:S05]  /*4e60*/  IMAD.WIDE R16, R0, 0x2, R94 ;  /* 0x0000000200107825 */ /* 0x001fca00078e025e */
[----:B------:R0:W4:Y:S02]  /*4e70*/  LDG.E.U16 R59, [R16.64] ;  /* 0x00000004103b7981 */ /* 0x000124000c1e1500 */
[C---:B0-----:R-:W-:Y:S02]  /*4e80*/  IMAD.WIDE R16, R0.reuse, 0x2, R86 ;  /* 0x0000000200107825 */ /* 0x041fe400078e0256 */
[----:B------:R0:W-:Y:S04]  /*4e90*/  STL [R1+0x230], R0 ;  /* 0x0002300001007387 */ /* 0x0001e80000100800 */
[----:B------:R-:W1:Y:S04]  /*4ea0*/  S2R R189, SR_TID.X ;  /* 0x0000000000bd7919 */ /* 0x000e680000002100 */
[----:B------:R-:W4:Y:S04]  /*4eb0*/  LDL.64 R202, [R1+0x128] ;  /* 0x0001280001ca7983 */ /* 0x000f280000100a00 */
[----:B------:R-:W4:Y:S04]  /*4ec0*/  LDL.64 R194, [R1+0x118] ;  /* 0x0001180001c27983 */ /* 0x000f280000100a00 */
[----:B------:R-:W4:Y:S01]  /*4ed0*/  LDL.64 R200, [R1+0x108] ;  /* 0x0001080001c87983 */ /* 0x000f220000100a00 */
[----:B--2---:R-:W-:-:S05]  /*4ee0*/  IMAD.WIDE R22, R0, 0x2, R22 ;  /* 0x0000000200167825 */ /* 0x004fca00078e0216 */
[----:B------:R3:W2:Y:S02]  /*4ef0*/  LDG.E.U16 R58, [R22.64] ;  /* 0x00000004163a7981 */ /* 0x0006a4000c1e1500 */
[C---:B---3--:R-:W-:Y:S02]  /*4f00*/  IMAD.WIDE R22, R0.reuse, 0x2, R60 ;  /* 0x0000000200167825 */ /* 0x048fe400078e023c */
[----:B------:R3:W2:Y:S02]  /*4f10*/  LDG.E.U16 R60, [R18.64] ;  /* 0x00000004123c7981 */ /* 0x0006a4000c1e1500 */
[C---:B----4-:R-:W-:Y:S02]  /*4f20*/  IMAD.WIDE R52, R0.reuse, 0x2, R52 ;  /* 0x0000000200347825 */ /* 0x050fe400078e0234 */
[----:B------:R4:W2:Y:S04]  /*4f30*/  LDG.E.U16 R62, [R22.64] ;  /* 0x00000004163e7981 */ /* 0x0008a8000c1e1500 */
[----:B------:R0:W2:Y:S01]  /*4f40*/  LDG.E.U16 R63, [R52.64] ;  /* 0x00000004343f7981 */ /* 0x0000a2000c1e1500 */
[----:B---3--:R-:W-:-:S03]  /*4f50*/  IMAD.WIDE R18, R0, 0x2, R84 ;  /* 0x0000000200127825 */ /* 0x008fc600078e0254 */
[----:B------:R3:W2:Y:S01]  /*4f60*/  LDG.E.U16 R61, [R20.64] ;  /* 0x00000004143d7981 */ /* 0x0006a2000c1e1500 */
[----:B----4-:R-:W-:-:S05]  /*4f70*/  IMAD.WIDE R22, R0, 0x2, R70 ;  /* 0x0000000200167825 */ /* 0x010fca00078e0246 */
[----:B------:R4:W2:Y:S01]  /*4f80*/  LDG.E.U16 R71, [R22.64] ;  /* 0x0000000416477981 */ /* 0x0008a2000c1e1500 */
[----:B0-----:R-:W-:-:S03]  /*4f90*/  IMAD.WIDE R52, R0, 0x2, R68 ;  /* 0x0000000200347825 */ /* 0x001fc600078e0244 */
[----:B------:R0:W2:Y:S01]  /*4fa0*/  LDG.E.U16 R69, [R18.64] ;  /* 0x0000000412457981 */ /* 0x0000a2000c1e1500 */
[----:B---3--:R-:W-:-:S03]  /*4fb0*/  IMAD.WIDE R20, R0, 0x2, R72 ;  /* 0x0000000200147825 */ /* 0x008fc600078e0248 */
[----:B------:R3:W2:Y:S01]  /*4fc0*/  LDG.E.U16 R68, [R16.64] ;  /* 0x0000000410447981 */ /* 0x0006a2000c1e1500 */
[----:B----4-:R-:W-:-:S03]  /*4fd0*/  IMAD.WIDE R22, R0, 0x2, R76 ;  /* 0x0000000200167825 */ /* 0x010fc600078e024c */
[----:B------:R4:W2:Y:S01]  /*4fe0*/  LDG.E.U16 R70, [R20.64] ;  /* 0x0000000414467981 */ /* 0x0008a2000c1e1500 */
[----:B0-----:R-:W-:-:S03]  /*4ff0*/  IMAD.WIDE R18, R0, 0x2, R80 ;  /* 0x0000000200127825 */ /* 0x001fc600078e0250 */
[----:B------:R0:W2:Y:S01]  /*5000*/  LDG.E.U16 R72, [R52.64] ;  /* 0x0000000434487981 */ /* 0x0000a2000c1e1500 */
[----:B---3--:R-:W-:-:S03]  /*5010*/  IMAD.WIDE R16, R0, 0x2, R82 ;  /* 0x0000000200107825 */ /* 0x008fc600078e0252 */
[----:B------:R-:W3:Y:S01]  /*5020*/  LDG.E.U16 R18, [R18.64] ;  /* 0x0000000412127981 */ /* 0x000ee2000c1e1500 */
[----:B----4-:R-:W-:-:S03]  /*5030*/  IMAD.WIDE R20, R0, 0x2, R78 ;  /* 0x0000000200147825 */ /* 0x010fc600078e024e */
[----:B------:R-:W4:Y:S01]  /*5040*/  LDG.E.U16 R16, [R16.64] ;  /* 0x0000000410107981 */ /* 0x000f22000c1e1500 */
[----:B0-----:R-:W-:-:S03]  /*5050*/  IMAD.WIDE R52, R0, 0x2, R74 ;  /* 0x0000000200347825 */ /* 0x001fc600078e024a */
[----:B------:R-:W3:Y:S04]  /*5060*/  LDG.E.U16 R20, [R20.64] ;  /* 0x0000000414147981 */ /* 0x000ee8000c1e1500 */
[----:B------:R-:W3:Y:S04]  /*5070*/  LDG.E.U16 R22, [R22.64] ;  /* 0x0000000416167981 */ /* 0x000ee8000c1e1500 */
[----:B------:R-:W3:Y:S04]  /*5080*/  LDG.E.U16 R52, [R52.64] ;  /* 0x0000000434347981 */ /* 0x000ee8000c1e1500 */
[----:B------:R-:W3:Y:S04]  /*5090*/  LDL R0, [R1+0x10] ;  /* 0x0000100001007983 */ /* 0x000ee80000100800 */
[----:B------:R-:W0:Y:S04]  /*50a0*/  S2R R74, SR_TID.X ;  /* 0x00000000004a7919 */ /* 0x000e280000002100 */
[----:B------:R-:W-:Y:S01]  /*50b0*/  BAR.SYNC.DEFER_BLOCKING 0x0 ;  /* 0x0000000000007b1d */ /* 0x000fe20000010000 */
[----:B0-----:R-:W-:-:S02]  /*50c0*/  LOP3.LUT R75, R74, 0x7f, RZ, 0xc0, !PT ;  /* 0x0000007f4a4b7812 */ /* 0x001fc400078ec0ff */
[----:B------:R-:W-:Y:S02]  /*50d0*/  LOP3.LUT P1, RZ, R74, 0x80, RZ, 0xc0, !PT ;  /* 0x000000804aff7812 */ /* 0x000fe4000782c0ff */
[----:B------:R-:W-:Y:S02]  /*50e0*/  SHF.L.U32 R75, R75, 0x1, RZ ;  /* 0x000000014b4b7819 */ /* 0x000fe400000006ff */
[----:B------:R-:W-:-:S04]  /*50f0*/  SEL R73, RZ, 0x110, !P1 ;  /* 0x00000110ff497807 */ /* 0x000fc80004800000 */
[----:B------:R-:W-:-:S05]  /*5100*/  LOP3.LUT R73, R73, R75, RZ, 0x3c, !PT ;  /* 0x0000004b49497212 */ /* 0x000fca00078e3cff */
[----:B------:R-:W-:Y:S04]  /*5110*/  STS.U16 [R73+0x10000], R4 ;  /* 0x0100000449007388 */ /* 0x000fe80000000400 */
[----:B------:R-:W-:Y:S04]  /*5120*/  STS.U16 [R73+0x10800], R5 ;  /* 0x0108000549007388 */ /* 0x000fe80000000400 */
[----:B------:R-:W-:Y:S04]  /*5130*/  STS.U16 [R73+0x11000], R6 ;  /* 0x0110000649007388 */ /* 0x000fe80000000400 */
[----:B------:R-:W-:Y:S04]  /*5140*/  STS.U16 [R73+0x11800], R54 ;  /* 0x0118003649007388 */ /* 0x000fe80000000400 */
[----:B------:R-:W-:Y:S01]  /*5150*/  STS.U16 [R73+0x12000], R57 ;  /* 0x0120003949007388 */ /* 0x000fe20000000400 */
[----:B------:R-:W-:-:S02]  /*5160*/  LOP3.LUT R77, R74, 0x7f, RZ, 0xc0, !PT ;  /* 0x0000007f4a4d7812 */ /* 0x000fc400078ec0ff */
[----:B------:R-:W-:-:S03]  /*5170*/  LOP3.LUT P0, RZ, R74, 0x80, RZ, 0xc0, !PT ;  /* 0x000000804aff7812 */ /* 0x000fc6000780c0ff */
[----:B------:R-:W-:Y:S01]  /*5180*/  IMAD.SHL.U32 R77, R77, 0x2, RZ ;  /* 0x000000024d4d7824 */ /* 0x000fe200078e00ff */
[----:B------:R-:W-:-:S04]  /*5190*/  SEL R74, RZ, 0x110, !P0 ;  /* 0x00000110ff4a7807 */ /* 0x000fc80004000000 */
[----:B------:R-:W-:-:S04]  /*51a0*/  LOP3.LUT R74, R74, R77, RZ, 0x3c, !PT ;  /* 0x0000004d4a4a7212 */ /* 0x000fc800078e3cff */
[----:B------:R-:W-:Y:S02]  /*51b0*/  LOP3.LUT R74, R74, 0x20, RZ, 0x3c, !PT ;  /* 0x000000204a4a7812 */ /* 0x000fe400078e3cff */
[C---:B-1----:R-:W-:Y:S02]  /*51c0*/  LOP3.LUT R193, R189.reuse, 0x7, RZ, 0xc0, !PT ;  /* 0x00000007bdc17812 */ /* 0x042fe400078ec0ff */
[----:B------:R-:W-:-:S03]  /*51d0*/  SHF.L.U32 R188, R189, 0x1, RZ ;  /* 0x00000001bdbc7819 */ /* 0x000fc600000006ff */
[----:B------:R-:W-:-:S05]  /*51e0*/  IMAD R193, R193, 0x110, RZ ;  /* 0x00000110c1c17824 */ /* 0x000fca00078e02ff */
[----:B------:R-:W-:Y:S02]  /*51f0*/  LOP3.LUT R193, R193, 0x30, R188, 0x78, !PT ;  /* 0x00000030c1c17812 */ /* 0x000fe400078e78bc */
[----:B------:R-:W-:-:S05]  /*5200*/  LOP3.LUT R192, R189, 0x7, RZ, 0xc0, !PT ;  /* 0x00000007bdc07812 */ /* 0x000fca00078ec0ff */
[----:B------:R-:W-:Y:S01]  /*5210*/  IMAD R192, R192, 0x110, RZ ;  /* 0x00000110c0c07824 */ /* 0x000fe200078e02ff */
[----:B--2---:R-:W-:Y:S04]  /*5220*/  STS.U16 [R73+0x12800], R60 ;  /* 0x0128003c49007388 */ /* 0x004fe80000000400 */
[----:B------:R-:W-:Y:S04]  /*5230*/  STS.U16 [R73+0x13000], R62 ;  /* 0x0130003e49007388 */ /* 0x000fe80000000400 */
[----:B------:R0:W-:Y:S04]  /*5240*/  STS.U16 [R73+0x13800], R63 ;  /* 0x0138003f49007388 */ /* 0x0001e80000000400 */
[----:B0-----:R-:W0:Y:S04]  /*5250*/  S2R R73, SR_TID.X ;  /* 0x0000000000497919 */ /* 0x001e280000002100 */
[----:B------:R-:W-:Y:S04]  /*5260*/  STS.U16 [R74+0x10200], R13 ;  /* 0x0102000d4a007388 */ /* 0x000fe80000000400 */
[----:B------:R-:W-:Y:S04]  /*5270*/  STS.U16 [R74+0x10a00], R11 ;  /* 0x010a000b4a007388 */ /* 0x000fe80000000400 */
[----:B------:R-:W-:Y:S04]  /*5280*/  STS.U16 [R74+0x11200], R12 ;  /* 0x0112000c4a007388 */ /* 0x000fe80000000400 */
[----:B------:R-:W-:Y:S04]  /*5290*/  STS.U16 [R74+0x11a00], R55 ;  /* 0x011a00374a007388 */ /* 0x000fe80000000400 */
[----:B------:R-:W-:Y:S01]  /*52a0*/  STS.U16 [R74+0x12200], R58 ;  /* 0x0122003a4a007388 */ /* 0x000fe20000000400 */
[----:B0-----:R-:W-:-:S02]  /*52b0*/  LOP3.LUT R76, R73, 0x7f, RZ, 0xc0, !PT ;  /* 0x0000007f494c7812 */ /* 0x001fc400078ec0ff */
[C---:B------:R-:W-:Y:S01]  /*52c0*/  LOP3.LUT P1, RZ, R73.reuse, 0x80, RZ, 0xc0, !PT ;  /* 0x0000008049ff7812 */ /* 0x040fe2000782c0ff */
[----:B------:R-:W-:Y:S01]  /*52d0*/  STS.U16 [R74+0x12a00], R61 ;  /* 0x012a003d4a007388 */ /* 0x000fe20000000400 */
[----:B------:R-:W-:Y:S02]  /*52e0*/  SHF.L.U32 R76, R76, 0x1, RZ ;  /* 0x000000014c4c7819 */ /* 0x000fe400000006ff */
[----:B------:R-:W-:Y:S01]  /*52f0*/  SEL R75, RZ, 0x110, !P1 ;  /* 0x00000110ff4b7807 */ /* 0x000fe20004800000 */
[----:B------:R-:W-:Y:S01]  /*5300*/  STS.U16 [R74+0x13200], R69 ;  /* 0x013200454a007388 */ /* 0x000fe20000000400 */
[----:B------:R-:W-:Y:S02]  /*5310*/  LOP3.LUT P0, RZ, R73, 0x80, RZ, 0xc0, !PT ;  /* 0x0000008049ff7812 */ /* 0x000fe4000780c0ff */
[----:B------:R-:W-:Y:S01]  /*5320*/  LOP3.LUT R75, R75, R76, RZ, 0x3c, !PT ;  /* 0x0000004c4b4b7212 */ /* 0x000fe200078e3cff */
[----:B------:R0:W-:Y:S03]  /*5330*/  STS.U16 [R74+0x13a00], R71 ;  /* 0x013a00474a007388 */ /* 0x0001e60000000400 */
[----:B------:R-:W-:-:S02]  /*5340*/  LOP3.LUT R75, R75, 0x40, RZ, 0x3c, !PT ;  /* 0x000000404b4b7812 */ /* 0x000fc400078e3cff */
[----:B0-----:R-:W-:Y:S02]  /*5350*/  LOP3.LUT R74, R73, 0x7f, RZ, 0xc0, !PT ;  /* 0x0000007f494a7812 */ /* 0x001fe400078ec0ff */
[----:B------:R-:W-:Y:S02]  /*5360*/  SEL R73, RZ, 0x110, !P0 ;  /* 0x00000110ff497807 */ /* 0x000fe40004000000 */
[----:B------:R-:W-:Y:S01]  /*5370*/  SHF.L.U32 R74, R74, 0x1, RZ ;  /* 0x000000014a4a7819 */ /* 0x000fe200000006ff */
[----:B------:R-:W-:Y:S03]  /*5380*/  STS.U16 [R75+0x10400], R15 ;  /* 0x0104000f4b007388 */ /* 0x000fe60000000400 */
[----:B------:R-:W-:Y:S01]  /*5390*/  LOP3.LUT R73, R73, R74, RZ, 0x3c, !PT ;  /* 0x0000004a49497212 */ /* 0x000fe200078e3cff */
[----:B------:R-:W-:Y:S03]  /*53a0*/  STS.U16 [R75+0x10c00], R14 ;  /* 0x010c000e4b007388 */ /* 0x000fe60000000400 */
[----:B------:R-:W-:Y:S01]  /*53b0*/  LOP3.LUT R73, R73, 0x60, RZ, 0x3c, !PT ;  /* 0x0000006049497812 */ /* 0x000fe200078e3cff */
        /* <DEDUP_REMOVED lines=9> */
[----:B----4-:R-:W-:Y:S04]  /*5450*/  STS.U16 [R73+0x11e00], R16 ;  /* 0x011e001049007388 */ /* 0x010fe80000000400 */
[----:B---3--:R-:W-:Y:S04]  /*5460*/  STS.U16 [R73+0x12600], R18 ;  /* 0x0126001249007388 */ /* 0x008fe80000000400 */
[----:B------:R-:W-:Y:S04]  /*5470*/  STS.U16 [R73+0x12e00], R20 ;  /* 0x012e001449007388 */ /* 0x000fe80000000400 */
[----:B------:R-:W-:Y:S04]  /*5480*/  STS.U16 [R73+0x13600], R22 ;  /* 0x0136001649007388 */ /* 0x000fe80000000400 */
[----:B------:R-:W-:Y:S04]  /*5490*/  STS.U16 [R73+0x13e00], R52 ;  /* 0x013e003449007388 */ /* 0x000fe80000000400 */
[----:B------:R-:W-:Y:S06]  /*54a0*/  BAR.SYNC.DEFER_BLOCKING 0x0 ;  /* 0x0000000000007b1d */ /* 0x000fec0000010000 */
[----:B------:R-:W-:Y:S04]  /*54b0*/  LDSM.16.MT88.4 R184, [R0] ;  /* 0x0000000000b8783b */ /* 0x000fe80000004200 */
[----:B------:R-:W0:Y:S04]  /*54c0*/  LDSM.16.M88.4 R164, [R193+0x10000] ;  /* 0x01000000c1a4783b */ /* 0x000e280000000200 */
[----:B------:R-:W1:Y:S04]  /*54d0*/  LDSM.16.M88.4 R156, [R193+0x10800] ;  /* 0x01080000c19c783b */ /* 0x000e680000000200 */
[----:B------:R-:W2:Y:S04]  /*54e0*/  LDSM.16.M88.4 R144, [R193+0x11000] ;  /* 0x01100000c190783b */ /* 0x000ea80000000200 */
[----:B------:R-:W3:Y:S04]  /*54f0*/  LDSM.16.M88.4 R100, [R193+0x11800] ;  /* 0x01180000c164783b */ /* 0x000ee80000000200 */
[----:B------:R-:W4:Y:S04]  /*5500*/  LDSM.16.M88.4 R12, [R193+0x12000] ;  /* 0x01200000c10c783b */ /* 0x000f280000000200 */
[----:B------:R-:W3:Y:S04]  /*5510*/  LDSM.16.M88.4 R68, [R193+0x12800] ;  /* 0x01280000c144783b */ /* 0x000ee80000000200 */
[----:B------:R-:W3:Y:S04]  /*5520*/  LDSM.16.M88.4 R104, [R193+0x13000] ;  /* 0x01300000c168783b */ /* 0x000ee80000000200 */
[----:B------:R-:W4:Y:S04]  /*5530*/  LDSM.16.MT88.4 R52, [R0+0x100] ;  /* 0x000100000034783b */ /* 0x000f280000004200 */
[----:B------:R-:W4:Y:S04]  /*5540*/  LDSM.16.M88.4 R16, [R193+0x13800] ;  /* 0x01380000c110783b */ /* 0x000f280000000200 */
[----:B------:R-:W4:Y:S04]  /*5550*/  LDSM.16.MT88.4 R244, [R0+0x2000] ;  /* 0x0020000000f4783b */ /* 0x000f280000004200 */
[----:B------:R-:W4:Y:S01]  /*5560*/  LDSM.16.MT88.4 R20, [R0+0x2100] ;  /* 0x002100000014783b */ /* 0x000f220000004200 */
[C---:B0-----:R-:W-:Y:S08]  /*5570*/  HMMA.16816.F32.BF16 R60, R184.reuse, R164, RZ ;  /* 0x000000a4b83c723c */ /* 0x041ff000000418ff */
[C---:B-1----:R-:W-:Y:S08]  /*5580*/  HMMA.16816.F32.BF16 R72, R184.reuse, R156, RZ ;  /* 0x0000009cb848723c */ /* 0x042ff000000418ff */
[C---:B--2---:R-:W-:Y:S08]  /*5590*/  HMMA.16816.F32.BF16 R76, R184.reuse, R144, RZ ;  /* 0x00000090b84c723c */ /* 0x044ff000000418ff */
[C---:B---3--:R-:W-:Y:S08]  /*55a0*/  HMMA.16816.F32.BF16 R80, R184.reuse, R100, RZ ;  /* 0x00000064b850723c */ /* 0x048ff000000418ff */
[C---:B----4-:R-:W-:Y:S08]  /*55b0*/  HMMA.16816.F32.BF16 R4, R184.reuse, R12, RZ ;  /* 0x0000000cb804723c */ /* 0x050ff000000418ff */
[C---:B------:R-:W-:Y:S08]  /*55c0*/  HMMA.16816.F32.BF16 R8, R184.reuse, R68, RZ ;  /* 0x00000044b808723c */ /* 0x040ff000000418ff */
[----:B------:R-:W-:Y:S08]  /*55d0*/  HMMA.16816.F32.BF16 R248, R184, R104, RZ ;  /* 0x00000068b8f8723c */ /* 0x000ff000000418ff */
[C---:B------:R-:W-:Y:S08]  /*55e0*/  HMMA.16816.F32.BF16 R128, R52.reuse, R164, RZ ;  /* 0x000000a43480723c */ /* 0x040ff000000418ff */
[C---:B------:R-:W-:Y:S08]  /*55f0*/  HMMA.16816.F32.BF16 R120, R52.reuse, R156, RZ ;  /* 0x0000009c3478723c */ /* 0x040ff000000418ff */
[C---:B------:R-:W-:Y:S08]  /*5600*/  HMMA.16816.F32.BF16 R112, R52.reuse, R144, RZ ;  /* 0x000000903470723c */ /* 0x040ff000000418ff */
[C---:B------:R-:W-:Y:S08]  /*5610*/  HMMA.16816.F32.BF16 R136, R52.reuse, R100, RZ ;  /* 0x000000643488723c */ /* 0x040ff000000418ff */
[C---:B------:R-:W-:Y:S08]  /*5620*/  HMMA.16816.F32.BF16 R84, R52.reuse, R12, RZ ;  /* 0x0000000c3454723c */ /* 0x040ff000000418ff */
[C---:B------:R-:W-:Y:S08]  /*5630*/  HMMA.16816.F32.BF16 R92, R52.reuse, R68, RZ ;  /* 0x00000044345c723c */ /* 0x040ff000000418ff */
[----:B------:R-:W-:Y:S08]  /*5640*/  HMMA.16816.F32.BF16 R56, R52, R104, RZ ;  /* 0x000000683438723c */ /* 0x000ff000000418ff */
[-C--:B------:R-:W-:Y:S08]  /*5650*/  HMMA.16816.F32.BF16 R184, R184, R16.reuse, RZ ;  /* 0x00000010b8b8723c */ /* 0x080ff000000418ff */
[----:B------:R-:W-:Y:S01]  /*5660*/  HMMA.16816.F32.BF16 R52, R52, R16, RZ ;  /* 0x000000103434723c */ /* 0x000fe200000418ff */
[----:B------:R-:W-:-:S02]  /*5670*/  LOP3.LUT R192, R192, 0x30, R188, 0x78, !PT ;  /* 0x00000030c0c07812 */ /* 0x000fc400078e78bc */
[----:B------:R-:W-:Y:S02]  /*5680*/  LDSM.16.MT88.4 R188, [R0+0x4100] ;  /* 0x0041000000bc783b */ /* 0x000fe40000004200 */
[----:B------:R-:W-:-:S03]  /*5690*/  LOP3.LUT R192, R192, 0x40, RZ, 0x3c, !PT ;  /* 0x00000040c0c07812 */ /* 0x000fc600078e3cff */
[C---:B------:R-:W-:Y:S08]  /*56a0*/  HMMA.16816.F32.BF16 R60, R244.reuse, R166, R60 ;  /* 0x000000a6f43c723c */ /* 0x040ff0000004183c */
[C---:B------:R-:W-:Y:S08]  /*56b0*/  HMMA.16816.F32.BF16 R72, R244.reuse, R158, R72 ;  /* 0x0000009ef448723c */ /* 0x040ff00000041848 */
[C---:B------:R-:W-:Y:S08]  /*56c0*/  HMMA.16816.F32.BF16 R76, R244.reuse, R146, R76 ;  /* 0x00000092f44c723c */ /* 0x040ff0000004184c */
[C---:B------:R-:W-:Y:S08]  /*56d0*/  HMMA.16816.F32.BF16 R80, R244.reuse, R102, R80 ;  /* 0x00000066f450723c */ /* 0x040ff00000041850 */
[C---:B------:R-:W-:Y:S08]  /*56e0*/  HMMA.16816.F32.BF16 R4, R244.reuse, R14, R4 ;  /* 0x0000000ef404723c */ /* 0x040ff00000041804 */
[C---:B------:R-:W-:Y:S08]  /*56f0*/  HMMA.16816.F32.BF16 R8, R244.reuse, R70, R8 ;  /* 0x00000046f408723c */ /* 0x040ff00000041808 */
[C---:B------:R-:W-:Y:S08]  /*5700*/  HMMA.16816.F32.BF16 R248, R244.reuse, R106, R248 ;  /* 0x0000006af4f8723c */ /* 0x040ff000000418f8 */
[----:B------:R-:W-:Y:S01]  /*5710*/  HMMA.16816.F32.BF16 R244, R244, R18, R184 ;  /* 0x00000012f4f4723c */ /* 0x000fe200000418b8 */
[----:B------:R-:W-:Y:S07]  /*5720*/  LDSM.16.MT88.4 R184, [R0+0x6000] ;  /* 0x0060000000b8783b */ /* 0x000fee0000004200 */
[C---:B------:R-:W-:Y:S01]  /*5730*/  HMMA.16816.F32.BF16 R164, R20.reuse, R166, R128 ;  /* 0x000000a614a4723c */ /* 0x040fe20000041880 */
[----:B------:R-:W0:Y:S07]  /*5740*/  LDSM.16.M88.4 R128, [R192+0x10000] ;  /* 0x01000000c080783b */ /* 0x000e2e0000000200 */
[C---:B------:R-:W-:Y:S01]  /*5750*/  HMMA.16816.F32.BF16 R156, R20.reuse, R158, R120 ;  /* 0x0000009e149c723c */ /* 0x040fe20000041878 */
[----:B------:R-:W-:Y:S07]  /*5760*/  LDSM.16.M88.4 R120, [R192+0x12000] ;  /* 0x01200000c078783b */ /* 0x000fee0000000200 */
[C---:B------:R-:W-:Y:S01]  /*5770*/  HMMA.16816.F32.BF16 R144, R20.reuse, R146, R112 ;  /* 0x000000921490723c */ /* 0x040fe20000041870 */
[----:B------:R-:W1:Y:S07]  /*5780*/  LDSM.16.M88.4 R112, [R192+0x10800] ;  /* 0x01080000c070783b */ /* 0x000e6e0000000200 */
[C---:B------:R-:W-:Y:S01]  /*5790*/  HMMA.16816.F32.BF16 R136, R20.reuse, R102, R136 ;  /* 0x000000661488723c */ /* 0x040fe20000041888 */
[----:B------:R-:W2:Y:S07]  /*57a0*/  LDSM.16.M88.4 R100, [R192+0x11000] ;  /* 0x01100000c064783b */ /* 0x000eae0000000200 */
[C---:B------:R-:W-:Y:S01]  /*57b0*/  HMMA.16816.F32.BF16 R12, R20.reuse, R14, R84 ;  /* 0x0000000e140c723c */ /* 0x040fe20000041854 */
[----:B------:R-:W-:Y:S07]  /*57c0*/  LDSM.16.M88.4 R84, [R192+0x11800] ;  /* 0x01180000c054783b */ /* 0x000fee0000000200 */
[C---:B------:R-:W-:Y:S01]  /*57d0*/  HMMA.16816.F32.BF16 R92, R20.reuse, R70, R92 ;  /* 0x00000046145c723c */ /* 0x040fe2000004185c */
[----:B------:R-:W-:Y:S07]  /*57e0*/  LDSM.16.M88.4 R68, [R192+0x13000] ;  /* 0x01300000c044783b */ /* 0x000fee0000000200 */
[C---:B------:R-:W-:Y:S01]  /*57f0*/  HMMA.16816.F32.BF16 R104, R20.reuse, R106, R56 ;  /* 0x0000006a1468723c */ /* 0x040fe20000041838 */
[----:B------:R-:W-:Y:S07]  /*5800*/  LDSM.16.M88.4 R56, [R192+0x12800] ;  /* 0x01280000c038783b */ /* 0x000fee0000000200 */
[----:B------:R-:W-:Y:S01]  /*5810*/  HMMA.16816.F32.BF16 R52, R20, R18, R52 ;  /* 0x000000121434723c */ /* 0x000fe20000041834 */
[----:B------:R-:W3:Y:S04]  /*5820*/  LDSM.16.MT88.4 R16, [R0+0x4000] ;  /* 0x004000000010783b */ /* 0x000ee80000004200 */
[----:B------:R-:W4:Y:S03]  /*5830*/  LDSM.16.M88.4 R20, [R192+0x13800] ;  /* 0x01380000c014783b */ /* 0x000f260000000200 */
[C---:B0-----:R-:W-:Y:S08]  /*5840*/  HMMA.16816.F32.BF16 R164, R188.reuse, R128, R164 ;  /* 0x00000080bca4723c */ /* 0x041ff000000418a4 */
[C---:B-1----:R-:W-:Y:S08]  /*5850*/  HMMA.16816.F32.BF16 R156, R188.reuse, R112, R156 ;  /* 0x00000070bc9c723c */ /* 0x042ff0000004189c */
[----:B--2---:R-:W-:Y:S08]  /*5860*/  HMMA.16816.F32.BF16 R144, R188, R100, R144 ;  /* 0x00000064bc90723c */ /* 0x004ff00000041890 */
[C---:B---3--:R-:W-:Y:S08]  /*5870*/  HMMA.16816.F32.BF16 R60, R16.reuse, R128, R60 ;  /* 0x00000080103c723c */ /* 0x048ff0000004183c */
[C---:B------:R-:W-:Y:S08]  /*5880*/  HMMA.16816.F32.BF16 R72, R16.reuse, R112, R72 ;  /* 0x000000701048723c */ /* 0x040ff00000041848 */
[C---:B------:R-:W-:Y:S08]  /*5890*/  HMMA.16816.F32.BF16 R76, R16.reuse, R100, R76 ;  /* 0x00000064104c723c */ /* 0x040ff0000004184c */
[C---:B------:R-:W-:Y:S08]  /*58a0*/  HMMA.16816.F32.BF16 R80, R16.reuse, R84, R80 ;  /* 0x000000541050723c */ /* 0x040ff00000041850 */
[C---:B------:R-:W-:Y:S08]  /*58b0*/  HMMA.16816.F32.BF16 R4, R16.reuse, R120, R4 ;  /* 0x000000781004723c */ /* 0x040ff00000041804 */
[C---:B------:R-:W-:Y:S08]  /*58c0*/  HMMA.16816.F32.BF16 R8, R16.reuse, R56, R8 ;  /* 0x000000381008723c */ /* 0x040ff00000041808 */
[C---:B------:R-:W-:Y:S08]  /*58d0*/  HMMA.16816.F32.BF16 R248, R16.reuse, R68, R248 ;  /* 0x0000004410f8723c */ /* 0x040ff000000418f8 */
[----:B----4-:R-:W-:Y:S01]  /*58e0*/  HMMA.16816.F32.BF16 R244, R16, R20, R244 ;  /* 0x0000001410f4723c */ /* 0x010fe200000418f4 */
[----:B------:R-:W0:Y:S07]  /*58f0*/  LDSM.16.MT88.4 R16, [R0+0x6100] ;  /* 0x006100000010783b */ /* 0x000e2e0000004200 */
[C---:B------:R-:W-:Y:S08]  /*5900*/  HMMA.16816.F32.BF16 R136, R188.reuse, R84, R136 ;  /* 0x00000054bc88723c */ /* 0x040ff00000041888 */
[C---:B------:R-:W-:Y:S08]  /*5910*/  HMMA.16816.F32.BF16 R12, R188.reuse, R120, R12 ;  /* 0x00000078bc0c723c */ /* 0x040ff0000004180c */
[C---:B------:R-:W-:Y:S08]  /*5920*/  HMMA.16816.F32.BF16 R92, R188.reuse, R56, R92 ;  /* 0x00000038bc5c723c */ /* 0x040ff0000004185c */
[C---:B------:R-:W-:Y:S08]  /*5930*/  HMMA.16816.F32.BF16 R104, R188.reuse, R68, R104 ;  /* 0x00000044bc68723c */ /* 0x040ff00000041868 */
[----:B------:R-:W-:Y:S01]  /*5940*/  HMMA.16816.F32.BF16 R52, R188, R20, R52 ;  /* 0x00000014bc34723c */ /* 0x000fe20000041834 */
[----:B------:R-:W-:Y:S07]  /*5950*/  LDSM.16.MT88.4 R188, [R0+0x8100] ;  /* 0x0081000000bc783b */ /* 0x000fee0000004200 */
        /* <DEDUP_REMOVED lines=9> */
[C---:B0-----:R-:W-:Y:S01]  /*59f0*/  HMMA.16816.F32.BF16 R128, R16.reuse, R130, R164 ;  /* 0x000000821080723c */ /* 0x041fe200000418a4 */
[----:B------:R-:W-:Y:S07]  /*5a00*/  LDSM.16.M88.4 R164, [R193+0x10080] ;  /* 0x01008000c1a4783b */ /* 0x000fee0000000200 */
[C---:B------:R-:W-:Y:S01]  /*5a10*/  HMMA.16816.F32.BF16 R112, R16.reuse, R114, R156 ;  /* 0x000000721070723c */ /* 0x040fe2000004189c */
[----:B------:R-:W-:Y:S07]  /*5a20*/  LDSM.16.M88.4 R156, [R193+0x10880] ;  /* 0x01088000c19c783b */ /* 0x000fee0000000200 */
[C---:B------:R-:W-:Y:S01]  /*5a30*/  HMMA.16816.F32.BF16 R100, R16.reuse, R102, R144 ;  /* 0x000000661064723c */ /* 0x040fe20000041890 */
[----:B------:R-:W0:Y:S07]  /*5a40*/  LDSM.16.M88.4 R144, [R193+0x11080] ;  /* 0x01108000c190783b */ /* 0x000e2e0000000200 */
[C---:B------:R-:W-:Y:S01]  /*5a50*/  HMMA.16816.F32.BF16 R84, R16.reuse, R86, R136 ;  /* 0x000000561054723c */ /* 0x040fe20000041888 */
[----:B------:R-:W-:Y:S07]  /*5a60*/  LDSM.16.M88.4 R136, [R193+0x11880] ;  /* 0x01188000c188783b */ /* 0x000fee0000000200 */
[C---:B------:R-:W-:Y:S01]  /*5a70*/  HMMA.16816.F32.BF16 R12, R16.reuse, R122, R12 ;  /* 0x0000007a100c723c */ /* 0x040fe2000004180c */
[----:B------:R-:W-:Y:S07]  /*5a80*/  LDSM.16.M88.4 R120, [R193+0x12880] ;  /* 0x01288000c178783b */ /* 0x000fee0000000200 */
[C---:B------:R-:W-:Y:S01]  /*5a90*/  HMMA.16816.F32.BF16 R56, R16.reuse, R58, R92 ;  /* 0x0000003a1038723c */ /* 0x040fe2000004185c */
[----:B------:R-:W-:Y:S07]  /*5aa0*/  LDSM.16.M88.4 R92, [R193+0x13880] ;  /* 0x01388000c15c783b */ /* 0x000fee0000000200 */
[C---:B------:R-:W-:Y:S01]  /*5ab0*/  HMMA.16816.F32.BF16 R104, R16.reuse, R70, R104 ;  /* 0x000000461068723c */ /* 0x040fe20000041868 */
[----:B------:R-:W-:Y:S07]  /*5ac0*/  LDSM.16.M88.4 R68, [R193+0x12080] ;  /* 0x01208000c144783b */ /* 0x000fee0000000200 */
[----:B------:R-:W-:Y:S01]  /*5ad0*/  HMMA.16816.F32.BF16 R20, R16, R22, R52 ;  /* 0x000000161014723c */ /* 0x000fe20000041834 */
[----:B------:R-:W1:Y:S04]  /*5ae0*/  LDSM.16.MT88.4 R16, [R0+0x8000] ;  /* 0x008000000010783b */ /* 0x000e680000004200 */
[----:B------:R-:W2:Y:S03]  /*5af0*/  LDSM.16.M88.4 R52, [R193+0x13080] ;  /* 0x01308000c134783b */ /* 0x000ea60000000200 */
[----:B0-----:R-:W-:Y:S08]  /*5b00*/  HMMA.16816.F32.BF16 R100, R188, R144, R100 ;  /* 0x00000090bc64723c */ /* 0x001ff00000041864 */
[C---:B-1----:R-:W-:Y:S08]  /*5b10*/  HMMA.16816.F32.BF16 R60, R16.reuse, R164, R60 ;  /* 0x000000a4103c723c */ /* 0x042ff0000004183c */
[C---:B------:R-:W-:Y:S08]  /*5b20*/  HMMA.16816.F32.BF16 R72, R16.reuse, R156, R72 ;  /* 0x0000009c1048723c */ /* 0x040ff00000041848 */
[C---:B------:R-:W-:Y:S08]  /*5b30*/  HMMA.16816.F32.BF16 R76, R16.reuse, R144, R76 ;  /* 0x00000090104c723c */ /* 0x040ff0000004184c */
[C---:B------:R-:W-:Y:S08]  /*5b40*/  HMMA.16816.F32.BF16 R80, R16.reuse, R136, R80 ;  /* 0x000000881050723c */ /* 0x040ff00000041850 */
[C---:B------:R-:W-:Y:S08]  /*5b50*/  HMMA.16816.F32.BF16 R4, R16.reuse, R68, R4 ;  /* 0x000000441004723c */ /* 0x040ff00000041804 */
[C---:B------:R-:W-:Y:S08]  /*5b60*/  HMMA.16816.F32.BF16 R8, R16.reuse, R120, R8 ;  /* 0x000000781008723c */ /* 0x040ff00000041808 */
[C---:B--2---:R-:W-:Y:S08]  /*5b70*/  HMMA.16816.F32.BF16 R248, R16.reuse, R52, R248 ;  /* 0x0000003410f8723c */ /* 0x044ff000000418f8 */
[----:B------:R-:W-:Y:S01]  /*5b80*/  HMMA.16816.F32.BF16 R244, R16, R92, R244 ;  /* 0x0000005c10f4723c */ /* 0x000fe200000418f4 */
[----:B------:R-:W0:Y:S07]  /*5b90*/  LDSM.16.MT88.4 R16, [R0+0xa100] ;  /* 0x00a100000010783b */ /* 0x000e2e0000004200 */
[C---:B------:R-:W-:Y:S08]  /*5ba0*/  HMMA.16816.F32.BF16 R12, R188.reuse, R68, R12 ;  /* 0x00000044bc0c723c */ /* 0x040ff0000004180c */
[----:B------:R-:W-:Y:S08]  /*5bb0*/  HMMA.16816.F32.BF16 R112, R188, R156, R112 ;  /* 0x0000009cbc70723c */ /* 0x000ff00000041870 */
        /* <DEDUP_REMOVED lines=10> */
[----:B------:R-:W-:Y:S07]  /*5c60*/  LDSM.16.MT88.4 R100, [R0+0xc100] ;  /* 0x00c100000064783b */ /* 0x000fee0000004200 */
[----:B------:R-:W-:Y:S01]  /*5c70*/  HMMA.16816.F32.BF16 R12, R16, R70, R12 ;  /* 0x00000046100c723c */ /* 0x000fe2000004180c */
[----:B------:R-:W0:Y:S07]  /*5c80*/  LDSM.16.M88.4 R68, [R192+0x10880] ;  /* 0x01088000c044783b */ /* 0x000e2e0000000200 */
[C---:B------:R-:W-:Y:S08]  /*5c90*/  HMMA.16816.F32.BF16 R128, R188.reuse, R164, R128 ;  /* 0x000000a4bc80723c */ /* 0x040ff00000041880 */
[C---:B------:R-:W-:Y:S08]  /*5ca0*/  HMMA.16816.F32.BF16 R84, R188.reuse, R136, R84 ;  /* 0x00000088bc54723c */ /* 0x040ff00000041854 */
[C---:B------:R-:W-:Y:S08]  /*5cb0*/  HMMA.16816.F32.BF16 R56, R188.reuse, R120, R56 ;  /* 0x00000078bc38723c */ /* 0x040ff00000041838 */
[C---:B------:R-:W-:Y:S08]  /*5cc0*/  HMMA.16816.F32.BF16 R104, R188.reuse, R52, R104 ;  /* 0x00000034bc68723c */ /* 0x040ff00000041868 */
[----:B------:R-:W-:Y:S01]  /*5cd0*/  HMMA.16816.F32.BF16 R20, R188, R92, R20 ;  /* 0x0000005cbc14723c */ /* 0x000fe20000041814 */
[----:B------:R-:W2:Y:S04]  /*5ce0*/  LDL.64 R190, [R1+0xe8] ;  /* 0x0000e80001be7983 */ /* 0x000ea80000100a00 */
[----:B------:R-:W3:Y:S03]  /*5cf0*/  LDL.64 R188, [R1+0xd8] ;  /* 0x0000d80001bc7983 */ /* 0x000ee60000100a00 */
[C---:B------:R-:W-:Y:S01]  /*5d00*/  HMMA.16816.F32.BF16 R156, R16.reuse, R158, R112 ;  /* 0x0000009e109c723c */ /* 0x040fe20000041870 */
[----:B------:R-:W-:Y:S07]  /*5d10*/  LDSM.16.M88.4 R112, [R192+0x13080] ;  /* 0x01308000c070783b */ /* 0x000fee0000000200 */
[C---:B------:R-:W-:Y:S01]  /*5d20*/  HMMA.16816.F32.BF16 R164, R16.reuse, R166, R128 ;  /* 0x000000a610a4723c */ /* 0x040fe20000041880 */
[----:B------:R-:W1:Y:S07]  /*5d30*/  LDSM.16.M88.4 R128, [R192+0x12080] ;  /* 0x01208000c080783b */ /* 0x000e6e0000000200 */
[C---:B------:R-:W-:Y:S01]  /*5d40*/  HMMA.16816.F32.BF16 R136, R16.reuse, R138, R84 ;  /* 0x0000008a1088723c */ /* 0x040fe20000041854 */
[----:B------:R-:W-:Y:S07]  /*5d50*/  LDSM.16.M88.4 R84, [R192+0x13880] ;  /* 0x01388000c054783b */ /* 0x000fee0000000200 */
[C---:B------:R-:W-:Y:S01]  /*5d60*/  HMMA.16816.F32.BF16 R120, R16.reuse, R122, R56 ;  /* 0x0000007a1078723c */ /* 0x040fe20000041838 */
[----:B------:R-:W4:Y:S07]  /*5d70*/  LDSM.16.M88.4 R56, [R192+0x11880] ;  /* 0x01188000c038783b */ /* 0x000f2e0000000200 */
[C---:B------:R-:W-:Y:S01]  /*5d80*/  HMMA.16816.F32.BF16 R104, R16.reuse, R54, R104 ;  /* 0x000000361068723c */ /* 0x040fe20000041868 */
[----:B------:R-:W4:Y:S07]  /*5d90*/  LDSM.16.M88.4 R52, [R192+0x11080] ;  /* 0x01108000c034783b */ /* 0x000f2e0000000200 */
[----:B------:R-:W-:Y:S01]  /*5da0*/  HMMA.16816.F32.BF16 R92, R16, R94, R20 ;  /* 0x0000005e105c723c */ /* 0x000fe20000041814 */
[----:B------:R-:W4:Y:S04]  /*5db0*/  LDSM.16.M88.4 R20, [R192+0x10080] ;  /* 0x01008000c014783b */ /* 0x000f280000000200 */
[----:B------:R1:W4:Y:S03]  /*5dc0*/  LDSM.16.M88.4 R16, [R192+0x12880] ;  /* 0x01288000c010783b */ /* 0x0003260000000200 */
[-C--:B0-----:R-:W-:Y:S01]  /*5dd0*/  HMMA.16816.F32.BF16 R72, R184, R68.reuse, R72 ;  /* 0x00000044b848723c */ /* 0x081fe20000041848 */
[----:B-1----:R-:W2:Y:S07]  /*5de0*/  LDL.64 R192, [R1+0xf8] ;  /* 0x0000f80001c07983 */ /* 0x002eae0000100a00 */
[----:B------:R-:W-:Y:S01]  /*5df0*/  HMMA.16816.F32.BF16 R156, R100, R68, R156 ;  /* 0x00000044649c723c */ /* 0x000fe2000004189c */
[----:B------:R-:W3:Y:S07]  /*5e00*/  LDL.64 R68, [R1+0xc8] ;  /* 0x0000c80001447983 */ /* 0x000eee0000100a00 */
[C---:B------:R-:W-:Y:S08]  /*5e10*/  HMMA.16816.F32.BF16 R4, R184.reuse, R128, R4 ;  /* 0x00000080b804723c */ /* 0x040ff00000041804 */
[C---:B----4-:R-:W-:Y:S08]  /*5e20*/  HMMA.16816.F32.BF16 R80, R184.reuse, R56, R80 ;  /* 0x00000038b850723c */ /* 0x050ff00000041850 */
[C---:B------:R-:W-:Y:S08]  /*5e30*/  HMMA.16816.F32.BF16 R76, R184.reuse, R52, R76 ;  /* 0x00000034b84c723c */ /* 0x040ff0000004184c */
[-C--:B------:R-:W-:Y:S08]  /*5e40*/  HMMA.16816.F32.BF16 R60, R184, R20.reuse, R60 ;  /* 0x00000014b83c723c */ /* 0x080ff0000004183c */
[----:B------:R-:W-:Y:S07]  /*5e50*/  HMMA.16816.F32.BF16 R164, R100, R20, R164 ;  /* 0x0000001464a4723c */ /* 0x000fee00000418a4 */
[C---:B------:R-:W-:Y:S01]  /*5e60*/  IMAD.WIDE R20, R2.reuse, 0x2, R202 ;  /* 0x0000000202147825 */ /* 0x040fe200078e02ca */
[C---:B------:R-:W-:Y:S01]  /*5e70*/  HMMA.16816.F32.BF16 R8, R184.reuse, R16, R8 ;  /* 0x00000010b808723c */ /* 0x040fe20000041808 */
[----:B------:R-:W4:Y:S07]  /*5e80*/  LDL.64 R202, [R1+0xa8] ;  /* 0x0000a80001ca7983 */ /* 0x000f2e0000100a00 */
[C---:B------:R-:W-:Y:S08]  /*5e90*/  HMMA.16816.F32.BF16 R248, R184.reuse, R112, R248 ;  /* 0x00000070b8f8723c */ /* 0x040ff000000418f8 */
[----:B------:R-:W-:Y:S01]  /*5ea0*/  HMMA.16816.F32.BF16 R244, R184, R84, R244 ;  /* 0x00000054b8f4723c */ /* 0x000fe200000418f4 */
[----:B------:R-:W4:Y:S04]  /*5eb0*/  LDL.64 R186, [R1+0x98] ;  /* 0x0000980001ba7983 */ /* 0x000f280000100a00 */
[----:B------:R-:W4:Y:S03]  /*5ec0*/  LDL.64 R184, [R1+0x88] ;  /* 0x0000880001b87983 */ /* 0x000f260000100a00 */
[C---:B------:R-:W-:Y:S07]  /*5ed0*/  HMMA.16816.F32.BF16 R120, R100.reuse, R16, R120 ;  /* 0x000000106478723c */ /* 0x040fee0000041878 */
[C---:B------:R-:W-:Y:S01]  /*5ee0*/  IMAD.WIDE R16, R2.reuse, 0x2, R194 ;  /* 0x0000000202107825 */ /* 0x040fe200078e02c2 */
[C---:B------:R-:W-:Y:S01]  /*5ef0*/  HMMA.16816.F32.BF16 R136, R100.reuse, R56, R136 ;  /* 0x000000386488723c */ /* 0x040fe20000041888 */
[----:B------:R-:W4:Y:S04]  /*5f00*/  LDL.64 R56, [R1+0xb8] ;  /* 0x0000b80001387983 */ /* 0x000f280000100a00 */
[----:B------:R2:W4:Y:S03]  /*5f10*/  LDG.E.U16 R195, [R20.64] ;  /* 0x0000000414c37981 */ /* 0x000526000c1e1500 */
[C---:B------:R-:W-:Y:S01]  /*5f20*/  HMMA.16816.F32.BF16 R12, R100.reuse, R128, R12 ;  /* 0x00000080640c723c */ /* 0x040fe2000004180c */
[----:B------:R-:W4:Y:S04]  /*5f30*/  LDL.64 R128, [R1+0x68] ;  /* 0x0000680001807983 */ /* 0x000f280000100a00 */
[----:B------:R0:W4:Y:S03]  /*5f40*/  LDG.E.U16 R194, [R16.64] ;  /* 0x0000000410c27981 */ /* 0x000126000c1e1500 */
[C---:B------:R-:W-:Y:S01]  /*5f50*/  HMMA.16816.F32.BF16 R104, R100.reuse, R112, R104 ;  /* 0x000000706468723c */ /* 0x040fe20000041868 */
[----:B------:R-:W4:Y:S07]  /*5f60*/  LDL.64 R112, [R1+0x58] ;  /* 0x0000580001707983 */ /* 0x000f2e0000100a00 */
[----:B------:R-:W-:Y:S07]  /*5f70*/  HMMA.16816.F32.BF16 R144, R100, R52, R144 ;  /* 0x000000346490723c */ /* 0x000fee0000041890 */
[----:B------:R-:W-:-:S02]  /*5f80*/  IMAD.WIDE R52, R2, 0x2, R200 ;  /* 0x0000000202347825 */ /* 0x000fc400078e02c8 */
[----:B------:R-:W4:Y:S02]  /*5f90*/  LDL.64 R200, [R1+0x78] ;  /* 0x0000780001c87983 */ /* 0x000f240000100a00 */
[C---:B--2---:R-:W-:Y:S01]  /*5fa0*/  IMAD.WIDE R20, R2.reuse, 0x2, R192 ;  /* 0x0000000202147825 */ /* 0x044fe200078e02c0 */
[----:B------:R-:W-:Y:S01]  /*5fb0*/  HMMA.16816.F32.BF16 R92, R100, R84, R92 ;  /* 0x00000054645c723c */ /* 0x000fe2000004185c */
[----:B------:R-:W1:Y:S04]  /*5fc0*/  LDSM.16.MT88.4 R100, [R0+0xe000] ;  /* 0x00e000000064783b */ /* 0x000e680000004200 */
[----:B------:R3:W2:Y:S01]  /*5fd0*/  LDG.E.U16 R192, [R20.64] ;  /* 0x0000000414c07981 */ /* 0x0006a2000c1e1500 */
[----:B0-----:R-:W-:-:S03]  /*5fe0*/  IMAD.WIDE R16, R2, 0x2, R190 ;  /* 0x0000000202107825 */ /* 0x001fc600078e02be */
[----:B------:R0:W2:Y:S04]  /*5ff0*/  LDG.E.U16 R193, [R52.64] ;  /* 0x0000000434c17981 */ /* 0x0000a8000c1e1500 */
[----:B------:R4:W2:Y:S01]  /*6000*/  LDG.E.U16 R191, [R16.64] ;  /* 0x0000000410bf7981 */ /* 0x0008a2000c1e1500 */
[----:B---3--:R-:W-:-:S03]  /*6010*/  IMAD.WIDE R20, R2, 0x2, R68 ;  /* 0x0000000202147825 */ /* 0x008fc600078e0244 */
[----:B------:R-:W3:Y:S04]  /*6020*/  LDL.64 R68, [R1+0x48] ;  /* 0x0000480001447983 */ /* 0x000ee80000100a00 */
[----:B------:R-:W2:Y:S01]  /*6030*/  LDL.64 R84, [R1+0x110] ;  /* 0x0001100001547983 */ /* 0x000ea20000100a00 */
[C---:B-1----:R-:W-:Y:S08]  /*6040*/  HMMA.16816.F32.BF16 R60, R100.reuse, R22, R60 ;  /* 0x00000016643c723c */ /* 0x042ff0000004183c */
[C---:B------:R-:W-:Y:S08]  /*6050*/  HMMA.16816.F32.BF16 R72, R100.reuse, R70, R72 ;  /* 0x000000466448723c */ /* 0x040ff00000041848 */
[C---:B------:R-:W-:Y:S08]  /*6060*/  HMMA.16816.F32.BF16 R76, R100.reuse, R54, R76 ;  /* 0x00000036644c723c */ /* 0x040ff0000004184c */
[C---:B------:R-:W-:Y:S08]  /*6070*/  HMMA.16816.F32.BF16 R80, R100.reuse, R58, R80 ;  /* 0x0000003a6450723c */ /* 0x040ff00000041850 */
[C---:B------:R-:W-:Y:S08]  /*6080*/  HMMA.16816.F32.BF16 R4, R100.reuse, R130, R4 ;  /* 0x000000826404723c */ /* 0x040ff00000041804 */
[C---:B------:R-:W-:Y:S08]  /*6090*/  HMMA.16816.F32.BF16 R8, R100.reuse, R18, R8 ;  /* 0x000000126408723c */ /* 0x040ff00000041808 */
[C---:B------:R-:W-:Y:S08]  /*60a0*/  HMMA.16816.F32.BF16 R248, R100.reuse, R114, R248 ;  /* 0x0000007264f8723c */ /* 0x040ff000000418f8 */
[----:B------:R-:W-:Y:S01]  /*60b0*/  HMMA.16816.F32.BF16 R244, R100, R86, R244 ;  /* 0x0000005664f4723c */ /* 0x000fe200000418f4 */
[----:B------:R-:W1:Y:S01]  /*60c0*/  LDSM.16.MT88.4 R100, [R0+0xe100] ;  /* 0x00e100000064783b */ /* 0x000e620000004200 */
[----:B0-----:R-:W-:-:S03]  /*60d0*/  IMAD.WIDE R52, R2, 0x2, R188 ;  /* 0x0000000202347825 */ /* 0x001fc600078e02bc */
[----:B------:R0:W2:Y:S01]  /*60e0*/  LDG.E.U16 R189, [R20.64] ;  /* 0x0000000414bd7981 */ /* 0x0000a2000c1e1500 */
[----:B----4-:R-:W-:-:S03]  /*60f0*/  IMAD.WIDE R16, R2, 0x2, R56 ;  /* 0x0000000202107825 */ /* 0x010fc600078e0238 */
[----:B------:R-:W4:Y:S04]  /*6100*/  LDL.64 R56, [R1+0x38] ;  /* 0x0000380001387983 */ /* 0x000f280000100a00 */
[----:B------:R0:W4:Y:S02]  /*6110*/  LDG.E.U16 R188, [R16.64] ;  /* 0x0000000410bc7981 */ /* 0x000124000c1e1500 */
[C---:B0-----:R-:W-:Y:S02]  /*6120*/  IMAD.WIDE R20, R2.reuse, 0x2, R186 ;  /* 0x0000000202147825 */ /* 0x041fe400078e02ba */
[----:B------:R0:W4:Y:S04]  /*6130*/  LDG.E.U16 R190, [R52.64] ;  /* 0x0000000434be7981 */ /* 0x000128000c1e1500 */
[----:B------:R0:W4:Y:S01]  /*6140*/  LDG.E.U16 R186, [R20.64] ;  /* 0x0000000414ba7981 */ /* 0x000122000c1e1500 */
[----:B------:R-:W-:-:S04]  /*6150*/  IMAD.WIDE R16, R2, 0x2, R184 ;  /* 0x0000000202107825 */ /* 0x000fc800078e02b8 */
[C---:B0-----:R-:W-:Y:S01]  /*6160*/  IMAD.WIDE R52, R2.reuse, 0x2, R202 ;  /* 0x0000000202347825 */ /* 0x041fe200078e02ca */
[----:B------:R0:W4:Y:S03]  /*6170*/  LDG.E.U16 R185, [R16.64] ;  /* 0x0000000410b97981 */ /* 0x000126000c1e1500 */
[C---:B------:R-:W-:Y:S01]  /*6180*/  IMAD.WIDE R20, R2.reuse, 0x2, R128 ;  /* 0x0000000202147825 */ /* 0x040fe200078e0280 */
[----:B------:R0:W4:Y:S04]  /*6190*/  LDG.E.U16 R187, [R52.64] ;  /* 0x0000000434bb7981 */ /* 0x000128000c1e1500 */
[----:B------:R3:W4:Y:S01]  /*61a0*/  LDG.E.U16 R129, [R20.64] ;  /* 0x0000000414817981 */ /* 0x000722000c1e1500 */
[----:B-1----:R-:W-:Y:S01]  /*61b0*/  HMMA.16816.F32.BF16 R104, R100, R114, R104 ;  /* 0x000000726468723c */ /* 0x002fe20000041868 */
[----:B0-----:R-:W-:-:S02]  /*61c0*/  IMAD.WIDE R16, R2, 0x2, R112 ;  /* 0x0000000202107825 */ /* 0x001fc400078e0270 */
[----:B------:R-:W4:Y:S02]  /*61d0*/  LDL.64 R202, [R1+0x100] ;  /* 0x0001000001ca7983 */ /* 0x000f240000100a00 */
[C---:B------:R-:W-:Y:S02]  /*61e0*/  IMAD.WIDE R52, R2.reuse, 0x2, R200 ;  /* 0x0000000202347825 */ /* 0x040fe400078e02c8 */
[----:B------:R4:W4:Y:S04]  /*61f0*/  LDG.E.U16 R128, [R16.64] ;  /* 0x0000000410807981 */ /* 0x000928000c1e1500 */
[----:B------:R-:W4:Y:S01]  /*6200*/  LDL.64 R200, [R1+0xf0] ;  /* 0x0000f00001c87983 */ /* 0x000f220000100a00 */
[----:B------:R-:W-:Y:S03]  /*6210*/  HMMA.16816.F32.BF16 R92, R100, R86, R92 ;  /* 0x00000056645c723c */ /* 0x000fe6000004185c */
[----:B------:R0:W4:Y:S01]  /*6220*/  LDG.E.U16 R184, [R52.64] ;  /* 0x0000000434b87981 */ /* 0x000122000c1e1500 */
[----:B---3--:R-:W-:-:S05]  /*6230*/  IMAD.WIDE R20, R2, 0x2, R68 ;  /* 0x0000000202147825 */ /* 0x008fca00078e0244 */
[----:B------:R1:W3:Y:S02]  /*6240*/  LDG.E.U16 R113, [R20.64] ;  /* 0x0000000414717981 */ /* 0x0002e4000c1e1500 */
[C---:B-1----:R-:W-:Y:S02]  /*6250*/  HMMA.16816.F32.BF16 R20, R100.reuse, R22, R164 ;  /* 0x000000166414723c */ /* 0x042fe400000418a4 */
[----:B------:R-:W3:Y:S04]  /*6260*/  LDL.64 R166, [R1+0x120] ;  /* 0x0001200001a67983 */ /* 0x000ee80000100a00 */
[----:B------:R1:W-:Y:S04]  /*6270*/  STL.64 [R1+0x8], R104 ;  /* 0x0000086801007387 */ /* 0x0003e80000100a00 */
[----:B------:R-:W3:Y:S01]  /*6280*/  LDL.64 R114, [R1+0xe0] ;  /* 0x0000e00001727983 */ /* 0x000ee20000100a00 */
[C---:B------:R-:W-:Y:S03]  /*6290*/  HMMA.16816.F32.BF16 R12, R100.reuse, R130, R12 ;  /* 0x00000082640c723c */ /* 0x040fe6000004180c */
[----:B------:R0:W-:Y:S04]  /*62a0*/  STL [R1], R93 ;  /* 0x0000005d01007387 */ /* 0x0001e80000100800 */
[----:B------:R-:W-:Y:S01]  /*62b0*/  MOV R131, R104 ;  /* 0x0000006800837202 */ /* 0x000fe20000000f00 */
[C---:B------:R-:W-:Y:S01]  /*62c0*/  HMMA.16816.F32.BF16 R68, R100.reuse, R70, R156 ;  /* 0x000000466444723c */ /* 0x040fe2000004189c */
[----:B------:R-:W-:Y:S01]  /*62d0*/  MOV R130, R105 ;  /* 0x0000006900827202 */ /* 0x000fe20000000f00 */
[----:B------:R-:W-:Y:S01]  /*62e0*/  IMAD.MOV.U32 R0, RZ, RZ, R93 ;  /* 0x000000ffff007224 */ /* 0x000fe200078e005d */
[----:B-1----:R-:W3:Y:S05]  /*62f0*/  LDL.64 R104, [R1+0xd0] ;  /* 0x0000d00001687983 */ /* 0x002eea0000100a00 */
[----:B0-----:R-:W-:Y:S01]  /*6300*/  HMMA.16816.F32.BF16 R52, R100, R54, R144 ;  /* 0x000000366434723c */ /* 0x001fe20000041890 */
[----:B------:R-:W-:Y:S01]  /*6310*/  MOV R158, R107 ;  /* 0x0000006b009e7202 */ /* 0x000fe20000000f00 */
[C---:B--2---:R-:W-:Y:S01]  /*6320*/  IMAD.WIDE R84, R2.reuse, 0x2, R84 ;  /* 0x0000000202547825 */ /* 0x044fe200078e0254 */
[----:B------:R-:W-:Y:S01]  /*6330*/  MOV R157, R106 ;  /* 0x0000006a009d7202 */ /* 0x000fe20000000f00 */
[----:B------:R-:W2:Y:S04]  /*6340*/  LDL.64 R164, [R1+0x80] ;  /* 0x0000800001a47983 */ /* 0x000ea80000100a00 */
[----:B------:R-:W2:Y:S04]  /*6350*/  LDL.64 R106, [R1+0x90] ;  /* 0x00009000016a7983 */ /* 0x000ea80000100a00 */
[----:B------:R-:W2:Y:S04]  /*6360*/  LDL.64 R146, [R1+0x50] ;  /* 0x0000500001927983 */ /* 0x000ea80000100a00 */
[----:B------:R-:W2:Y:S01]  /*6370*/  LDL.64 R144, [R1+0x40] ;  /* 0x0000400001907983 */ /* 0x000ea20000100a00 */
[----:B----4-:R-:W-:-:S02]  /*6380*/  IMAD.WIDE R16, R2, 0x2, R56 ;  /* 0x0000000202107825 */ /* 0x010fc400078e0238 */
[C---:B------:R-:W-:Y:S03]  /*6390*/  HMMA.16816.F32.BF16 R56, R100.reuse, R58, R136 ;  /* 0x0000003a6438723c */ /* 0x040fe60000041888 */
[----:B------:R0:W4:Y:S04]  /*63a0*/  LDG.E.U16 R112, [R16.64] ;  /* 0x0000000410707981 */ /* 0x000128000c1e1500 */
[----:B------:R-:W-:Y:S02]  /*63b0*/  MOV R139, R94 ;  /* 0x0000005e008b7202 */ /* 0x000fe40000000f00 */
[----:B------:R-:W-:Y:S01]  /*63c0*/  MOV R138, R92 ;  /* 0x0000005c008a7202 */ /* 0x000fe20000000f00 */
[----:B0-----:R-:W-:Y:S01]  /*63d0*/  HMMA.16816.F32.BF16 R16, R100, R18, R120 ;  /* 0x000000126410723c */ /* 0x001fe20000041878 */
[----:B------:R-:W2:Y:S01]  /*63e0*/  LDL.64 R102, [R1+0xc0] ;  /* 0x0000c00001667983 */ /* 0x000ea20000100a00 */
[----:B------:R-:W-:-:S03]  /*63f0*/  MOV R137, R95 ;  /* 0x0000005f00897202 */ /* 0x000fc60000000f00 */
[----:B------:R-:W4:Y:S04]  /*6400*/  LDL.64 R120, [R1+0x70] ;  /* 0x0000700001787983 */ /* 0x000f280000100a00 */
[----:B------:R-:W4:Y:S01]  /*6410*/  LDL.64 R122, [R1+0x30] ;  /* 0x00003000017a7983 */ /* 0x000f220000100a00 */
[----:B------:R-:W-:-:S03]  /*6420*/  IMAD.WIDE R92, R2, 0x2, R200 ;  /* 0x00000002025c7825 */ /* 0x000fc600078e02c8 */
[----:B------:R-:W4:Y:S01]  /*6430*/  LDL.64 R200, [R1+0xb0] ;  /* 0x0000b00001c87983 */ /* 0x000f220000100a00 */
[----:B------:R-:W-:-:S03]  /*6440*/  IMAD.WIDE R86, R2, 0x2, R202 ;  /* 0x0000000202567825 */ /* 0x000fc600078e02ca */
[----:B------:R2:W4:Y:S04]  /*6450*/  LDG.E.U16 R101, [R92.64] ;  /* 0x000000045c657981 */ /* 0x000528000c1e1500 */
[----:B------:R0:W4:Y:S01]  /*6460*/  LDG.E.U16 R100, [R86.64] ;  /* 0x0000000456647981 */ /* 0x000122000c1e1500 */
[----:B---3--:R-:W-:-:S03]  /*6470*/  IMAD.WIDE R94, R2, 0x2, R166 ;  /* 0x00000002025e7825 */ /* 0x008fc600078e02a6 */
[----:B------:R-:W3:Y:S04]  /*6480*/  LDL.64 R166, [R1+0xa0] ;  /* 0x0000a00001a67983 */ /* 0x000ee80000100a00 */
[----:B------:R1:W3:Y:S04]  /*6490*/  LDG.E.U16 R94, [R94.64] ;  /* 0x000000045e5e7981 */ /* 0x0002e8000c1e1500 */
[----:B-1----:R1:W3:Y:S02]  /*64a0*/  LDG.E.U16 R95, [R84.64] ;  /* 0x00000004545f7981 */ /* 0x0022e4000c1e1500 */
[----:B-1----:R-:W-:-:S02]  /*64b0*/  IMAD.WIDE R84, R2, 0x2, R114 ;  /* 0x0000000202547825 */ /* 0x002fc400078e0272 */
[----:B------:R-:W3:Y:S02]  /*64c0*/  LDL.64 R114, [R1+0x60] ;  /* 0x0000600001727983 */ /* 0x000ee40000100a00 */
[----:B0-----:R-:W-:-:S04]  /*64d0*/  IMAD.WIDE R86, R2, 0x2, R104 ;  /* 0x0000000202567825 */ /* 0x001fc800078e0268 */
[C---:B--2---:R-:W-:Y:S02]  /*64e0*/  IMAD.WIDE R92, R2.reuse, 0x2, R102 ;  /* 0x00000002025c7825 */ /* 0x044fe400078e0266 */
[----:B------:R4:W2:Y:S04]  /*64f0*/  LDG.E.U16 R102, [R84.64] ;  /* 0x0000000454667981 */ /* 0x0008a8000c1e1500 */
[----:B------:R3:W2:Y:S04]  /*6500*/  LDG.E.U16 R103, [R86.64] ;  /* 0x0000000456677981 */ /* 0x0006a8000c1e1500 */
[----:B------:R0:W2:Y:S02]  /*6510*/  LDG.E.U16 R104, [R92.64] ;  /* 0x000000045c687981 */ /* 0x0000a4000c1e1500 */
[----:B0-----:R-:W-:-:S05]  /*6520*/  IMAD.WIDE R92, R2, 0x2, R106 ;  /* 0x00000002025c7825 */ /* 0x001fca00078e026a */
[----:B------:R0:W2:Y:S01]  /*6530*/  LDG.E.U16 R107, [R92.64] ;  /* 0x000000045c6b7981 */ /* 0x0000a2000c1e1500 */
[----:B----4-:R-:W-:-:S05]  /*6540*/  IMAD.WIDE R84, R2, 0x2, R200 ;  /* 0x0000000202547825 */ /* 0x010fca00078e02c8 */
[----:B------:R1:W4:Y:S02]  /*6550*/  LDG.E.U16 R105, [R84.64] ;  /* 0x0000000454697981 */ /* 0x000324000c1e1500 */
[----:B-1----:R-:W-:-:S04]  /*6560*/  IMAD.WIDE R84, R2, 0x2, R164 ;  /* 0x0000000202547825 */ /* 0x002fc800078e02a4 */
[----:B---3--:R-:W-:-:S05]  /*6570*/  IMAD.WIDE R86, R2, 0x2, R166 ;  /* 0x0000000202567825 */ /* 0x008fca00078e02a6 */
[----:B------:R1:W3:Y:S02]  /*6580*/  LDG.E.U16 R106, [R86.64] ;  /* 0x00000004566a7981 */ /* 0x0002e4000c1e1500 */
[----:B-1----:R-:W-:-:S04]  /*6590*/  IMAD.WIDE R86, R2, 0x2, R120 ;  /* 0x0000000202567825 */ /* 0x002fc800078e0278 */
[C---:B0-----:R-:W-:Y:S02]  /*65a0*/  IMAD.WIDE R92, R2.reuse, 0x2, R114 ;  /* 0x00000002025c7825 */ /* 0x041fe400078e0272 */
[----:B------:R0:W2:Y:S04]  /*65b0*/  LDG.E.U16 R114, [R84.64] ;  /* 0x0000000454727981 */ /* 0x0000a8000c1e1500 */
[----:B------:R1:W2:Y:S04]  /*65c0*/  LDG.E.U16 R115, [R86.64] ;  /* 0x0000000456737981 */ /* 0x0002a8000c1e1500 */
[----:B------:R1:W2:Y:S01]  /*65d0*/  LDG.E.U16 R120, [R92.64] ;  /* 0x000000045c787981 */ /* 0x0002a2000c1e1500 */
[----:B0-----:R-:W-:-:S04]  /*65e0*/  IMAD.WIDE R84, R2, 0x2, R146 ;  /* 0x0000000202547825 */ /* 0x001fc800078e0292 */
[C---:B-1----:R-:W-:Y:S02]  /*65f0*/  IMAD.WIDE R86, R2.reuse, 0x2, R144 ;  /* 0x0000000202567825 */ /* 0x042fe400078e0290 */
[----:B------:R0:W2:Y:S02]  /*6600*/  LDG.E.U16 R84, [R84.64] ;  /* 0x0000000454547981 */ /* 0x0000a4000c1e1500 */
[----:B------:R-:W-:Y:S02]  /*6610*/  IMAD.WIDE R92, R2, 0x2, R122 ;  /* 0x00000002025c7825 */ /* 0x000fe400078e027a */
[----:B------:R1:W2:Y:S04]  /*6620*/  LDG.E.U16 R86, [R86.64] ;  /* 0x0000000456567981 */ /* 0x0002a8000c1e1500 */
[----:B------:R1:W2:Y:S04]  /*6630*/  LDG.E.U16 R92, [R92.64] ;  /* 0x000000045c5c7981 */ /* 0x0002a8000c1e1500 */
[----:B------:R-:W-:Y:S01]  /*6640*/  BAR.SYNC.DEFER_BLOCKING 0x0 ;  /* 0x0000000000007b1d */ /* 0x000fe20000010000 */
[----:B0-----:R-:W-:-:S02]  /*6650*/  FMUL R85, R60, c[0x0][0x188] ;  /* 0x000062003c557a20 */ /* 0x001fc40000400000 */
[----:B-1----:R-:W-:Y:S02]  /*6660*/  FMUL R87, R63, c[0x0][0x188] ;  /* 0x000062003f577a20 */ /* 0x002fe40000400000 */
[----:B------:R-:W-:Y:S02]  /*6670*/  FMUL R93, R61, c[0x0][0x188] ;  /* 0x000062003d5d7a20 */ /* 0x000fe40000400000 */
[----:B------:R-:W-:-:S03]  /*6680*/  FMUL R121, R21, c[0x0][0x188] ;  /* 0x0000620015797a20 */ /* 0x000fc60000400000 */
[----:B------:R-:W-:Y:S01]  /*6690*/  FMNMX R85, R85, R93, !PT ;  /* 0x0000005d55557209 */ /* 0x000fe20007800000 */
[----:B------:R-:W-:Y:S01]  /*66a0*/  FMUL R93, R23, c[0x0][0x188] ;  /* 0x00006200175d7a20 */ /* 0x000fe20000400000 */
[----:B-----5:R0:W-:Y:S02]  /*66b0*/  STS.U16 [R3+0x13800], R113 ;  /* 0x0138007103007388 */ /* 0x0201e40000000400 */
[----:B0-----:R-:W-:Y:S02]  /*66c0*/  FMUL R113, R62, c[0x0][0x188] ;  /* 0x000062003e717a20 */ /* 0x001fe40000400000 */
[----:B------:R0:W-:Y:S03]  /*66d0*/  STS.U16 [R3+0x13c00], R112 ;  /* 0x013c007003007388 */ /* 0x0001e60000000400 */
[----:B------:R-:W-:Y:S01]  /*66e0*/  FMNMX R113, R113, R87, !PT ;  /* 0x0000005771717209 */ /* 0x000fe20007800000 */
[----:B------:R-:W-:-:S02]  /*66f0*/  FMUL R87, R22, c[0x0][0x188] ;  /* 0x0000620016577a20 */ /* 0x000fc40000400000 */
[----:B0-----:R-:W-:-:S03]  /*6700*/  FMUL R112, R20, c[0x0][0x188] ;  /* 0x0000620014707a20 */ /* 0x001fc60000400000 */
[----:B------:R-:W-:Y:S01]  /*6710*/  FMNMX R87, R87, R93, !PT ;  /* 0x0000005d57577209 */ /* 0x000fe20007800000 */
[----:B------:R-:W-:Y:S01]  /*6720*/  FMUL R93, R74, c[0x0][0x188] ;  /* 0x000062004a5d7a20 */ /* 0x000fe20000400000 */
[----:B------:R-:W-:Y:S01]  /*6730*/  FMNMX R112, R112, R121, !PT ;  /* 0x0000007970707209 */ /* 0x000fe20007800000 */
[----:B------:R-:W-:-:S03]  /*6740*/  FMUL R121, R72, c[0x0][0x188] ;  /* 0x0000620048797a20 */ /* 0x000fc60000400000 */
        /* <DEDUP_REMOVED lines=70> */
[----:B------:R-:W-:-:S04]  /*6bb0*/  FMNMX R113, R121, R113, !PT ;  /* 0x0000007179717209 */ /* 0x000fc80007800000 */
[----:B------:R-:W-:Y:S02]  /*6bc0*/  FMNMX R113, R93, R113, !PT ;  /* 0x000000715d717209 */ /* 0x000fe40007800000 */
[----:B------:R-:W0:Y:S01]  /*6bd0*/  SHFL.BFLY PT, R93, R85, 0x2, 0x1f ;  /* 0x0c401f00555d7f89 */ /* 0x000e2200000e0000 */
[----:B------:R-:W-:Y:S02]  /*6be0*/  FMUL R121, R59, c[0x0][0x188] ;  /* 0x000062003b797a20 */ /* 0x000fe40000400000 */
[----:B------:R-:W-:-:S03]  /*6bf0*/  FMUL R122, R246, c[0x0][0x188] ;  /* 0x00006200f67a7a20 */ /* 0x000fc60000400000 */
[----:B------:R-:W-:Y:S01]  /*6c00*/  FMNMX R87, R121, R87, !PT ;  /* 0x0000005779577209 */ /* 0x000fe20007800000 */
[----:B------:R-:W-:Y:S01]  /*6c10*/  FMUL R121, R12, c[0x0][0x188] ;  /* 0x000062000c797a20 */ /* 0x000fe20000400000 */
[----:B------:R-:W-:Y:S01]  /*6c20*/  FMNMX R113, R122, R113, !PT ;  /* 0x000000717a717209 */ /* 0x000fe20007800000 */
[----:B------:R-:W-:-:S03]  /*6c30*/  FMUL R122, R13, c[0x0][0x188] ;  /* 0x000062000d7a7a20 */ /* 0x000fc60000400000 */
[----:B------:R-:W-:Y:S01]  /*6c40*/  FMNMX R112, R121, R112, !PT ;  /* 0x0000007079707209 */ /* 0x000fe20007800000 */
[----:B------:R-:W-:-:S03]  /*6c50*/  FMUL R121, R247, c[0x0][0x188] ;  /* 0x00006200f7797a20 */ /* 0x000fc60000400000 */
[----:B------:R-:W-:Y:S02]  /*6c60*/  FMNMX R112, R122, R112, !PT ;  /* 0x000000707a707209 */ /* 0x000fe40007800000 */
[----:B------:R-:W-:Y:S01]  /*6c70*/  FMNMX R121, R121, R113, !PT ;  /* 0x0000007179797209 */ /* 0x000fe20007800000 */
[----:B------:R-:W-:Y:S01]  /*6c80*/  FMUL R113, R16, c[0x0][0x188] ;  /* 0x0000620010717a20 */ /* 0x000fe20000400000 */
[----:B0-----:R-:W-:Y:S01]  /*6c90*/  FMNMX R93, R85, R93, !PT ;  /* 0x0000005d555d7209 */ /* 0x001fe20007800000 */
[----:B------:R-:W-:-:S03]  /*6ca0*/  FMUL R85, R17, c[0x0][0x188] ;  /* 0x0000620011557a20 */ /* 0x000fc60000400000 */
[----:B------:R-:W-:Y:S02]  /*6cb0*/  FMNMX R113, R113, R112, !PT ;  /* 0x0000007071717209 */ /* 0x000fe40007800000 */
[----:B------:R-:W0:Y:S01]  /*6cc0*/  SHFL.BFLY PT, R112, R121, 0x2, 0x1f ;  /* 0x0c401f0079707f89 */ /* 0x000e2200000e0000 */
[----:B------:R-:W-:Y:S01]  /*6cd0*/  FMUL R122, R14, c[0x0][0x188] ;  /* 0x000062000e7a7a20 */ /* 0x000fe20000400000 */
[----:B------:R-:W-:Y:S02]  /*6ce0*/  FMNMX R113, R85, R113, !PT ;  /* 0x0000007155717209 */ /* 0x000fe40007800000 */
[----:B------:R-:W1:Y:S02]  /*6cf0*/  SHFL.BFLY PT, R85, R93, 0x1, 0x1f ;  /* 0x0c201f005d557f89 */ /* 0x000e6400000e0000 */
[----:B------:R-:W-:Y:S01]  /*6d00*/  FMNMX R87, R122, R87, !PT ;  /* 0x000000577a577209 */ /* 0x000fe20007800000 */
[----:B------:R-:W-:-:S05]  /*6d10*/  FMUL R122, R15, c[0x0][0x188] ;  /* 0x000062000f7a7a20 */ /* 0x000fca0000400000 */
[----:B------:R-:W-:Y:S01]  /*6d20*/  FMNMX R87, R122, R87, !PT ;  /* 0x000000577a577209 */ /* 0x000fe20007800000 */
[----:B------:R-:W-:Y:S02]  /*6d30*/  FMUL R122, R131, c[0x0][0x188] ;  /* 0x00006200837a7a20 */ /* 0x000fe40000400000 */
[----:B------:R-:W-:-:S03]  /*6d40*/  FMUL R123, R18, c[0x0][0x188] ;  /* 0x00006200127b7a20 */ /* 0x000fc60000400000 */
[----:B------:R-:W-:Y:S01]  /*6d50*/  FMNMX R113, R122, R113, !PT ;  /* 0x000000717a717209 */ /* 0x000fe20007800000 */
[----:B------:R-:W-:Y:S01]  /*6d60*/  FMUL R122, R130, c[0x0][0x188] ;  /* 0x00006200827a7a20 */ /* 0x000fe20000400000 */
[----:B------:R-:W-:Y:S01]  /*6d70*/  FMNMX R87, R123, R87, !PT ;  /* 0x000000577b577209 */ /* 0x000fe20007800000 */
[----:B------:R-:W-:Y:S01]  /*6d80*/  FMUL R123, R19, c[0x0][0x188] ;  /* 0x00006200137b7a20 */ /* 0x000fe20000400000 */
[----:B0-----:R-:W-:Y:S01]  /*6d90*/  FMNMX R112, R121, R112, !PT ;  /* 0x0000007079707209 */ /* 0x001fe20007800000 */
[----:B------:R-:W-:Y:S01]  /*6da0*/  FMUL R121, R138, c[0x0][0x188] ;  /* 0x000062008a797a20 */ /* 0x000fe20000400000 */
[----:B------:R-:W-:Y:S02]  /*6db0*/  FMNMX R113, R122, R113, !PT ;  /* 0x000000717a717209 */ /* 0x000fe40007800000 */
[----:B-1----:R-:W-:Y:S01]  /*6dc0*/  FMNMX R252, R93, R85, !PT ;  /* 0x000000555dfc7209 */ /* 0x002fe20007800000 */
[----:B------:R-:W-:Y:S01]  /*6dd0*/  FMUL R85, R0, c[0x0][0x188] ;  /* 0x0000620000557a20 */ /* 0x000fe20000400000 */
[----:B------:R-:W-:Y:S01]  /*6de0*/  FMNMX R113, R121, R113, !PT ;  /* 0x0000007179717209 */ /* 0x000fe20007800000 */
[----:B------:R-:W-:Y:S01]  /*6df0*/  FMUL R122, R157, c[0x0][0x188] ;  /* 0x000062009d7a7a20 */ /* 0x000fe20000400000 */
[----:B------:R-:W-:-:S02]  /*6e00*/  FMNMX R87, R123, R87, !PT ;  /* 0x000000577b577209 */ /* 0x000fc40007800000 */
[----:B------:R-:W-:Y:S02]  /*6e10*/  FMNMX R252, R252, R196, !PT ;  /* 0x000000c4fcfc7209 */ /* 0x000fe40007800000 */
[----:B------:R-:W-:Y:S01]  /*6e20*/  FMNMX R85, R85, R113, !PT ;  /* 0x0000007155557209 */ /* 0x000fe20007800000 */
[----:B------:R-:W-:Y:S01]  /*6e30*/  FMUL R113, R158, c[0x0][0x188] ;  /* 0x000062009e717a20 */ /* 0x000fe20000400000 */
[----:B------:R-:W-:Y:S01]  /*6e40*/  FMNMX R87, R122, R87, !PT ;  /* 0x000000577a577209 */ /* 0x000fe20007800000 */
[----:B------:R-:W0:Y:S01]  /*6e50*/  SHFL.BFLY PT, R93, R112, 0x1, 0x1f ;  /* 0x0c201f00705d7f89 */ /* 0x000e2200000e0000 */
[--C-:B------:R-:W-:Y:S02]  /*6e60*/  FFMA R61, R61, c[0x0][0x188], -R252.reuse ;  /* 0x000062003d3d7a23 */ /* 0x100fe400000008fc */
[----:B------:R-:W-:Y:S01]  /*6e70*/  FFMA R121, R60, c[0x0][0x188], -R252 ;  /* 0x000062003c797a23 */ /* 0x000fe200000008fc */
[----:B------:R-:W-:Y:S01]  /*6e80*/  FMNMX R60, R113, R87, !PT ;  /* 0x00000057713c7209 */ /* 0x000fe20007800000 */
[----:B------:R-:W-:Y:S01]  /*6e90*/  FMUL R61, R61, 1.4426950216293334961 ;  /* 0x3fb8aa3b3d3d7820 */ /* 0x000fe20000400000 */
[----:B------:R-:W1:Y:S01]  /*6ea0*/  SHFL.BFLY PT, R87, R85, 0x2, 0x1f ;  /* 0x0c401f0055577f89 */ /* 0x000e6200000e0000 */
[----:B------:R-:W-:-:S03]  /*6eb0*/  FMUL R113, R139, c[0x0][0x188] ;  /* 0x000062008b717a20 */ /* 0x000fc60000400000 */
[----:B------:R-:W-:Y:S04]  /*6ec0*/  STL [R1+0x234], R2 ;  /* 0x0002340201007387 */ /* 0x000fe80000100800 */
[----:B------:R-:W-:Y:S01]  /*6ed0*/  STS.U16 [R3+0x10000], R195 ;  /* 0x010000c303007388 */ /* 0x000fe20000000400 */
[----:B------:R-:W-:-:S03]  /*6ee0*/  FMNMX R60, R113, R60, !PT ;  /* 0x0000003c713c7209 */ /* 0x000fc60007800000 */
        /* <DEDUP_REMOVED lines=13> */
[----:B------:R0:W-:Y:S01]  /*6fc0*/  STL [R1+0x238], R3 ;  /* 0x0002380301007387 */ /* 0x0001e20000100800 */
[----:B------:R-:W-:-:S03]  /*6fd0*/  FFMA R73, R73, c[0x0][0x188], -R252 ;  /* 0x0000620049497a23 */ /* 0x000fc600000008fc */
[----:B------:R-:W1:Y:S01]  /*6fe0*/  S2R R200, SR_TID.X ;  /* 0x0000000000c87919 */ /* 0x000e620000002100 */
[----:B0-----:R0:W-:Y:S03]  /*6ff0*/  MUFU.EX2 R3, R61 ;  /* 0x0000003d00037308 */ /* 0x0011e60000000800 */
[----:B------:R-:W1:Y:S01]  /*7000*/  S2R R201, SR_TID.X ;  /* 0x0000000000c97919 */ /* 0x000e620000002100 */
[----:B------:R-:W-:Y:S02]  /*7010*/  FMUL R73, R73, 1.4426950216293334961 ;  /* 0x3fb8aa3b49497820 */ /* 0x000fe40000400000 */
[----:B0-----:R-:W-:-:S05]  /*7020*/  FMUL R61, R137, c[0x0][0x188] ;  /* 0x00006200893d7a20 */ /* 0x001fca0000400000 */
[----:B------:R-:W-:Y:S01]  /*7030*/  FMNMX R60, R61, R60, !PT ;  /* 0x0000003c3d3c7209 */ /* 0x000fe20007800000 */
[----:B------:R-:W-:Y:S01]  /*7040*/  FADD R61, -R252, R196 ;  /* 0x000000c4fc3d7221 */ /* 0x000fe20000000100 */
[----:B------:R0:W-:Y:S01]  /*7050*/  MUFU.EX2 R129, R73 ;  /* 0x0000004900817308 */ /* 0x0001e20000000800 */
[----:B------:R-:W-:Y:S01]  /*7060*/  FFMA R72, R72, c[0x0][0x188], -R252 ;  /* 0x0000620048487a23 */ /* 0x000fe200000008fc */
[----:B------:R-:W-:Y:S01]  /*7070*/  FMNMX R93, R112, R93, !PT ;  /* 0x0000005d705d7209 */ /* 0x000fe20007800000 */
[----:B0-----:R-:W-:Y:S02]  /*7080*/  FMUL R73, R61, 1.4426950216293334961 ;  /* 0x3fb8aa3b3d497820 */ /* 0x001fe40000400000 */
[----:B------:R-:W0:Y:S01]  /*7090*/  SHFL.BFLY PT, R61, R60, 0x2, 0x1f ;  /* 0x0c401f003c3d7f89 */ /* 0x000e2200000e0000 */
[----:B------:R-:W-:Y:S01]  /*70a0*/  FMUL R72, R72, 1.4426950216293334961 ;  /* 0x3fb8aa3b48487820 */ /* 0x000fe20000400000 */
[----:B------:R-:W-:Y:S02]  /*70b0*/  FMNMX R156, R93, R197, !PT ;  /* 0x000000c55d9c7209 */ /* 0x000fe40007800000 */
[----:B-1----:R-:W-:Y:S01]  /*70c0*/  FMNMX R87, R85, R87, !PT ;  /* 0x0000005755577209 */ /* 0x002fe20007800000 */
[----:B------:R1:W-:Y:S01]  /*70d0*/  MUFU.EX2 R167, R72 ;  /* 0x0000004800a77308 */ /* 0x0003e20000000800 */
[----:B------:R-:W-:-:S02]  /*70e0*/  LOP3.LUT R200, R200, 0xff, RZ, 0xc0, !PT ;  /* 0x000000ffc8c87812 */ /* 0x000fc400078ec0ff */
[----:B------:R-:W-:Y:S01]  /*70f0*/  LOP3.LUT R146, R201, 0xc0, RZ, 0xc0, !PT ;  /* 0x000000c0c9927812 */ /* 0x000fe200078ec0ff */
[----:B-1----:R-:W-:Y:S02]  /*7100*/  FFMA R72, R62, c[0x0][0x188], -R156 ;  /* 0x000062003e487a23 */ /* 0x002fe4000000089c */
[----:B------:R-:W1:Y:S01]  /*7110*/  SHFL.BFLY PT, R62, R87, 0x1, 0x1f ;  /* 0x0c201f00573e7f89 */ /* 0x000e6200000e0000 */
[----:B------:R-:W-:Y:S02]  /*7120*/  SHF.R.U32.HI R146, RZ, 0x2, R146 ;  /* 0x00000002ff927819 */ /* 0x000fe40000011692 */
[----:B------:R-:W-:-:S04]  /*7130*/  SHF.L.U32 R123, R200, 0x1, RZ ;  /* 0x00000001c87b7819 */ /* 0x000fc800000006ff */
[----:B------:R-:W-:Y:S02]  /*7140*/  LOP3.LUT R123, R123, R146, RZ, 0x3c, !PT ;  /* 0x000000927b7b7212 */ /* 0x000fe400078e3cff */
[----:B0-----:R-:W-:Y:S02]  /*7150*/  FMNMX R61, R60, R61, !PT ;  /* 0x0000003d3c3d7209 */ /* 0x001fe40007800000 */
[----:B------:R-:W-:-:S03]  /*7160*/  LOP3.LUT R123, R123, 0x40, RZ, 0x3c, !PT ;  /* 0x000000407b7b7812 */ /* 0x000fc600078e3cff */
[----:B------:R-:W0:Y:S04]  /*7170*/  SHFL.BFLY PT, R60, R61, 0x1, 0x1f ;  /* 0x0c201f003d3c7f89 */ /* 0x000e2800000e0000 */
[----:B------:R0:W-:Y:S04]  /*7180*/  STS.U16 [R123+0x10200], R94 ;  /* 0x0102005e7b007388 */ /* 0x0001e80000000400 */
[----:B------:R-:W-:Y:S01]  /*7190*/  STS.U16 [R123+0x10600], R95 ;  /* 0x0106005f7b007388 */ /* 0x000fe20000000400 */
[----:B-1----:R-:W-:-:S03]  /*71a0*/  FMNMX R62, R87, R62, !PT ;  /* 0x0000003e573e7209 */ /* 0x002fc60007800000 */
[----:B------:R-:W-:Y:S04]  /*71b0*/  STS.U16 [R123+0x10a00], R100 ;  /* 0x010a00647b007388 */ /* 0x000fe80000000400 */
[----:B------:R-:W-:Y:S01]  /*71c0*/  STS.U16 [R123+0x10e00], R101 ;  /* 0x010e00657b007388 */ /* 0x000fe20000000400 */
[----:B------:R-:W-:-:S03]  /*71d0*/  FMNMX R165, R62, R198, !PT ;  /* 0x000000c63ea57209 */ /* 0x000fc60007800000 */
[----:B--2---:R-:W-:Y:S04]  /*71e0*/  STS.U16 [R123+0x11200], R102 ;  /* 0x011200667b007388 */ /* 0x004fe80000000400 */
[----:B------:R-:W-:Y:S04]  /*71f0*/  STS.U16 [R123+0x11600], R103 ;  /* 0x011600677b007388 */ /* 0x000fe80000000400 */
[----:B------:R-:W-:Y:S04]  /*7200*/  STS.U16 [R123+0x11a00], R104 ;  /* 0x011a00687b007388 */ /* 0x000fe80000000400 */
[----:B----4-:R-:W-:Y:S04]  /*7210*/  STS.U16 [R123+0x11e00], R105 ;  /* 0x011e00697b007388 */ /* 0x010fe80000000400 */
[----:B---3--:R-:W-:Y:S01]  /*7220*/  STS.U16 [R123+0x12200], R106 ;  /* 0x0122006a7b007388 */ /* 0x008fe20000000400 */
[----:B------:R-:W-:-:S03]  /*7230*/  FFMA R20, R20, c[0x0][0x188], -R165 ;  /* 0x0000620014147a23 */ /* 0x000fc600000008a5 */
[----:B------:R-:W-:Y:S04]  /*7240*/  STS.U16 [R123+0x12600], R107 ;  /* 0x0126006b7b007388 */ /* 0x000fe80000000400 */
[----:B------:R-:W-:Y:S04]  /*7250*/  STS.U16 [R123+0x12a00], R114 ;  /* 0x012a00727b007388 */ /* 0x000fe80000000400 */
[----:B------:R-:W-:Y:S04]  /*7260*/  STS.U16 [R123+0x12e00], R115 ;  /* 0x012e00737b007388 */ /* 0x000fe80000000400 */
[----:B------:R-:W-:Y:S01]  /*7270*/  STS.U16 [R123+0x13200], R120 ;  /* 0x013200787b007388 */ /* 0x000fe20000000400 */
[----:B------:R-:W-:-:S03]  /*7280*/  FMUL R20, R20, 1.4426950216293334961 ;  /* 0x3fb8aa3b14147820 */ /* 0x000fc60000400000 */
[----:B------:R-:W-:Y:S04]  /*7290*/  STS.U16 [R123+0x13600], R84 ;  /* 0x013600547b007388 */ /* 0x000fe80000000400 */
[----:B------:R-:W-:Y:S04]  /*72a0*/  STS.U16 [R123+0x13a00], R86 ;  /* 0x013a00567b007388 */ /* 0x000fe80000000400 */
[----:B------:R-:W-:Y:S01]  /*72b0*/  STS.U16 [R123+0x13e00], R92 ;  /* 0x013e005c7b007388 */ /* 0x000fe20000000400 */
[----:B------:R1:W-:Y:S01]  /*72c0*/  MUFU.EX2 R131, R20 ;  /* 0x0000001400837308 */ /* 0x0003e20000000800 */
[----:B0-----:R-:W-:-:S02]  /*72d0*/  FMNMX R60, R61, R60, !PT ;  /* 0x0000003c3d3c7209 */ /* 0x001fc40007800000 */
[----:B------:R-:W-:Y:S02]  /*72e0*/  LOP3.LUT R145, R201, 0x7, RZ, 0xc0, !PT ;  /* 0x00000007c9917812 */ /* 0x000fe400078ec0ff */
[----:B------:R-:W-:Y:S01]  /*72f0*/  FMNMX R166, R60, R199, !PT ;  /* 0x000000c73ca67209 */ /* 0x000fe20007800000 */
[----:B-1----:R-:W-:-:S04]  /*7300*/  FADD R20, -R165, R198 ;  /* 0x000000c6a5147221 */ /* 0x002fc80000000100 */
[----:B------:R-:W-:Y:S01]  /*7310*/  FMUL R20, R20, 1.4426950216293334961 ;  /* 0x3fb8aa3b14147820 */ /* 0x000fe20000400000 */
[----:B------:R-:W-:Y:S01]  /*7320*/  SHF.L.U32 R200, R201, 0x1, RZ ;  /* 0x00000001c9c87819 */ /* 0x000fe200000006ff */
[----:B------:R-:W-:Y:S02]  /*7330*/  FFMA R21, R21, c[0x0][0x188], -R165 ;  /* 0x0000620015157a23 */ /* 0x000fe400000008a5 */
[----:B------:R0:W-:Y:S01]  /*7340*/  MUFU.EX2 R144, R20 ;  /* 0x0000001400907308 */ /* 0x0001e20000000800 */
[--C-:B------:R-:W-:Y:S02]  /*7350*/  FFMA R22, R22, c[0x0][0x188], -R166.reuse ;  /* 0x0000620016167a23 */ /* 0x100fe400000008a6 */
[----:B------:R-:W-:Y:S02]  /*7360*/  IMAD R145, R145, 0x90, RZ ;  /* 0x0000009091917824 */ /* 0x000fe400078e02ff */
[----:B------:R-:W-:Y:S02]  /*7370*/  FFMA R23, R23, c[0x0][0x188], -R166 ;  /* 0x0000620017177a23 */ /* 0x000fe400000008a6 */
[----:B0-----:R-:W-:-:S02]  /*7380*/  FADD R20, -R166, R199 ;  /* 0x000000c7a6147221 */ /* 0x001fc40000000100 */
[----:B------:R-:W-:Y:S01]  /*7390*/  FMUL R72, R72, 1.4426950216293334961 ;  /* 0x3fb8aa3b48487820 */ /* 0x000fe20000400000 */
[----:B------:R-:W-:Y:S01]  /*73a0*/  LOP3.LUT R145, R145, 0x30, R200, 0x78, !PT ;  /* 0x0000003091917812 */ /* 0x000fe200078e78c8 */
[----:B------:R-:W-:Y:S02]  /*73b0*/  FMUL R21, R21, 1.4426950216293334961 ;  /* 0x3fb8aa3b15157820 */ /* 0x000fe40000400000 */
[----:B------:R-:W-:Y:S02]  /*73c0*/  FMUL R22, R22, 1.4426950216293334961 ;  /* 0x3fb8aa3b16167820 */ /* 0x000fe40000400000 */
[----:B------:R-:W-:Y:S02]  /*73d0*/  FMUL R23, R23, 1.4426950216293334961 ;  /* 0x3fb8aa3b17177820 */ /* 0x000fe40000400000 */
[----:B------:R-:W-:Y:S01]  /*73e0*/  FMUL R20, R20, 1.4426950216293334961 ;  /* 0x3fb8aa3b14147820 */ /* 0x000fe20000400000 */
[----:B------:R-:W-:Y:S01]  /*73f0*/  MUFU.EX2 R2, R72 ;  /* 0x0000004800027308 */ /* 0x000fe20000000800 */
[----:B------:R-:W-:-:S02]  /*7400*/  FFMA R63, R63, c[0x0][0x188], -R156 ;  /* 0x000062003f3f7a23 */ /* 0x000fc4000000089c */
[----:B------:R-:W-:-:S05]  /*7410*/  FFMA R68, R68, c[0x0][0x188], -R165 ;  /* 0x0000620044447a23 */ /* 0x000fca00000008a5 */
[----:B------:R-:W-:Y:S01]  /*7420*/  MUFU.EX2 R130, R21 ;  /* 0x0000001500827308 */ /* 0x000fe20000000800 */
[----:B------:R-:W-:Y:S02]  /*7430*/  FMUL R63, R63, 1.4426950216293334961 ;  /* 0x3fb8aa3b3f3f7820 */ /* 0x000fe40000400000 */
[----:B------:R-:W-:-:S05]  /*7440*/  FMUL R68, R68, 1.4426950216293334961 ;  /* 0x3fb8aa3b44447820 */ /* 0x000fca0000400000 */
[----:B------:R-:W-:Y:S08]  /*7450*/  MUFU.EX2 R72, R22 ;  /* 0x0000001600487308 */ /* 0x000ff00000000800 */
[----:B------:R-:W-:Y:S08]  /*7460*/  MUFU.EX2 R94, R23 ;  /* 0x00000017005e7308 */ /* 0x000ff00000000800 */
[----:B------:R0:W-:Y:S01]  /*7470*/  MUFU.EX2 R146, R20 ;  /* 0x0000001400927308 */ /* 0x0001e20000000800 */
[----:B------:R-:W-:Y:S01]  /*7480*/  BAR.SYNC.DEFER_BLOCKING 0x0 ;  /* 0x0000000000007b1d */ /* 0x000fe20000010000 */
[----:B------:R-:W-:-:S02]  /*7490*/  FFMA R74, R74, c[0x0][0x188], -R156 ;  /* 0x000062004a4a7a23 */ /* 0x000fc4000000089c */
[----:B------:R-:W-:-:S03]  /*74a0*/  FFMA R75, R75, c[0x0][0x188], -R156 ;  /* 0x000062004b4b7a23 */ /* 0x000fc6000000089c */
[----:B------:R1:W-:Y:S01]  /*74b0*/  STL [R1+0x248], R248 ;  /* 0x000248f801007387 */ /* 0x0003e20000100800 */
[----:B------:R2:W-:Y:S01]  /*74c0*/  MUFU.EX2 R0, R63 ;  /* 0x0000003f00007308 */ /* 0x0005e20000000800 */
[----:B------:R-:W-:Y:S02]  /*74d0*/  FFMA R69, R69, c[0x0][0x188], -R165 ;  /* 0x0000620045457a23 */ /* 0x000fe400000008a5 */
[----:B------:R-:W-:-:S05]  /*74e0*/  FFMA R70, R70, c[0x0][0x188], -R166 ;  /* 0x0000620046467a23 */ /* 0x000fca00000008a6 */
[----:B-1----:R1:W-:Y:S01]  /*74f0*/  MUFU.EX2 R248, R68 ;  /* 0x0000004400f87308 */ /* 0x0023e20000000800 */
[----:B0-----:R-:W0:Y:S01]  /*7500*/  LDSM.16.M88.4 R20, [R145+0x10400] ;  /* 0x010400009114783b */ /* 0x001e220000000200 */
[----:B--2---:R-:W-:Y:S02]  /*7510*/  FADD R63, -R156, R197 ;  /* 0x000000c59c3f7221 */ /* 0x004fe40000000100 */
[----:B-1----:R-:W-:Y:S02]  /*7520*/  FFMA R68, R71, c[0x0][0x188], -R166 ;  /* 0x0000620047447a23 */ /* 0x002fe400000008a6 */
[----:B------:R-:W-:Y:S02]  /*7530*/  FMUL R121, R121, 1.4426950216293334961 ;  /* 0x3fb8aa3b79797820 */ /* 0x000fe40000400000 */
[----:B------:R-:W-:Y:S02]  /*7540*/  FMUL R74, R74, 1.4426950216293334961 ;  /* 0x3fb8aa3b4a4a7820 */ /* 0x000fe40000400000 */
[----:B------:R-:W-:-:S02]  /*7550*/  FMUL R75, R75, 1.4426950216293334961 ;  /* 0x3fb8aa3b4b4b7820 */ /* 0x000fc40000400000 */
[----:B------:R-:W-:Y:S02]  /*7560*/  FMUL R63, R63, 1.4426950216293334961 ;  /* 0x3fb8aa3b3f3f7820 */ /* 0x000fe40000400000 */
[----:B------:R-:W-:Y:S02]  /*7570*/  FMUL R69, R69, 1.4426950216293334961 ;  /* 0x3fb8aa3b45457820 */ /* 0x000fe40000400000 */
[----:B------:R-:W-:Y:S02]  /*7580*/  FMUL R70, R70, 1.4426950216293334961 ;  /* 0x3fb8aa3b46467820 */ /* 0x000fe40000400000 */
[----:B------:R-:W-:Y:S01]  /*7590*/  FMUL R68, R68, 1.4426950216293334961 ;  /* 0x3fb8aa3b44447820 */ /* 0x000fe20000400000 */
[----:B------:R1:W-:Y:S01]  /*75a0*/  STL [R1+0x244], R244 ;  /* 0x000244f401007387 */ /* 0x0003e20000100800 */
[----:B------:R-:W-:Y:S08]  /*75b0*/  MUFU.EX2 R147, R73 ;  /* 0x0000004900937308 */ /* 0x000ff00000000800 */
[----:B------:R-:W-:Y:S08]  /*75c0*/  MUFU.EX2 R122, R74 ;  /* 0x0000004a007a7308 */ /* 0x000ff00000000800 */
[----:B-1----:R-:W1:Y:S08]  /*75d0*/  MUFU.EX2 R244, R121 ;  /* 0x0000007900f47308 */ /* 0x002e700000000800 */
[----:B------:R-:W-:Y:S08]  /*75e0*/  MUFU.EX2 R164, R75 ;  /* 0x0000004b00a47308 */ /* 0x000ff00000000800 */
[----:B------:R-:W2:Y:S08]  /*75f0*/  MUFU.EX2 R128, R63 ;  /* 0x0000003f00807308 */ /* 0x000eb00000000800 */
[----:B------:R3:W4:Y:S08]  /*7600*/  MUFU.EX2 R136, R69 ;  /* 0x0000004500887308 */ /* 0x0007300000000800 */
[----:B------:R2:W-:Y:S08]  /*7610*/  MUFU.EX2 R159, R70 ;  /* 0x00000046009f7308 */ /* 0x0005f00000000800 */
[----:B------:R0:W4:Y:S01]  /*7620*/  MUFU.EX2 R93, R68 ;  /* 0x00000044005d7308 */ /* 0x0001220000000800 */
[----:B-1----:R-:W-:Y:S01]  /*7630*/  F2FP.BF16.PACK_AB R100, R3, R244 ;  /* 0x000000f40364723e */ /* 0x002fe200000010ff */
[----:B---3--:R-:W-:Y:S01]  /*7640*/  FMUL R69, R147, R25 ;  /* 0x0000001993457220 */ /* 0x008fe20000400000 */
[----:B------:R-:W-:Y:S01]  /*7650*/  F2FP.BF16.PACK_AB R101, R0, R2 ;  /* 0x000000020065723e */ /* 0x000fe200000010ff */
[C---:B--2---:R-:W-:Y:S01]  /*7660*/  FMUL R70, R128.reuse, R26 ;  /* 0x0000001a80467220 */ /* 0x044fe20000400000 */
[----:B------:R-:W-:Y:S01]  /*7670*/  F2FP.BF16.PACK_AB R102, R129, R167 ;  /* 0x000000a78166723e */ /* 0x000fe200000010ff */
[----:B------:R-:W-:Y:S01]  /*7680*/  FMUL R71, R128, R27 ;  /* 0x0000001b80477220 */ /* 0x000fe20000400000 */
[----:B------:R-:W-:Y:S01]  /*7690*/  F2FP.BF16.PACK_AB R103, R164, R122 ;  /* 0x0000007aa467723e */ /* 0x000fe200000010ff */
[----:B------:R-:W-:Y:S01]  /*76a0*/  FMUL R28, R144, R28 ;  /* 0x0000001c901c7220 */ /* 0x000fe20000400000 */
[----:B------:R-:W-:Y:S01]  /*76b0*/  F2FP.BF16.PACK_AB R104, R130, R131 ;  /* 0x000000838268723e */ /* 0x000fe200000010ff */
[----:B0-----:R-:W-:Y:S01]  /*76c0*/  FMUL R68, R147, R24 ;  /* 0x0000001893447220 */ /* 0x001fe20000400000 */
[----:B------:R-:W-:Y:S01]  /*76d0*/  F2FP.BF16.PACK_AB R105, R94, R72 ;  /* 0x000000485e69723e */ /* 0x000fe200000010ff */
[----:B------:R-:W-:Y:S01]  /*76e0*/  FMUL R29, R144, R29 ;  /* 0x0000001d901d7220 */ /* 0x000fe20000400000 */
[----:B----4-:R-:W-:Y:S01]  /*76f0*/  F2FP.BF16.PACK_AB R106, R136, R248 ;  /* 0x000000f8886a723e */ /* 0x010fe200000010ff */
[C---:B------:R-:W-:Y:S01]  /*7700*/  FMUL R30, R146.reuse, R30 ;  /* 0x0000001e921e7220 */ /* 0x040fe20000400000 */
[----:B------:R-:W0:Y:S01]  /*7710*/  LDSM.16.M88.4 R24, [R145+0x10800] ;  /* 0x010800009118783b */ /* 0x000e220000000200 */
[----:B------:R-:W-:Y:S01]  /*7720*/  F2FP.BF16.PACK_AB R107, R93, R159 ;  /* 0x0000009f5d6b723e */ /* 0x000fe200000010ff */
[----:B------:R-:W-:Y:S01]  /*7730*/  FMUL R31, R146, R31 ;  /* 0x0000001f921f7220 */ /* 0x000fe20000400000 */
[----:B------:R-:W-:Y:S01]  /*7740*/  HMMA.16816.F32.BF16 R68, R100, R20, R68 ;  /* 0x000000146444723c */ /* 0x000fe20000041844 */
[----:B------:R-:W-:Y:S01]  /*7750*/  FMUL R73, R147, R33 ;  /* 0x0000002193497220 */ /* 0x000fe20000400000 */
[----:B------:R-:W-:Y:S01]  /*7760*/  LDSM.16.M88.4 R60, [R145+0x10000] ;  /* 0x01000000913c783b */ /* 0x000fe20000000200 */
[----:B------:R-:W-:-:S02]  /*7770*/  FMUL R74, R128, R34 ;  /* 0x00000022804a7220 */ /* 0x000fc40000400000 */
[----:B------:R-:W-:-:S03]  /*7780*/  FMUL R75, R128, R35 ;  /* 0x00000023804b7220 */ /* 0x000fc60000400000 */
[----:B------:R-:W-:Y:S07]  /*7790*/  HMMA.16816.F32.BF16 R28, R104, R20, R28 ;  /* 0x00000014681c723c */ /* 0x000fee000004181c */
[----:B------:R-:W-:Y:S01]  /*77a0*/  MOV R20, R72 ;  /* 0x0000004800147202 */ /* 0x000fe20000000f00 */
[C---:B------:R-:W-:Y:S02]  /*77b0*/  FMUL R72, R147.reuse, R32 ;  /* 0x0000002093487220 */ /* 0x040fe40000400000 */
[----:B------:R-:W1:Y:S01]  /*77c0*/  LDSM.16.M88.4 R32, [R145+0x10c00] ;  /* 0x010c00009120783b */ /* 0x000e620000000200 */
[----:B------:R-:W-:-:S02]  /*77d0*/  FMUL R84, R147, R64 ;  /* 0x0000004093547220 */ /* 0x000fc40000400000 */
[----:B------:R-:W-:Y:S02]  /*77e0*/  FMUL R85, R147, R65 ;  /* 0x0000004193557220 */ /* 0x000fe40000400000 */
[C---:B------:R-:W-:Y:S02]  /*77f0*/  FMUL R86, R128.reuse, R66 ;  /* 0x0000004280567220 */ /* 0x040fe40000400000 */
[----:B------:R-:W-:Y:S02]  /*7800*/  FMUL R87, R128, R67 ;  /* 0x0000004380577220 */ /* 0x000fe40000400000 */
[C---:B------:R-:W-:Y:S02]  /*7810*/  FMUL R64, R144.reuse, R48 ;  /* 0x0000003090407220 */ /* 0x040fe40000400000 */
[----:B------:R-:W-:Y:S02]  /*7820*/  FMUL R65, R144, R49 ;  /* 0x0000003190417220 */ /* 0x000fe40000400000 */
[----:B------:R-:W-:-:S02]  /*7830*/  FMUL R66, R146, R50 ;  /* 0x0000003292427220 */ /* 0x000fc40000400000 */
[----:B------:R-:W-:Y:S02]  /*7840*/  FMUL R67, R146, R51 ;  /* 0x0000003392437220 */ /* 0x000fe40000400000 */
[C---:B------:R-:W-:Y:S02]  /*7850*/  FMUL R184, R147.reuse, R40 ;  /* 0x0000002893b87220 */ /* 0x040fe40000400000 */
[----:B------:R-:W-:Y:S02]  /*7860*/  FMUL R185, R147, R41 ;  /* 0x0000002993b97220 */ /* 0x000fe40000400000 */
[C---:B------:R-:W-:Y:S02]  /*7870*/  FMUL R186, R128.reuse, R42 ;  /* 0x0000002a80ba7220 */ /* 0x040fe40000400000 */
[----:B------:R-:W-:Y:S02]  /*7880*/  FMUL R187, R128, R43 ;  /* 0x0000002b80bb7220 */ /* 0x000fe40000400000 */
[C---:B------:R-:W-:Y:S01]  /*7890*/  FMUL R48, R144.reuse, R44 ;  /* 0x0000002c90307220 */ /* 0x040fe20000400000 */
[----:B------:R-:W2:Y:S01]  /*78a0*/  LDSM.16.M88.4 R40, [R145+0x11000] ;  /* 0x011000009128783b */ /* 0x000ea20000000200 */
[----:B------:R-:W-:-:S02]  /*78b0*/  FMUL R49, R144, R45 ;  /* 0x0000002d90317220 */ /* 0x000fc40000400000 */
[C---:B------:R-:W-:Y:S02]  /*78c0*/  FMUL R50, R146.reuse, R46 ;  /* 0x0000002e92327220 */ /* 0x040fe40000400000 */
[----:B------:R-:W-:Y:S02]  /*78d0*/  FMUL R51, R146, R47 ;  /* 0x0000002f92337220 */ /* 0x000fe40000400000 */
[----:B------:R-:W3:Y:S01]  /*78e0*/  LDSM.16.M88.4 R44, [R145+0x11400] ;  /* 0x01140000912c783b */ /* 0x000ee20000000200 */
[C---:B------:R-:W-:Y:S02]  /*78f0*/  FMUL R36, R144.reuse, R36 ;  /* 0x0000002490247220 */ /* 0x040fe40000400000 */
[----:B------:R-:W-:Y:S02]  /*7900*/  FMUL R37, R144, R37 ;  /* 0x0000002590257220 */ /* 0x000fe40000400000 */
[C---:B------:R-:W-:Y:S02]  /*7910*/  FMUL R38, R146.reuse, R38 ;  /* 0x0000002692267220 */ /* 0x040fe40000400000 */
[----:B------:R-:W-:Y:S01]  /*7920*/  FMUL R39, R146, R39 ;  /* 0x0000002792277220 */ /* 0x000fe20000400000 */
[----:B0-----:R-:W-:Y:S01]  /*7930*/  HMMA.16816.F32.BF16 R72, R100, R24, R72 ;  /* 0x000000186448723c */ /* 0x001fe20000041848 */
[----:B------:R-:W-:-:S02]  /*7940*/  FMUL R188, R147, R204 ;  /* 0x000000cc93bc7220 */ /* 0x000fc40000400000 */
[----:B------:R-:W-:Y:S02]  /*7950*/  FMUL R189, R147, R205 ;  /* 0x000000cd93bd7220 */ /* 0x000fe40000400000 */
[----:B------:R-:W-:-:S03]  /*7960*/  FMUL R190, R128, R206 ;  /* 0x000000ce80be7220 */ /* 0x000fc60000400000 */
[----:B------:R-:W-:Y:S01]  /*7970*/  HMMA.16816.F32.BF16 R36, R104, R24, R36 ;  /* 0x000000186824723c */ /* 0x000fe20000041824 */
[----:B------:R-:W-:Y:S02]  /*7980*/  FMUL R191, R128, R207 ;  /* 0x000000cf80bf7220 */ /* 0x000fe40000400000 */
[----:B------:R-:W-:Y:S02]  /*7990*/  FMUL R92, R144, R88 ;  /* 0x00000058905c7220 */ /* 0x000fe40000400000 */
[C---:B------:R-:W-:Y:S02]  /*79a0*/  FMUL R95, R146.reuse, R91 ;  /* 0x0000005b925f7220 */ /* 0x040fe40000400000 */
[----:B------:R-:W-:Y:S01]  /*79b0*/  IMAD.MOV.U32 R25, RZ, RZ, R94 ;  /* 0x000000ffff197224 */ /* 0x000fe200078e005e */
[----:B-1----:R-:W-:Y:S01]  /*79c0*/  HMMA.16816.F32.BF16 R184, R100, R32, R184 ;  /* 0x0000002064b8723c */ /* 0x002fe200000418b8 */
[----:B------:R-:W-:Y:S02]  /*79d0*/  FMUL R94, R146, R90 ;  /* 0x0000005a925e7220 */ /* 0x000fe40000400000 */
[----:B------:R-:W-:-:S02]  /*79e0*/  FMUL R192, R147, R208 ;  /* 0x000000d093c07220 */ /* 0x000fc40000400000 */
[----:B------:R-:W-:-:S03]  /*79f0*/  FMUL R193, R147, R209 ;  /* 0x000000d193c17220 */ /* 0x000fc60000400000 */
[----:B------:R-:W-:Y:S01]  /*7a00*/  HMMA.16816.F32.BF16 R48, R104, R32, R48 ;  /* 0x000000206830723c */ /* 0x000fe20000041830 */
[C---:B------:R-:W-:Y:S02]  /*7a10*/  FMUL R194, R128.reuse, R210 ;  /* 0x000000d280c27220 */ /* 0x040fe40000400000 */
[----:B------:R-:W-:Y:S02]  /*7a20*/  FMUL R195, R128, R211 ;  /* 0x000000d380c37220 */ /* 0x000fe40000400000 */
[C---:B------:R-:W-:Y:S02]  /*7a30*/  FMUL R112, R144.reuse, R108 ;  /* 0x0000006c90707220 */ /* 0x040fe40000400000 */
[----:B------:R-:W-:Y:S01]  /*7a40*/  MOV R33, R93 ;  /* 0x0000005d00217202 */ /* 0x000fe20000000f00 */
[C---:B------:R-:W-:Y:S02]  /*7a50*/  FMUL R93, R144.reuse, R89 ;  /* 0x00000059905d7220 */ /* 0x040fe40000400000 */
[----:B------:R-:W-:-:S02]  /*7a60*/  FMUL R113, R144, R109 ;  /* 0x0000006d90717220 */ /* 0x000fc40000400000 */
[C---:B------:R-:W-:Y:S02]  /*7a70*/  FMUL R114, R146.reuse, R110 ;  /* 0x0000006e92727220 */ /* 0x040fe40000400000 */
[----:B------:R-:W-:Y:S01]  /*7a80*/  FMUL R115, R146, R111 ;  /* 0x0000006f92737220 */ /* 0x000fe20000400000 */
[-C--:B--2---:R-:W-:Y:S01]  /*7a90*/  HMMA.16816.F32.BF16 R188, R100, R40.reuse, R188 ;  /* 0x0000002864bc723c */ /* 0x084fe200000418bc */
[----:B------:R-:W-:Y:S01]  /*7aa0*/  FMUL R197, R147, R213 ;  /* 0x000000d593c57220 */ /* 0x000fe20000400000 */
[----:B------:R-:W-:Y:S01]  /*7ab0*/  MOV R213, R128 ;  /* 0x0000008000d57202 */ /* 0x000fe20000000f00 */
[C---:B------:R-:W-:Y:S01]  /*7ac0*/  FMUL R128, R144.reuse, R124 ;  /* 0x0000007c90807220 */ /* 0x040fe20000400000 */
[----:B------:R-:W-:Y:S01]  /*7ad0*/  MOV R21, R122 ;  /* 0x0000007a00157202 */ /* 0x000fe20000000f00 */
[C---:B------:R-:W-:Y:S01]  /*7ae0*/  FMUL R120, R144.reuse, R116 ;  /* 0x0000007490787220 */ /* 0x040fe20000400000 */
[----:B------:R-:W-:Y:S02]  /*7af0*/  LDSM.16.M88.4 R108, [R145+0x11c00] ;  /* 0x011c0000916c783b */ /* 0x000fe40000000200 */
[----:B------:R-:W-:Y:S01]  /*7b00*/  HMMA.16816.F32.BF16 R92, R104, R40, R92 ;  /* 0x00000028685c723c */ /* 0x000fe2000004185c */
[----:B------:R-:W-:Y:S01]  /*7b10*/  FMUL R121, R144, R117 ;  /* 0x0000007590797220 */ /* 0x000fe20000400000 */
[----:B------:R-:W-:Y:S05]  /*7b20*/  LDSM.16.M88.4 R88, [R145+0x11800] ;  /* 0x011800009158783b */ /* 0x000fea0000000200 */
[----:B------:R-:W-:Y:S01]  /*7b30*/  MOV R40, R131 ;  /* 0x0000008300287202 */ /* 0x000fe20000000f00 */
[----:B---3--:R-:W-:Y:S01]  /*7b40*/  HMMA.16816.F32.BF16 R192, R100, R44, R192 ;  /* 0x0000002c64c0723c */ /* 0x008fe200000418c0 */
[----:B------:R-:W-:-:S02]  /*7b50*/  IMAD.MOV.U32 R41, RZ, RZ, R129 ;  /* 0x000000ffff297224 */ /* 0x000fc400078e0081 */
[----:B------:R-:W-:Y:S02]  /*7b60*/  FMUL R129, R144, R125 ;  /* 0x0000007d90817220 */ /* 0x000fe40000400000 */
[----:B------:R-:W-:-:S03]  /*7b70*/  FMUL R131, R146, R127 ;  /* 0x0000007f92837220 */ /* 0x000fc60000400000 */
[----:B------:R-:W-:Y:S07]  /*7b80*/  HMMA.16816.F32.BF16 R112, R104, R44, R112 ;  /* 0x0000002c6870723c */ /* 0x000fee0000041870 */
[----:B------:R-:W-:Y:S01]  /*7b90*/  MOV R45, R130 ;  /* 0x00000082002d7202 */ /* 0x000fe20000000f00 */
[C---:B------:R-:W-:Y:S02]  /*7ba0*/  FMUL R130, R146.reuse, R126 ;  /* 0x0000007e92827220 */ /* 0x040fe40000400000 */
[----:B------:R-:W0:Y:S01]  /*7bb0*/  LDSM.16.M88.4 R124, [R145+0x12400] ;  /* 0x01240000917c783b */ /* 0x000e220000000200 */
[----:B------:R-:W-:-:S02]  /*7bc0*/  FMUL R122, R146, R118 ;  /* 0x00000076927a7220 */ /* 0x000fc40000400000 */
[----:B------:R-:W-:Y:S02]  /*7bd0*/  FMUL R123, R146, R119 ;  /* 0x00000077927b7220 */ /* 0x000fe40000400000 */
[----:B------:R-:W1:Y:S01]  /*7be0*/  LDSM.16.M88.4 R116, [R145+0x12000] ;  /* 0x012000009174783b */ /* 0x000e620000000200 */
[----:B------:R-:W-:-:S03]  /*7bf0*/  FMUL R196, R147, R212 ;  /* 0x000000d493c47220 */ /* 0x000fc60000400000 */
[----:B------:R-:W2:Y:S01]  /*7c00*/  S2R R212, SR_TID.X ;  /* 0x0000000000d47919 */ /* 0x000ea20000002100 */
[C---:B------:R-:W-:Y:S01]  /*7c10*/  FMUL R210, R213.reuse, R178 ;  /* 0x000000b2d5d27220 */ /* 0x040fe20000400000 */
[----:B------:R-:W-:Y:S01]  /*7c20*/  MOV R178, R146 ;  /* 0x0000009200b27202 */ /* 0x000fe20000000f00 */
[----:B------:R-:W-:Y:S01]  /*7c30*/  FMUL R211, R213, R179 ;  /* 0x000000b3d5d37220 */ /* 0x000fe20000400000 */
[----:B------:R-:W-:Y:S01]  /*7c40*/  MOV R179, R144 ;  /* 0x0000009000b37202 */ /* 0x000fe20000000f00 */
[----:B------:R-:W-:Y:S01]  /*7c50*/  HMMA.16816.F32.BF16 R84, R100, R60, R84 ;  /* 0x0000003c6454723c */ /* 0x000fe20000041854 */
[----:B------:R-:W-:Y:S01]  /*7c60*/  MOV R24, R139 ;  /* 0x0000008b00187202 */ /* 0x000fe20000000f00 */
[----:B------:R-:W-:Y:S01]  /*7c70*/  FMUL R139, R146, R135 ;  /* 0x00000087928b7220 */ /* 0x000fe20000400000 */
[----:B------:R-:W-:Y:S01]  /*7c80*/  MOV R32, R136 ;  /* 0x0000008800207202 */ /* 0x000fe20000000f00 */
[----:B------:R-:W-:Y:S02]  /*7c90*/  FMUL R136, R144, R132 ;  /* 0x0000008490887220 */ /* 0x000fe40000400000 */
[----:B------:R-:W-:-:S02]  /*7ca0*/  FMUL R209, R147, R177 ;  /* 0x000000b193d17220 */ /* 0x000fc40000400000 */
[----:B------:R-:W-:Y:S01]  /*7cb0*/  HMMA.16816.F32.BF16 R64, R104, R60, R64 ;  /* 0x0000003c6840723c */ /* 0x000fe20000041840 */
[C---:B------:R-:W-:Y:S01]  /*7cc0*/  FMUL R200, R147.reuse, R216 ;  /* 0x000000d893c87220 */ /* 0x040fe20000400000 */
[----:B------:R-:W-:Y:S01]  /*7cd0*/  MOV R177, R147 ;  /* 0x0000009300b17202 */ /* 0x000fe20000000f00 */
[C---:B------:R-:W-:Y:S02]  /*7ce0*/  FMUL R201, R147.reuse, R217 ;  /* 0x000000d993c97220 */ /* 0x040fe40000400000 */
[----:B------:R-:W-:Y:S02]  /*7cf0*/  FMUL R204, R147, R220 ;  /* 0x000000dc93cc7220 */ /* 0x000fe40000400000 */
[----:B------:R-:W-:Y:S01]  /*7d00*/  MOV R60, R138 ;  /* 0x0000008a003c7202 */ /* 0x000fe20000000f00 */
[----:B------:R-:W-:Y:S01]  /*7d10*/  FMUL R138, R146, R134 ;  /* 0x00000086928a7220 */ /* 0x000fe20000400000 */
[----:B------:R-:W-:Y:S01]  /*7d20*/  MOV R61, R137 ;  /* 0x00000089003d7202 */ /* 0x000fe20000000f00 */
[----:B------:R-:W-:-:S02]  /*7d30*/  FMUL R137, R144, R133 ;  /* 0x0000008590897220 */ /* 0x000fc40000400000 */
[C---:B------:R-:W-:Y:S01]  /*7d40*/  FMUL R205, R147.reuse, R221 ;  /* 0x000000dd93cd7220 */ /* 0x040fe20000400000 */
[----:B------:R3:W-:Y:S01]  /*7d50*/  LDSM.16.M88.4 R132, [R145+0x12800] ;  /* 0x012800009184783b */ /* 0x0007e20000000200 */
[----:B------:R-:W-:Y:S02]  /*7d60*/  FMUL R208, R147, R176 ;  /* 0x000000b093d07220 */ /* 0x000fe40000400000 */
[C---:B------:R-:W-:Y:S02]  /*7d70*/  FMUL R144, R179.reuse, R140 ;  /* 0x0000008cb3907220 */ /* 0x040fe40000400000 */
[C---:B------:R-:W-:Y:S02]  /*7d80*/  FMUL R146, R178.reuse, R142 ;  /* 0x0000008eb2927220 */ /* 0x040fe40000400000 */
[----:B------:R-:W-:Y:S02]  /*7d90*/  FMUL R147, R178, R143 ;  /* 0x0000008fb2937220 */ /* 0x000fe40000400000 */
[----:B---3--:R-:W-:Y:S01]  /*7da0*/  FMUL R145, R179, R141 ;  /* 0x0000008db3917220 */ /* 0x008fe20000400000 */
[----:B0-----:R-:W-:Y:S01]  /*7db0*/  HMMA.16816.F32.BF16 R208, R100, R124, R208 ;  /* 0x0000007c64d0723c */ /* 0x001fe200000418d0 */
[----:B------:R-:W-:-:S02]  /*7dc0*/  FMUL R202, R213, R218 ;  /* 0x000000dad5ca7220 */ /* 0x000fc40000400000 */
[----:B------:R-:W-:-:S05]  /*7dd0*/  FMUL R203, R213, R219 ;  /* 0x000000dbd5cb7220 */ /* 0x000fca0000400000 */
[----:B------:R-:W-:Y:S01]  /*7de0*/  HMMA.16816.F32.BF16 R144, R104, R124, R144 ;  /* 0x0000007c6890723c */ /* 0x000fe20000041890 */
[C---:B------:R-:W-:Y:S02]  /*7df0*/  FMUL R206, R213.reuse, R222 ;  /* 0x000000ded5ce7220 */ /* 0x040fe40000400000 */
[----:B------:R-:W-:-:S04]  /*7e00*/  FMUL R207, R213, R223 ;  /* 0x000000dfd5cf7220 */ /* 0x000fc80000400000 */
[C---:B--2---:R-:W-:Y:S02]  /*7e10*/  LOP3.LUT R125, R212.reuse, 0x7, RZ, 0xc0, !PT ;  /* 0x00000007d47d7812 */ /* 0x044fe400078ec0ff */
[----:B------:R-:W-:-:S03]  /*7e20*/  SHF.L.U32 R44, R212, 0x1, RZ ;  /* 0x00000001d42c7819 */ /* 0x000fc600000006ff */
[----:B------:R-:W-:Y:S01]  /*7e30*/  IMAD R125, R125, 0x90, RZ ;  /* 0x000000907d7d7824 */ /* 0x000fe200078e02ff */
[----:B------:R-:W-:Y:S01]  /*7e40*/  HMMA.16816.F32.BF16 R200, R100, R108, R200 ;  /* 0x0000006c64c8723c */ /* 0x000fe200000418c8 */
[----:B------:R-:W-:-:S03]  /*7e50*/  MOV R176, R156 ;  /* 0x0000009c00b07202 */ /* 0x000fc60000000f00 */
[----:B------:R-:W-:Y:S01]  /*7e60*/  LOP3.LUT R125, R125, 0x30, R44, 0x78, !PT ;  /* 0x000000307d7d7812 */ /* 0x000fe200078e782c */
[----:B------:R-:W-:-:S03]  /*7e70*/  FMUL R156, R179, R152 ;  /* 0x00000098b39c7220 */ /* 0x000fc60000400000 */
[----:B------:R-:W-:Y:S01]  /*7e80*/  HMMA.16816.F32.BF16 R128, R104, R108, R128 ;  /* 0x0000006c6880723c */ /* 0x000fe20000041880 */
[C---:B------:R-:W-:Y:S02]  /*7e90*/  FMUL R198, R213.reuse, R214 ;  /* 0x000000d6d5c67220 */ /* 0x040fe40000400000 */
[----:B------:R-:W-:-:S05]  /*7ea0*/  FMUL R199, R213, R215 ;  /* 0x000000d7d5c77220 */ /* 0x000fca0000400000 */
[----:B-1----:R-:W-:Y:S01]  /*7eb0*/  HMMA.16816.F32.BF16 R204, R100, R116, R204 ;  /* 0x0000007464cc723c */ /* 0x002fe200000418cc */
[----:B------:R-:W-:Y:S01]  /*7ec0*/  MOV R109, R24 ;  /* 0x00000018006d7202 */ /* 0x000fe20000000f00 */
[----:B------:R-:W-:Y:S01]  /*7ed0*/  LDSM.16.M88.4 R140, [R125+0x12c00] ;  /* 0x012c00007d8c783b */ /* 0x000fe20000000200 */
[----:B------:R-:W-:Y:S02]  /*7ee0*/  MOV R108, R25 ;  /* 0x00000019006c7202 */ /* 0x000fe40000000f00 */
[----:B------:R-:W-:-:S03]  /*7ef0*/  MOV R24, R159 ;  /* 0x0000009f00187202 */ /* 0x000fc60000000f00 */
[----:B------:R-:W-:Y:S01]  /*7f00*/  HMMA.16816.F32.BF16 R136, R104, R116, R136 ;  /* 0x000000746888723c */ /* 0x000fe20000041888 */
[----:B------:R-:W-:Y:S01]  /*7f10*/  MOV R25, R158 ;  /* 0x0000009e00197202 */ /* 0x000fe20000000f00 */
[C---:B------:R-:W-:Y:S02]  /*7f20*/  FMUL R158, R178.reuse, R154 ;  /* 0x0000009ab29e7220 */ /* 0x040fe40000400000 */
[----:B------:R-:W-:-:S03]  /*7f30*/  FMUL R159, R178, R155 ;  /* 0x0000009bb29f7220 */ /* 0x000fc60000400000 */
[----:B------:R-:W-:Y:S02]  /*7f40*/  MOV R117, R20 ;  /* 0x0000001400757202 */ /* 0x000fe40000000f00 */
[----:B------:R-:W-:Y:S01]  /*7f50*/  MOV R20, R157 ;  /* 0x0000009d00147202 */ /* 0x000fe20000000f00 */
[C---:B------:R-:W-:Y:S02]  /*7f60*/  FMUL R157, R179.reuse, R153 ;  /* 0x00000099b39d7220 */ /* 0x040fe40000400000 */
[----:B------:R-:W0:Y:S01]  /*7f70*/  LDSM.16.M88.4 R152, [R125+0x13000] ;  /* 0x013000007d98783b */ /* 0x000e220000000200 */
[----:B------:R-:W-:Y:S01]  /*7f80*/  HMMA.16816.F32.BF16 R196, R100, R88, R196 ;  /* 0x0000005864c4723c */ /* 0x000fe200000418c4 */
[----:B------:R-:W-:Y:S01]  /*7f90*/  MOV R44, R32 ;  /* 0x00000020002c7202 */ /* 0x000fe20000000f00 */
[----:B------:R-:W-:Y:S01]  /*7fa0*/  IMAD.MOV.U32 R116, RZ, RZ, R165 ;  /* 0x000000ffff747224 */ /* 0x000fe200078e00a5 */
[----:B------:R-:W-:Y:S01]  /*7fb0*/  MOV R32, R164 ;  /* 0x000000a400207202 */ /* 0x000fe20000000f00 */
[----:B------:R-:W-:-:S04]  /*7fc0*/  FMUL R164, R179, R160 ;  /* 0x000000a0b3a47220 */ /* 0x000fc80000400000 */
[----:B------:R-:W-:Y:S01]  /*7fd0*/  HMMA.16816.F32.BF16 R120, R104, R88, R120 ;  /* 0x000000586878723c */ /* 0x000fe20000041878 */
[----:B------:R-:W-:-:S06]  /*7fe0*/  FMUL R165, R179, R161 ;  /* 0x000000a1b3a57220 */ /* 0x000fcc0000400000 */
[----:B------:R-:W-:Y:S01]  /*7ff0*/  MOV R89, R45 ;  /* 0x0000002d00597202 */ /* 0x000fe20000000f00 */
[----:B------:R-:W-:Y:S01]  /*8000*/  IMAD.MOV.U32 R88, RZ, RZ, R40 ;  /* 0x000000ffff587224 */ /* 0x000fe200078e0028 */
[----:B------:R-:W-:Y:S02]  /*8010*/  MOV R45, R33 ;  /* 0x00000021002d7202 */ /* 0x000fe40000000f00 */
[----:B------:R-:W-:Y:S01]  /*8020*/  MOV R40, R167 ;  /* 0x000000a700287202 */ /* 0x000fe20000000f00 */
[C---:B------:R-:W-:Y:S01]  /*8030*/  FMUL R167, R178.reuse, R163 ;  /* 0x000000a3b2a77220 */ /* 0x040fe20000400000 */
[----:B------:R-:W-:Y:S01]  /*8040*/  MOV R33, R166 ;  /* 0x000000a600217202 */ /* 0x000fe20000000f00 */
[----:B------:R-:W-:Y:S02]  /*8050*/  FMUL R166, R178, R162 ;  /* 0x000000a2b2a67220 */ /* 0x000fe40000400000 */
[----:B------:R-:W1:Y:S01]  /*8060*/  LDSM.16.M88.4 R160, [R125+0x13400] ;  /* 0x013400007da0783b */ /* 0x000e620000000200 */
[----:B------:R-:W-:Y:S01]  /*8070*/  MOV R124, R213 ;  /* 0x000000d5007c7202 */ /* 0x000fe20000000f00 */
[----:B------:R-:W-:-:S02]  /*8080*/  FMUL R220, R177, R228 ;  /* 0x000000e4b1dc7220 */ /* 0x000fc40000400000 */
[C---:B------:R-:W-:Y:S02]  /*8090*/  FMUL R221, R177.reuse, R229 ;  /* 0x000000e5b1dd7220 */ /* 0x040fe40000400000 */
[C---:B------:R-:W-:Y:S02]  /*80a0*/  FMUL R222, R124.reuse, R230 ;  /* 0x000000e67cde7220 */ /* 0x040fe40000400000 */
[----:B------:R-:W-:Y:S02]  /*80b0*/  FMUL R223, R124, R231 ;  /* 0x000000e77cdf7220 */ /* 0x000fe40000400000 */
[----:B------:R-:W-:-:S05]  /*80c0*/  FMUL R216, R177, R224 ;  /* 0x000000e0b1d87220 */ /* 0x000fca0000400000 */
[----:B0-----:R-:W-:Y:S01]  /*80d0*/  HMMA.16816.F32.BF16 R220, R100, R152, R220 ;  /* 0x0000009864dc723c */ /* 0x001fe200000418dc */
[----:B------:R-:W-:Y:S02]  /*80e0*/  FMUL R217, R177, R225 ;  /* 0x000000e1b1d97220 */ /* 0x000fe40000400000 */
[----:B------:R-:W-:-:S05]  /*80f0*/  FMUL R218, R124, R226 ;  /* 0x000000e27cda7220 */ /* 0x000fca0000400000 */
[----:B------:R-:W-:Y:S01]  /*8100*/  HMMA.16816.F32.BF16 R164, R104, R152, R164 ;  /* 0x0000009868a4723c */ /* 0x000fe200000418a4 */
[----:B------:R-:W-:-:S06]  /*8110*/  FMUL R219, R124, R227 ;  /* 0x000000e37cdb7220 */ /* 0x000fcc0000400000 */
[----:B------:R-:W-:Y:S02]  /*8120*/  MOV R152, R179 ;  /* 0x000000b300987202 */ /* 0x000fe40000000f00 */
[----:B------:R-:W-:Y:S01]  /*8130*/  MOV R153, R178 ;  /* 0x000000b200997202 */ /* 0x000fe20000000f00 */
[C---:B------:R-:W-:Y:S02]  /*8140*/  FMUL R224, R177.reuse, R232 ;  /* 0x000000e8b1e07220 */ /* 0x040fe40000400000 */
[----:B------:R-:W-:Y:S02]  /*8150*/  FMUL R225, R177, R233 ;  /* 0x000000e9b1e17220 */ /* 0x000fe40000400000 */
[C---:B------:R-:W-:Y:S02]  /*8160*/  FMUL R226, R124.reuse, R234 ;  /* 0x000000ea7ce27220 */ /* 0x040fe40000400000 */
[----:B------:R-:W-:Y:S02]  /*8170*/  FMUL R227, R124, R235 ;  /* 0x000000eb7ce37220 */ /* 0x000fe40000400000 */
[----:B------:R-:W-:-:S02]  /*8180*/  FMUL R168, R152, R168 ;  /* 0x000000a898a87220 */ /* 0x000fc40000400000 */
[----:B------:R-:W-:Y:S02]  /*8190*/  FMUL R169, R152, R169 ;  /* 0x000000a998a97220 */ /* 0x000fe40000400000 */
[C---:B------:R-:W-:Y:S02]  /*81a0*/  FMUL R170, R153.reuse, R170 ;  /* 0x000000aa99aa7220 */ /* 0x040fe40000400000 */
[----:B------:R-:W-:Y:S01]  /*81b0*/  FMUL R171, R153, R171 ;  /* 0x000000ab99ab7220 */ /* 0x000fe20000400000 */
[----:B------:R-:W-:Y:S01]  /*81c0*/  HMMA.16816.F32.BF16 R216, R100, R140, R216 ;  /* 0x0000008c64d8723c */ /* 0x000fe200000418d8 */
[C---:B------:R-:W-:Y:S02]  /*81d0*/  FMUL R212, R177.reuse, R180 ;  /* 0x000000b4b1d47220 */ /* 0x040fe40000400000 */
[----:B------:R-:W-:Y:S02]  /*81e0*/  FMUL R213, R177, R181 ;  /* 0x000000b5b1d57220 */ /* 0x000fe40000400000 */
[----:B------:R-:W-:-:S02]  /*81f0*/  FMUL R148, R179, R148 ;  /* 0x00000094b3947220 */ /* 0x000fc40000400000 */
[----:B------:R-:W-:Y:S01]  /*8200*/  FMUL R149, R179, R149 ;  /* 0x00000095b3957220 */ /* 0x000fe20000400000 */
[----:B------:R-:W-:Y:S01]  /*8210*/  HMMA.16816.F32.BF16 R156, R104, R140, R156 ;  /* 0x0000008c689c723c */ /* 0x000fe2000004189c */
[C---:B------:R-:W-:Y:S02]  /*8220*/  FMUL R150, R178.reuse, R150 ;  /* 0x00000096b2967220 */ /* 0x040fe40000400000 */
[----:B------:R-:W-:-:S04]  /*8230*/  FMUL R151, R178, R151 ;  /* 0x00000097b2977220 */ /* 0x000fc80000400000 */
[----:B------:R-:W-:Y:S01]  /*8240*/  MOV R140, R176 ;  /* 0x000000b0008c7202 */ /* 0x000fe20000000f00 */
[-C--:B-1----:R-:W-:Y:S08]  /*8250*/  HMMA.16816.F32.BF16 R224, R100, R160.reuse, R224 ;  /* 0x000000a064e0723c */ /* 0x082ff000000418e0 */
[----:B------:R-:W-:Y:S07]  /*8260*/  HMMA.16816.F32.BF16 R168, R104, R160, R168 ;  /* 0x000000a068a8723c */ /* 0x000fee00000418a8 */
[----:B------:R-:W-:-:S02]  /*8270*/  IMAD.MOV.U32 R161, RZ, RZ, R177 ;  /* 0x000000ffffa17224 */ /* 0x000fc400078e00b1 */
[----:B------:R-:W0:Y:S01]  /*8280*/  LDSM.16.M88.4 R176, [R125+0x13800] ;  /* 0x013800007db0783b */ /* 0x000e220000000200 */
[C---:B------:R-:W-:Y:S02]  /*8290*/  FMUL R214, R124.reuse, R182 ;  /* 0x000000b67cd67220 */ /* 0x040fe40000400000 */
[----:B------:R-:W-:Y:S02]  /*82a0*/  FMUL R215, R124, R183 ;  /* 0x000000b77cd77220 */ /* 0x000fe40000400000 */
[C---:B------:R-:W-:Y:S02]  /*82b0*/  FMUL R180, R152.reuse, R172 ;  /* 0x000000ac98b47220 */ /* 0x040fe40000400000 */
[----:B------:R-:W-:Y:S02]  /*82c0*/  FMUL R181, R152, R173 ;  /* 0x000000ad98b57220 */ /* 0x000fe40000400000 */
[C---:B------:R-:W-:Y:S02]  /*82d0*/  FMUL R182, R153.reuse, R174 ;  /* 0x000000ae99b67220 */ /* 0x040fe40000400000 */
[----:B------:R-:W-:-:S02]  /*82e0*/  FMUL R183, R153, R175 ;  /* 0x000000af99b77220 */ /* 0x000fc40000400000 */
[----:B------:R1:W2:Y:S01]  /*82f0*/  LDSM.16.M88.4 R172, [R125+0x13c00] ;  /* 0x013c00007dac783b */ /* 0x0002a20000000200 */
[----:B------:R-:W-:Y:S02]  /*8300*/  FFMA R77, R77, c[0x0][0x188], -R252 ;  /* 0x000062004d4d7a23 */ /* 0x000fe400000008fc */
[--C-:B------:R-:W-:Y:S02]  /*8310*/  FFMA R78, R78, c[0x0][0x188], -R140.reuse ;  /* 0x000062004e4e7a23 */ /* 0x100fe4000000088c */
[----:B------:R-:W-:Y:S02]  /*8320*/  FFMA R79, R79, c[0x0][0x188], -R140 ;  /* 0x000062004f4f7a23 */ /* 0x000fe4000000088c */
[----:B------:R-:W-:Y:S02]  /*8330*/  FMUL R77, R77, 1.4426950216293334961 ;  /* 0x3fb8aa3b4d4d7820 */ /* 0x000fe40000400000 */
[----:B------:R-:W-:Y:S02]  /*8340*/  FMUL R78, R78, 1.4426950216293334961 ;  /* 0x3fb8aa3b4e4e7820 */ /* 0x000fe40000400000 */
[----:B------:R-:W-:Y:S01]  /*8350*/  FMUL R79, R79, 1.4426950216293334961 ;  /* 0x3fb8aa3b4f4f7820 */ /* 0x000fe20000400000 */
[----:B------:R-:W-:Y:S01]  /*8360*/  HMMA.16816.F32.BF16 R212, R100, R132, R212 ;  /* 0x0000008464d4723c */ /* 0x000fe200000418d4 */
[----:B------:R-:W-:Y:S01]  /*8370*/  FMUL R228, R161, R236 ;  /* 0x000000eca1e47220 */ /* 0x000fe20000400000 */
[----:B------:R-:W3:Y:S01]  /*8380*/  MUFU.EX2 R160, R77 ;  /* 0x0000004d00a07308 */ /* 0x000ee20000000800 */
[----:B------:R-:W-:-:S02]  /*8390*/  FFMA R80, R80, c[0x0][0x188], -R252 ;  /* 0x0000620050507a23 */ /* 0x000fc400000008fc */
[----:B------:R-:W-:-:S03]  /*83a0*/  FFMA R81, R81, c[0x0][0x188], -R252 ;  /* 0x0000620051517a23 */ /* 0x000fc600000008fc */
[----:B------:R-:W-:Y:S02]  /*83b0*/  HMMA.16816.F32.BF16 R148, R104, R132, R148 ;  /* 0x000000846894723c */ /* 0x000fe40000041894 */
[----:B------:R-:W-:Y:S01]  /*83c0*/  MUFU.EX2 R236, R78 ;  /* 0x0000004e00ec7308 */ /* 0x000fe20000000800 */
[----:B------:R-:W-:Y:S01]  /*83d0*/  FMUL R229, R161, R237 ;  /* 0x000000eda1e57220 */ /* 0x000fe20000400000 */
[----:B------:R-:W-:Y:S01]  /*83e0*/  MOV R141, R116 ;  /* 0x00000074008d7202 */ /* 0x000fe20000000f00 */
[C---:B------:R-:W-:Y:S02]  /*83f0*/  FMUL R230, R124.reuse, R238 ;  /* 0x000000ee7ce67220 */ /* 0x040fe40000400000 */
[----:B------:R-:W-:-:S03]  /*8400*/  FMUL R231, R124, R239 ;  /* 0x000000ef7ce77220 */ /* 0x000fc60000400000 */
[----:B------:R-:W4:Y:S01]  /*8410*/  MUFU.EX2 R132, R79 ;  /* 0x0000004f00847308 */ /* 0x000f220000000800 */
[----:B------:R-:W-:Y:S01]  /*8420*/  MOV R116, R108 ;  /* 0x0000006c00747202 */ /* 0x000fe20000000f00 */
[----:B------:R-:W-:Y:S01]  /*8430*/  FMUL R80, R80, 1.4426950216293334961 ;  /* 0x3fb8aa3b50507820 */ /* 0x000fe20000400000 */
[----:B------:R-:W-:Y:S01]  /*8440*/  MOV R108, R88 ;  /* 0x00000058006c7202 */ /* 0x000fe20000000f00 */
[----:B------:R-:W-:Y:S01]  /*8450*/  FMUL R81, R81, 1.4426950216293334961 ;  /* 0x3fb8aa3b51517820 */ /* 0x000fe20000400000 */
[----:B------:R-:W-:Y:S01]  /*8460*/  MOV R88, R41 ;  /* 0x0000002900587202 */ /* 0x000fe20000000f00 */
[----:B------:R-:W-:Y:S01]  /*8470*/  FFMA R82, R82, c[0x0][0x188], -R140 ;  /* 0x0000620052527a23 */ /* 0x000fe2000000088c */
[----:B------:R-:W-:Y:S01]  /*8480*/  MOV R41, R24 ;  /* 0x0000001800297202 */ /* 0x000fe20000000f00 */
[----:B0-----:R-:W-:Y:S01]  /*8490*/  HMMA.16816.F32.BF16 R228, R100, R176, R228 ;  /* 0x000000b064e4723c */ /* 0x001fe200000418e4 */
[----:B------:R-:W-:Y:S01]  /*84a0*/  MOV R24, R2 ;  /* 0x0000000200187202 */ /* 0x000fe20000000f00 */
[----:B------:R-:W-:Y:S01]  /*84b0*/  MUFU.EX2 R133, R81 ;  /* 0x0000005100857308 */ /* 0x000fe20000000800 */
[----:B-1----:R-:W-:Y:S01]  /*84c0*/  MOV R125, R117 ;  /* 0x00000075007d7202 */ /* 0x002fe20000000f00 */
[----:B------:R-:W-:Y:S01]  /*84d0*/  FMUL R82, R82, 1.4426950216293334961 ;  /* 0x3fb8aa3b52527820 */ /* 0x000fe20000400000 */
[----:B------:R-:W-:-:S03]  /*84e0*/  MOV R117, R109 ;  /* 0x0000006d00757202 */ /* 0x000fc60000000f00 */
[----:B------:R-:W-:Y:S02]  /*84f0*/  HMMA.16816.F32.BF16 R180, R104, R176, R180 ;  /* 0x000000b068b4723c */ /* 0x000fe400000418b4 */
[----:B------:R-:W0:Y:S01]  /*8500*/  MUFU.EX2 R2, R80 ;  /* 0x0000005000027308 */ /* 0x000e220000000800 */
[----:B------:R-:W-:Y:S01]  /*8510*/  IMAD.MOV.U32 R109, RZ, RZ, R89 ;  /* 0x000000ffff6d7224 */ /* 0x000fe200078e0059 */
[----:B------:R-:W-:-:S03]  /*8520*/  MOV R89, R32 ;  /* 0x0000002000597202 */ /* 0x000fc60000000f00 */
[----:B------:R-:W-:Y:S01]  /*8530*/  MOV R177, R124 ;  /* 0x0000007c00b17202 */ /* 0x000fe20000000f00 */
[C---:B------:R-:W-:Y:S01]  /*8540*/  FMUL R240, R161.reuse, R240 ;  /* 0x000000f0a1f07220 */ /* 0x040fe20000400000 */
[----:B------:R-:W-:Y:S01]  /*8550*/  MOV R32, R20 ;  /* 0x0000001400207202 */ /* 0x000fe20000000f00 */
[----:B------:R-:W-:Y:S01]  /*8560*/  FMUL R241, R161, R241 ;  /* 0x000000f1a1f17220 */ /* 0x000fe20000400000 */
[----:B------:R-:W-:Y:S01]  /*8570*/  MOV R20, R0 ;  /* 0x0000000000147202 */ /* 0x000fe20000000f00 */
[C---:B------:R-:W-:Y:S01]  /*8580*/  FMUL R242, R177.reuse, R242 ;  /* 0x000000f2b1f27220 */ /* 0x040fe20000400000 */
[----:B---3--:R-:W-:Y:S01]  /*8590*/  STL [R1+0x18], R160 ;  /* 0x000018a001007387 */ /* 0x008fe20000100800 */
[----:B------:R-:W-:Y:S01]  /*85a0*/  FMUL R243, R177, R243 ;  /* 0x000000f3b1f37220 */ /* 0x000fe20000400000 */
[----:B------:R-:W1:Y:S01]  /*85b0*/  MUFU.EX2 R0, R82 ;  /* 0x0000005200007308 */ /* 0x000e620000000800 */
[----:B----4-:R-:W-:Y:S01]  /*85c0*/  F2FP.BF16.PACK_AB R77, R132, R236 ;  /* 0x000000ec844d723e */ /* 0x010fe200000010ff */
[----:B------:R3:W-:Y:S01]  /*85d0*/  STL [R1+0x14], R132 ;  /* 0x0000148401007387 */ /* 0x0007e20000100800 */
[----:B------:R-:W-:-:S02]  /*85e0*/  FFMA R53, R53, c[0x0][0x188], -R141 ;  /* 0x0000620035357a23 */ /* 0x000fc4000000088d */
[----:B------:R-:W-:Y:S01]  /*85f0*/  FFMA R9, R9, c[0x0][0x188], -R252 ;  /* 0x0000620009097a23 */ /* 0x000fe200000008fc */
[----:B--2---:R-:W-:Y:S01]  /*8600*/  HMMA.16816.F32.BF16 R100, R100, R172, R240 ;  /* 0x000000ac6464723c */ /* 0x004fe200000418f0 */
[----:B------:R-:W-:Y:S01]  /*8610*/  FMUL R53, R53, 1.4426950216293334961 ;  /* 0x3fb8aa3b35357820 */ /* 0x000fe20000400000 */
[----:B---3--:R-:W-:Y:S01]  /*8620*/  MOV R132, R40 ;  /* 0x0000002800847202 */ /* 0x008fe20000000f00 */
[----:B------:R-:W-:-:S04]  /*8630*/  FMUL R9, R9, 1.4426950216293334961 ;  /* 0x3fb8aa3b09097820 */ /* 0x000fc80000400000 */
[----:B------:R-:W-:Y:S01]  /*8640*/  MOV R241, R109 ;  /* 0x0000006d00f17202 */ /* 0x000fe20000000f00 */
[----:B------:R-:W-:Y:S01]  /*8650*/  IMAD.MOV.U32 R238, RZ, RZ, R132 ;  /* 0x000000ffffee7224 */ /* 0x000fe200078e0084 */
[----:B------:R-:W-:Y:S01]  /*8660*/  MOV R132, R108 ;  /* 0x0000006c00847202 */ /* 0x000fe20000000f00 */
[----:B0-----:R0:W-:Y:S01]  /*8670*/  STL [R1+0x23c], R2 ;  /* 0x00023c0201007387 */ /* 0x0011e20000100800 */
[----:B------:R-:W-:-:S03]  /*8680*/  F2FP.BF16.PACK_AB R78, R133, R2 ;  /* 0x00000002854e723e */ /* 0x000fc600000010ff */
[----:B-1----:R1:W-:Y:S01]  /*8690*/  STL [R1+0x240], R0 ;  /* 0x0002400001007387 */ /* 0x0023e20000100800 */
[----:B0-----:R-:W-:Y:S08]  /*86a0*/  MUFU.EX2 R2, R53 ;  /* 0x0000003500027308 */ /* 0x001ff00000000800 */
[----:B------:R0:W-:Y:S02]  /*86b0*/  MUFU.EX2 R53, R9 ;  /* 0x0000000900357308 */ /* 0x0001e40000000800 */
[----:B0-----:R-:W-:-:S04]  /*86c0*/  FADD R9, R132, R241 ;  /* 0x000000f184097221 */ /* 0x001fc80000000000 */
[----:B------:R-:W-:Y:S02]  /*86d0*/  FADD R9, R248, R9 ;  /* 0x00000009f8097221 */ /* 0x000fe40000000000 */
[----:B------:R-:W2:Y:S01]  /*86e0*/  LDL.LU R248, [R1+0x248] ;  /* 0x0002480001f87983 */ /* 0x000ea20000300800 */
[----:B------:R-:W-:Y:S02]  /*86f0*/  FFMA R237, R76, c[0x0][0x188], -R252 ;  /* 0x000062004ced7a23 */ /* 0x000fe400000008fc */
[----:B------:R-:W-:Y:S02]  /*8700*/  FFMA R83, R83, c[0x0][0x188], -R140 ;  /* 0x0000620053537a23 */ /* 0x000fe4000000088c */
[----:B------:R-:W-:Y:S02]  /*8710*/  FMUL R237, R237, 1.4426950216293334961 ;  /* 0x3fb8aa3beded7820 */ /* 0x000fe40000400000 */
[----:B------:R-:W-:-:S04]  /*8720*/  FMUL R83, R83, 1.4426950216293334961 ;  /* 0x3fb8aa3b53537820 */ /* 0x000fc80000400000 */
[----:B------:R-:W0:Y:S08]  /*8730*/  MUFU.EX2 R237, R237 ;  /* 0x000000ed00ed7308 */ /* 0x000e300000000800 */
[----:B------:R-:W3:Y:S01]  /*8740*/  MUFU.EX2 R124, R83 ;  /* 0x00000053007c7308 */ /* 0x000ee20000000800 */
[C---:B------:R-:W-:Y:S01]  /*8750*/  FMUL R96, R152.reuse, R96 ;  /* 0x0000006098607220 */ /* 0x040fe20000400000 */
[----:B------:R-:W4:Y:S01]  /*8760*/  S2R R132, SR_TID.X ;  /* 0x0000000000847919 */ /* 0x000f220000002100 */
[----:B------:R-:W-:-:S02]  /*8770*/  FMUL R97, R152, R97 ;  /* 0x0000006198617220 */ /* 0x000fc40000400000 */
[C---:B------:R-:W-:Y:S02]  /*8780*/  FMUL R98, R153.reuse, R98 ;  /* 0x0000006299627220 */ /* 0x040fe40000400000 */
[----:B------:R-:W-:Y:S01]  /*8790*/  FMUL R99, R153, R99 ;  /* 0x0000006399637220 */ /* 0x000fe20000400000 */
[----:B0-----:R-:W-:Y:S01]  /*87a0*/  F2FP.BF16.PACK_AB R76, R160, R237 ;  /* 0x000000eda04c723e */ /* 0x001fe200000010ff */
[----:B------:R-:W-:Y:S02]  /*87b0*/  IMAD.MOV.U32 R240, RZ, RZ, R20 ;  /* 0x000000fffff07224 */ /* 0x000fe400078e0014 */
[----:B------:R-:W-:Y:S01]  /*87c0*/  FFMA R20, R58, c[0x0][0x188], -R33 ;  /* 0x000062003a147a23 */ /* 0x000fe20000000821 */
[----:B---3--:R-:W-:Y:S02]  /*87d0*/  F2FP.BF16.PACK_AB R79, R124, R0 ;  /* 0x000000007c4f723e */ /* 0x008fe400000010ff */
[----:B------:R-:W-:Y:S01]  /*87e0*/  HMMA.16816.F32.BF16 R104, R104, R172, R96 ;  /* 0x000000ac6868723c */ /* 0x000fe20000041860 */
[----:B------:R-:W-:-:S02]  /*87f0*/  FFMA R57, R57, c[0x0][0x188], -R141 ;  /* 0x0000620039397a23 */ /* 0x000fc4000000088d */
[----:B------:R-:W-:Y:S02]  /*8800*/  FMUL R20, R20, 1.4426950216293334961 ;  /* 0x3fb8aa3b14147820 */ /* 0x000fe40000400000 */
[----:B------:R-:W-:-:S03]  /*8810*/  FFMA R52, R52, c[0x0][0x188], -R141 ;  /* 0x0000620034347a23 */ /* 0x000fc6000000088d */
[----:B------:R-:W-:Y:S01]  /*8820*/  HMMA.16816.F32.BF16 R96, R76, R110, R200 ;  /* 0x0000006e4c60723c */ /* 0x000fe200000418c8 */
[----:B------:R-:W-:Y:S02]  /*8830*/  FFMA R56, R56, c[0x0][0x188], -R141 ;  /* 0x0000620038387a23 */ /* 0x000fe4000000088d */
[--C-:B------:R-:W-:Y:S02]  /*8840*/  FFMA R54, R54, c[0x0][0x188], -R33.reuse ;  /* 0x0000620036367a23 */ /* 0x100fe40000000821 */
[--C-:B------:R-:W-:Y:S02]  /*8850*/  FFMA R55, R55, c[0x0][0x188], -R33.reuse ;  /* 0x0000620037377a23 */ /* 0x100fe40000000821 */
[----:B------:R-:W-:Y:S01]  /*8860*/  MOV R202, R140 ;  /* 0x0000008c00ca7202 */ /* 0x000fe20000000f00 */
[----:B------:R-:W-:Y:S01]  /*8870*/  FFMA R59, R59, c[0x0][0x188], -R33 ;  /* 0x000062003b3b7a23 */ /* 0x000fe20000000821 */
[----:B------:R-:W-:Y:S01]  /*8880*/  MOV R108, R41 ;  /* 0x00000029006c7202 */ /* 0x000fe20000000f00 */
[----:B------:R-:W-:Y:S01]  /*8890*/  FMUL R57, R57, 1.4426950216293334961 ;  /* 0x3fb8aa3b39397820 */ /* 0x000fe20000400000 */
[----:B------:R0:W-:Y:S01]  /*88a0*/  MUFU.EX2 R41, R20 ;  /* 0x0000001400297308 */ /* 0x0001e20000000800 */
[----:B------:R-:W-:-:S02]  /*88b0*/  FFMA R10, R10, c[0x0][0x188], -R202 ;  /* 0x000062000a0a7a23 */ /* 0x000fc400000008ca */
[----:B------:R-:W-:Y:S02]  /*88c0*/  FMUL R52, R52, 1.4426950216293334961 ;  /* 0x3fb8aa3b34347820 */ /* 0x000fe40000400000 */
[----:B------:R-:W-:Y:S02]  /*88d0*/  FMUL R56, R56, 1.4426950216293334961 ;  /* 0x3fb8aa3b38387820 */ /* 0x000fe40000400000 */
[----:B------:R-:W-:Y:S02]  /*88e0*/  FMUL R54, R54, 1.4426950216293334961 ;  /* 0x3fb8aa3b36367820 */ /* 0x000fe40000400000 */
[----:B------:R-:W-:Y:S02]  /*88f0*/  FMUL R55, R55, 1.4426950216293334961 ;  /* 0x3fb8aa3b37377820 */ /* 0x000fe40000400000 */
[----:B0-----:R-:W-:Y:S01]  /*8900*/  FMUL R20, R59, 1.4426950216293334961 ;  /* 0x3fb8aa3b3b147820 */ /* 0x001fe20000400000 */
[----:B------:R0:W-:Y:S01]  /*8910*/  MUFU.EX2 R40, R57 ;  /* 0x0000003900287308 */ /* 0x0001e20000000800 */
[----:B------:R-:W-:Y:S01]  /*8920*/  MOV R239, R125 ;  /* 0x0000007d00ef7202 */ /* 0x000fe20000000f00 */
[----:B------:R-:W-:Y:S01]  /*8930*/  FMUL R10, R10, 1.4426950216293334961 ;  /* 0x3fb8aa3b0a0a7820 */ /* 0x000fe20000400000 */
[----:B------:R-:W-:-:S02]  /*8940*/  MOV R242, R116 ;  /* 0x0000007400f27202 */ /* 0x000fc40000000f00 */
[----:B------:R-:W-:-:S03]  /*8950*/  MOV R243, R24 ;  /* 0x0000001800f37202 */ /* 0x000fc60000000f00 */
[----:B------:R-:W3:Y:S01]  /*8960*/  MUFU.EX2 R173, R52 ;  /* 0x0000003400ad7308 */ /* 0x000ee20000000800 */
[----:B0-----:R-:W-:-:S07]  /*8970*/  MOV R57, R3 ;  /* 0x0000000300397202 */ /* 0x001fce0000000f00 */
[----:B------:R-:W-:Y:S08]  /*8980*/  MUFU.EX2 R172, R56 ;  /* 0x0000003800ac7308 */ /* 0x000ff00000000800 */
[----:B-1----:R-:W-:Y:S08]  /*8990*/  MUFU.EX2 R0, R54 ;  /* 0x0000003600007308 */ /* 0x002ff00000000800 */
[----:B------:R-:W0:Y:S08]  /*89a0*/  MUFU.EX2 R3, R55 ;  /* 0x0000003700037308 */ /* 0x000e300000000800 */
[----:B------:R-:W1:Y:S08]  /*89b0*/  MUFU.EX2 R24, R20 ;  /* 0x0000001400187308 */ /* 0x000e700000000800 */
[----:B------:R0:W1:Y:S02]  /*89c0*/  MUFU.EX2 R52, R10 ;  /* 0x0000000a00347308 */ /* 0x0000640000000800 */
[----:B0-----:R-:W-:Y:S01]  /*89d0*/  FADD R10, R239, R242 ;  /* 0x000000f2ef0a7221 */ /* 0x001fe20000000000 */
[----:B----4-:R-:W-:-:S02]  /*89e0*/  SHF.L.U32 R239, R132, 0x1, RZ ;  /* 0x0000000184ef7819 */ /* 0x010fc400000006ff */
[----:B------:R-:W-:Y:S01]  /*89f0*/  LOP3.LUT R132, R132, 0x7, RZ, 0xc0, !PT ;  /* 0x0000000784847812 */ /* 0x000fe200078ec0ff */
[----:B------:R-:W-:-:S04]  /*8a00*/  FFMA R5, R5, c[0x0][0x188], -R252 ;  /* 0x0000620005057a23 */ /* 0x000fc800000008fc */
[----:B------:R-:W-:Y:S01]  /*8a10*/  IMAD R132, R132, 0x90, RZ ;  /* 0x0000009084847824 */ /* 0x000fe200078e02ff */
[----:B------:R-:W-:Y:S01]  /*8a20*/  HMMA.16816.F32.BF16 R80, R76, R22, R68 ;  /* 0x000000164c50723c */ /* 0x000fe20000041844 */
[--C-:B------:R-:W-:Y:S02]  /*8a30*/  FFMA R12, R12, c[0x0][0x188], -R141.reuse ;  /* 0x000062000c0c7a23 */ /* 0x100fe4000000088d */
[----:B------:R-:W-:Y:S01]  /*8a40*/  FFMA R13, R13, c[0x0][0x188], -R141 ;  /* 0x000062000d0d7a23 */ /* 0x000fe2000000088d */
[----:B------:R-:W-:Y:S01]  /*8a50*/  LOP3.LUT R132, R132, 0x30, R239, 0x78, !PT ;  /* 0x0000003084847812 */ /* 0x000fe200078e78ef */
[--C-:B------:R-:W-:Y:S02]  /*8a60*/  FFMA R14, R14, c[0x0][0x188], -R33.reuse ;  /* 0x000062000e0e7a23 */ /* 0x100fe40000000821 */
[----:B------:R-:W-:Y:S01]  /*8a70*/  FFMA R15, R15, c[0x0][0x188], -R33 ;  /* 0x000062000f0f7a23 */ /* 0x000fe20000000821 */
[----:B---3--:R-:W-:Y:S02]  /*8a80*/  F2FP.BF16.PACK_AB R68, R2, R173 ;  /* 0x000000ad0244723e */ /* 0x008fe400000010ff */
[----:B------:R-:W-:-:S02]  /*8a90*/  F2FP.BF16.PACK_AB R69, R3, R0 ;  /* 0x000000000345723e */ /* 0x000fc400000010ff */
[----:B------:R-:W-:Y:S02]  /*8aa0*/  F2FP.BF16.PACK_AB R70, R40, R172 ;  /* 0x000000ac2846723e */ /* 0x000fe400000010ff */
[----:B-1----:R-:W-:Y:S01]  /*8ab0*/  F2FP.BF16.PACK_AB R71, R24, R41 ;  /* 0x000000291847723e */ /* 0x002fe200000010ff */
[----:B------:R-:W-:Y:S01]  /*8ac0*/  FMUL R5, R5, 1.4426950216293334961 ;  /* 0x3fb8aa3b05057820 */ /* 0x000fe20000400000 */
[----:B------:R-:W-:Y:S01]  /*8ad0*/  LOP3.LUT R132, R132, 0x40, RZ, 0x3c, !PT ;  /* 0x0000004084847812 */ /* 0x000fe200078e3cff */
[----:B------:R-:W-:Y:S02]  /*8ae0*/  FMUL R12, R12, 1.4426950216293334961 ;  /* 0x3fb8aa3b0c0c7820 */ /* 0x000fe40000400000 */
[----:B------:R-:W-:Y:S02]  /*8af0*/  FMUL R13, R13, 1.4426950216293334961 ;  /* 0x3fb8aa3b0d0d7820 */ /* 0x000fe40000400000 */
[----:B------:R-:W-:Y:S02]  /*8b00*/  FMUL R14, R14, 1.4426950216293334961 ;  /* 0x3fb8aa3b0e0e7820 */ /* 0x000fe40000400000 */
[----:B------:R-:W-:Y:S01]  /*8b10*/  FMUL R15, R15, 1.4426950216293334961 ;  /* 0x3fb8aa3b0f0f7820 */ /* 0x000fe20000400000 */
[----:B------:R0:W-:Y:S01]  /*8b20*/  MUFU.EX2 R116, R5 ;  /* 0x0000000500747308 */ /* 0x0001e20000000800 */
[----:B------:R-:W-:Y:S01]  /*8b30*/  HMMA.16816.F32.BF16 R216, R76, R142, R216 ;  /* 0x0000008e4cd8723c */ /* 0x000fe200000418d8 */
[----:B------:R-:W-:-:S02]  /*8b40*/  FFMA R8, R8, c[0x0][0x188], -R252 ;  /* 0x0000620008087a23 */ /* 0x000fc400000008fc */
[----:B------:R-:W-:-:S04]  /*8b50*/  FFMA R4, R4, c[0x0][0x188], -R252 ;  /* 0x0000620004047a23 */ /* 0x000fc800000008fc */
[----:B------:R-:W-:Y:S01]  /*8b60*/  MUFU.EX2 R242, R15 ;  /* 0x0000000f00f27308 */ /* 0x000fe20000000800 */
[----:B------:R-:W-:Y:S01]  /*8b70*/  HMMA.16816.F32.BF16 R28, R68, R22, R28 ;  /* 0x00000016441c723c */ /* 0x000fe2000004181c */
[----:B0-----:R-:W-:Y:S02]  /*8b80*/  FADD R5, R243, R240 ;  /* 0x000000f0f3057221 */ /* 0x001fe40000000000 */
[----:B------:R-:W-:-:S04]  /*8b90*/  FMUL R8, R8, 1.4426950216293334961 ;  /* 0x3fb8aa3b08087820 */ /* 0x000fc80000400000 */
[----:B------:R-:W-:Y:S01]  /*8ba0*/  MUFU.EX2 R22, R13 ;  /* 0x0000000d00167308 */ /* 0x000fe20000000800 */
[----:B------:R-:W-:Y:S01]  /*8bb0*/  HMMA.16816.F32.BF16 R156, R68, R142, R156 ;  /* 0x0000008e449c723c */ /* 0x000fe2000004189c */
[----:B------:R-:W-:-:S06]  /*8bc0*/  FMUL R4, R4, 1.4426950216293334961 ;  /* 0x3fb8aa3b04047820 */ /* 0x000fcc0000400000 */
[----:B------:R-:W-:Y:S01]  /*8bd0*/  MUFU.EX2 R143, R12 ;  /* 0x0000000c008f7308 */ /* 0x000fe20000000800 */
[----:B------:R-:W-:Y:S01]  /*8be0*/  MOV R125, R117 ;  /* 0x00000075007d7202 */ /* 0x000fe20000000f00 */
[----:B------:R-:W-:-:S06]  /*8bf0*/  FFMA R16, R16, c[0x0][0x188], -R141 ;  /* 0x0000620010107a23 */ /* 0x000fcc000000088d */
[----:B------:R0:W-:Y:S02]  /*8c00*/  MUFU.EX2 R243, R14 ;  /* 0x0000000e00f37308 */ /* 0x0001e40000000800 */
[----:B0-----:R-:W0:Y:S06]  /*8c10*/  LDSM.16.M88.4 R12, [R132+0x10400] ;  /* 0x01040000840c783b */ /* 0x001e2c0000000200 */
[----:B------:R1:W3:Y:S01]  /*8c20*/  MUFU.EX2 R117, R8 ;  /* 0x0000000800757308 */ /* 0x0002e20000000800 */
[--C-:B------:R-:W-:Y:S02]  /*8c30*/  FFMA R6, R6, c[0x0][0x188], -R202.reuse ;  /* 0x0000620006067a23 */ /* 0x100fe400000008ca */
[----:B------:R-:W-:-:S02]  /*8c40*/  FFMA R7, R7, c[0x0][0x188], -R202 ;  /* 0x0000620007077a23 */ /* 0x000fc400000008ca */
[----:B------:R-:W-:Y:S02]  /*8c50*/  FFMA R11, R11, c[0x0][0x188], -R202 ;  /* 0x000062000b0b7a23 */ /* 0x000fe400000008ca */
[----:B------:R-:W-:Y:S01]  /*8c60*/  FMUL R16, R16, 1.4426950216293334961 ;  /* 0x3fb8aa3b10107820 */ /* 0x000fe20000400000 */
[----:B------:R4:W-:Y:S01]  /*8c70*/  MUFU.EX2 R140, R4 ;  /* 0x00000004008c7308 */ /* 0x0009e20000000800 */
[--C-:B-1----:R-:W-:Y:S02]  /*8c80*/  FFMA R8, R19, c[0x0][0x188], -R33.reuse ;  /* 0x0000620013087a23 */ /* 0x102fe40000000821 */
[----:B------:R-:W-:Y:S01]  /*8c90*/  FFMA R18, R18, c[0x0][0x188], -R33 ;  /* 0x0000620012127a23 */ /* 0x000fe20000000821 */
[----:B------:R-:W-:Y:S01]  /*8ca0*/  MOV R109, R88 ;  /* 0x00000058006d7202 */ /* 0x000fe20000000f00 */
[----:B------:R-:W-:Y:S02]  /*8cb0*/  FMUL R240, R8, 1.4426950216293334961 ;  /* 0x3fb8aa3b08f07820 */ /* 0x000fe40000400000 */
[----:B----4-:R-:W-:Y:S01]  /*8cc0*/  FFMA R4, R17, c[0x0][0x188], -R141 ;  /* 0x0000620011047a23 */ /* 0x010fe2000000088d */
[----:B------:R-:W-:Y:S01]  /*8cd0*/  MOV R56, R244 ;  /* 0x000000f400387202 */ /* 0x000fe20000000f00 */
[----:B------:R-:W-:Y:S01]  /*8ce0*/  FMUL R6, R6, 1.4426950216293334961 ;  /* 0x3fb8aa3b06067820 */ /* 0x000fe20000400000 */
[----:B------:R-:W1:Y:S01]  /*8cf0*/  MUFU.EX2 R88, R16 ;  /* 0x0000001000587308 */ /* 0x000e620000000800 */
[----:B------:R-:W-:-:S02]  /*8d00*/  FMUL R7, R7, 1.4426950216293334961 ;  /* 0x3fb8aa3b07077820 */ /* 0x000fc40000400000 */
[----:B------:R-:W-:Y:S02]  /*8d10*/  FMUL R11, R11, 1.4426950216293334961 ;  /* 0x3fb8aa3b0b0b7820 */ /* 0x000fe40000400000 */
[----:B------:R-:W-:Y:S02]  /*8d20*/  FMUL R4, R4, 1.4426950216293334961 ;  /* 0x3fb8aa3b04047820 */ /* 0x000fe40000400000 */
[----:B------:R-:W-:Y:S01]  /*8d30*/  FMUL R18, R18, 1.4426950216293334961 ;  /* 0x3fb8aa3b12127820 */ /* 0x000fe20000400000 */
[----:B------:R-:W-:Y:S01]  /*8d40*/  MUFU.EX2 R176, R6 ;  /* 0x0000000600b07308 */ /* 0x000fe20000000800 */
[C---:B------:R-:W-:Y:S07]  /*8d50*/  HMMA.16816.F32.BF16 R224, R76.reuse, R162, R224 ;  /* 0x000000a24ce0723c */ /* 0x040fee00000418e0 */
[----:B------:R-:W4:Y:S01]  /*8d60*/  MUFU.EX2 R244, R7 ;  /* 0x0000000700f47308 */ /* 0x000f220000000800 */
[C---:B------:R-:W-:Y:S07]  /*8d70*/  HMMA.16816.F32.BF16 R204, R76.reuse, R118, R204 ;  /* 0x000000764ccc723c */ /* 0x040fee00000418cc */
[----:B------:R-:W0:Y:S01]  /*8d80*/  MUFU.EX2 R142, R11 ;  /* 0x0000000b008e7308 */ /* 0x000e220000000800 */
[----:B------:R-:W-:Y:S07]  /*8d90*/  HMMA.16816.F32.BF16 R232, R76, R126, R208 ;  /* 0x0000007e4ce8723c */ /* 0x000fee00000418d0 */
[----:B------:R0:W1:Y:S01]  /*8da0*/  MUFU.EX2 R160, R4 ;  /* 0x0000000400a07308 */ /* 0x0000620000000800 */
[----:B------:R-:W-:Y:S07]  /*8db0*/  HMMA.16816.F32.BF16 R136, R68, R118, R136 ;  /* 0x000000764488723c */ /* 0x000fee0000041888 */
[----:B------:R-:W-:Y:S01]  /*8dc0*/  MUFU.EX2 R241, R18 ;  /* 0x0000001200f17308 */ /* 0x000fe20000000800 */
[----:B0-----:R-:W-:-:S02]  /*8dd0*/  FADD R4, R56, R57 ;  /* 0x0000003938047221 */ /* 0x001fc40000000000 */
[C---:B------:R-:W-:Y:S05]  /*8de0*/  HMMA.16816.F32.BF16 R56, R68.reuse, R162, R168 ;  /* 0x000000a24438723c */ /* 0x040fea00000418a8 */
[----:B------:R-:W0:Y:S02]  /*8df0*/  MUFU.EX2 R240, R240 ;  /* 0x000000f000f07308 */ /* 0x000e240000000800 */
[----:B------:R-:W-:Y:S02]  /*8e00*/  MOV R168, R53 ;  /* 0x0000003500a87202 */ /* 0x000fe40000000f00 */
[----:B------:R-:W-:Y:S02]  /*8e10*/  MOV R162, R52 ;  /* 0x0000003400a27202 */ /* 0x000fe40000000f00 */
[----:B------:R-:W-:Y:S01]  /*8e20*/  HMMA.16816.F32.BF16 R52, R68, R178, R180 ;  /* 0x000000b24434723c */ /* 0x000fe200000418b4 */
[----:B------:R-:W-:-:S06]  /*8e30*/  MOV R203, R125 ;  /* 0x0000007d00cb7202 */ /* 0x000fcc0000000f00 */
[----:B---3--:R-:W-:Y:S01]  /*8e40*/  IMAD.MOV.U32 R183, RZ, RZ, R117 ;  /* 0x000000ffffb77224 */ /* 0x008fe200078e0075 */
[----:B------:R-:W-:Y:S01]  /*8e50*/  MOV R181, R116 ;  /* 0x0000007400b57202 */ /* 0x000fe20000000f00 */
[----:B------:R-:W-:Y:S01]  /*8e60*/  HMMA.16816.F32.BF16 R208, R76, R174, R100 ;  /* 0x000000ae4cd0723c */ /* 0x000fe20000041864 */
[----:B------:R-:W3:Y:S01]  /*8e70*/  LDSM.16.M88.4 R116, [R132+0x11800] ;  /* 0x011800008474783b */ /* 0x000ee20000000200 */
[----:B------:R-:W-:-:S05]  /*8e80*/  FADD R20, R238, R4 ;  /* 0x00000004ee147221 */ /* 0x000fca0000000000 */
[----:B------:R-:W-:Y:S01]  /*8e90*/  MOV R103, R124 ;  /* 0x0000007c00677202 */ /* 0x000fe20000000f00 */
[----:B------:R-:W-:Y:S01]  /*8ea0*/  HMMA.16816.F32.BF16 R144, R68, R126, R144 ;  /* 0x0000007e4490723c */ /* 0x000fe20000041890 */
[----:B------:R-:W0:Y:S01]  /*8eb0*/  LDSM.16.M88.4 R124, [R132+0x11c00] ;  /* 0x011c0000847c783b */ /* 0x000e220000000200 */
[----:B------:R-:W-:Y:S01]  /*8ec0*/  FADD R21, R21, R5 ;  /* 0x0000000515157221 */ /* 0x000fe20000000000 */
[----:B-1----:R-:W-:Y:S02]  /*8ed0*/  MOV R182, R88 ;  /* 0x0000005800b67202 */ /* 0x002fe40000000f00 */
[----:B------:R-:W1:Y:S03]  /*8ee0*/  LDSM.16.M88.4 R4, [R132+0x10000] ;  /* 0x010000008404783b */ /* 0x000e660000000200 */
[----:B------:R-:W-:Y:S01]  /*8ef0*/  HMMA.16816.F32.BF16 R220, R76, R154, R220 ;  /* 0x0000009a4cdc723c */ /* 0x000fe200000418dc */
[----:B------:R-:W-:-:S02]  /*8f00*/  F2FP.BF16.PACK_AB R200, R181, R140 ;  /* 0x0000008cb5c8723e */ /* 0x000fc400000010ff */
[----:B----4-:R-:W-:-:S05]  /*8f10*/  F2FP.BF16.PACK_AB R201, R244, R176 ;  /* 0x000000b0f4c9723e */ /* 0x010fca00000010ff */
[----:B------:R-:W-:Y:S01]  /*8f20*/  HMMA.16816.F32.BF16 R164, R68, R154, R164 ;  /* 0x0000009a44a4723c */ /* 0x000fe200000418a4 */
[----:B------:R-:W-:-:S06]  /*8f30*/  FADD R10, R108, R10 ;  /* 0x0000000a6c0a7221 */ /* 0x000fcc0000000000 */
[----:B------:R-:W-:Y:S01]  /*8f40*/  MOV R155, R103 ;  /* 0x00000067009b7202 */ /* 0x000fe20000000f00 */
[C---:B------:R-:W-:Y:S01]  /*8f50*/  HMMA.16816.F32.BF16 R84, R76.reuse, R62, R84 ;  /* 0x0000003e4c54723c */ /* 0x040fe20000041854 */
[----:B------:R-:W-:Y:S02]  /*8f60*/  MOV R154, R202 ;  /* 0x000000ca009a7202 */ /* 0x000fe40000000f00 */
[----:B------:R-:W-:Y:S02]  /*8f70*/  MOV R103, R203 ;  /* 0x000000cb00677202 */ /* 0x000fe40000000f00 */
[----:B------:R-:W-:Y:S02]  /*8f80*/  F2FP.BF16.PACK_AB R202, R168, R183 ;  /* 0x000000b7a8ca723e */ /* 0x000fe400000010ff */
[----:B------:R-:W-:Y:S01]  /*8f90*/  F2FP.BF16.PACK_AB R203, R142, R162 ;  /* 0x000000a28ecb723e */ /* 0x000fe200000010ff */
[----:B------:R-:W-:Y:S01]  /*8fa0*/  HMMA.16816.F32.BF16 R72, R76, R26, R72 ;  /* 0x0000001a4c48723c */ /* 0x000fe20000041848 */
[----:B------:R-:W-:-:S07]  /*8fb0*/  MOV R180, R25 ;  /* 0x0000001900b47202 */ /* 0x000fce0000000f00 */
[----:B------:R-:W-:Y:S01]  /*8fc0*/  HMMA.16816.F32.BF16 R184, R76, R34, R184 ;  /* 0x000000224cb8723c */ /* 0x000fe200000418b8 */
[----:B------:R-:W-:-:S07]  /*8fd0*/  MOV R163, R24 ;  /* 0x0000001800a37202 */ /* 0x000fce0000000f00 */
[C---:B------:R-:W-:Y:S08]  /*8fe0*/  HMMA.16816.F32.BF16 R188, R76.reuse, R42, R188 ;  /* 0x0000002a4cbc723c */ /* 0x040ff000000418bc */
[C---:B------:R-:W-:Y:S08]  /*8ff0*/  HMMA.16816.F32.BF16 R192, R76.reuse, R46, R192 ;  /* 0x0000002e4cc0723c */ /* 0x040ff000000418c0 */
[C---:B------:R-:W-:Y:S08]  /*9000*/  HMMA.16816.F32.BF16 R196, R76.reuse, R90, R196 ;  /* 0x0000005a4cc4723c */ /* 0x040ff000000418c4 */
[C---:B------:R-:W-:Y:S08]  /*9010*/  HMMA.16816.F32.BF16 R212, R76.reuse, R134, R212 ;  /* 0x000000864cd4723c */ /* 0x040ff000000418d4 */
[----:B------:R-:W-:Y:S07]  /*9020*/  HMMA.16816.F32.BF16 R228, R76, R178, R228 ;  /* 0x000000b24ce4723c */ /* 0x000fee00000418e4 */
[----:B------:R-:W-:-:S02]  /*9030*/  F2FP.BF16.PACK_AB R76, R22, R143 ;  /* 0x0000008f164c723e */ /* 0x000fc400000010ff */
[----:B------:R-:W-:Y:S02]  /*9040*/  F2FP.BF16.PACK_AB R77, R242, R243 ;  /* 0x000000f3f24d723e */ /* 0x000fe400000010ff */
[----:B------:R-:W-:Y:S02]  /*9050*/  F2FP.BF16.PACK_AB R78, R160, R182 ;  /* 0x000000b6a04e723e */ /* 0x000fe400000010ff */
[----:B0-----:R-:W-:Y:S01]  /*9060*/  F2FP.BF16.PACK_AB R79, R240, R241 ;  /* 0x000000f1f04f723e */ /* 0x001fe200000010ff */
[----:B------:R-:W-:Y:S01]  /*9070*/  HMMA.16816.F32.BF16 R36, R68, R26, R36 ;  /* 0x0000001a4424723c */ /* 0x000fe20000041824 */
[----:B------:R-:W-:Y:S01]  /*9080*/  FADD R20, R109, R20 ;  /* 0x000000146d147221 */ /* 0x000fe20000000000 */
[----:B------:R-:W-:Y:S01]  /*9090*/  MOV R102, R133 ;  /* 0x0000008500667202 */ /* 0x000fe20000000f00 */
[----:B------:R-:W-:Y:S02]  /*90a0*/  FADD R21, R89, R21 ;  /* 0x0000001559157221 */ /* 0x000fe40000000000 */
[----:B------:R-:W-:-:S03]  /*90b0*/  FADD R239, R44, R9 ;  /* 0x000000092cef7221 */ /* 0x000fc60000000000 */
[----:B------:R-:W-:Y:S01]  /*90c0*/  HMMA.16816.F32.BF16 R120, R68, R90, R120 ;  /* 0x0000005a4478723c */ /* 0x000fe20000041878 */
[----:B------:R-:W-:Y:S01]  /*90d0*/  FADD R238, R45, R10 ;  /* 0x0000000a2dee7221 */ /* 0x000fe20000000000 */
[----:B------:R-:W-:Y:S04]  /*90e0*/  LDSM.16.M88.4 R88, [R132+0x11000] ;  /* 0x011000008458783b */ /* 0x000fe80000000200 */
[----:B------:R-:W-:Y:S02]  /*90f0*/  LDSM.16.M88.4 R8, [R132+0x10800] ;  /* 0x010800008408783b */ /* 0x000fe40000000200 */
[-C--:B------:R-:W-:Y:S08]  /*9100*/  HMMA.16816.F32.BF16 R24, R200, R12.reuse, R80 ;  /* 0x0000000cc818723c */ /* 0x080ff00000041850 */
[----:B------:R-:W-:Y:S07]  /*9110*/  HMMA.16816.F32.BF16 R28, R76, R12, R28 ;  /* 0x0000000c4c1c723c */ /* 0x000fee000004181c */
[----:B------:R-:W-:Y:S01]  /*9120*/  MOV R12, R152 ;  /* 0x00000098000c7202 */ /* 0x000fe20000000f00 */
[C---:B------:R-:W-:Y:S01]  /*9130*/  HMMA.16816.F32.BF16 R112, R68.reuse, R46, R112 ;  /* 0x0000002e4470723c */ /* 0x040fe20000041870 */
[----:B------:R-:W-:Y:S04]  /*9140*/  LDSM.16.M88.4 R44, [R132+0x10c00] ;  /* 0x010c0000842c783b */ /* 0x000fe80000000200 */
[----:B------:R-:W0:Y:S03]  /*9150*/  S2R R152, SR_TID.X ;  /* 0x0000000000987919 */ /* 0x000e260000002100 */
[C---:B------:R-:W-:Y:S01]  /*9160*/  HMMA.16816.F32.BF16 R128, R68.reuse, R110, R128 ;  /* 0x0000006e4480723c */ /* 0x040fe20000041880 */
[----:B------:R-:W-:Y:S07]  /*9170*/  LDSM.16.M88.4 R108, [R132+0x11400] ;  /* 0x01140000846c783b */ /* 0x000fee0000000200 */
[C---:B------:R-:W-:Y:S01]  /*9180*/  HMMA.16816.F32.BF16 R148, R68.reuse, R134, R148 ;  /* 0x000000864494723c */ /* 0x040fe20000041894 */
[----:B------:R-:W4:Y:S07]  /*9190*/  LDSM.16.M88.4 R132, [R132+0x12000] ;  /* 0x012000008484783b */ /* 0x000f2e0000000200 */
[----:B------:R-:W-:Y:S01]  /*91a0*/  HMMA.16816.F32.BF16 R64, R68, R62, R64 ;  /* 0x0000003e4440723c */ /* 0x000fe20000041840 */
[----:B------:R-:W-:-:S07]  /*91b0*/  MOV R23, R102 ;  /* 0x0000006600177202 */ /* 0x000fce0000000f00 */
[-C--:B---3--:R-:W-:Y:S08]  /*91c0*/  HMMA.16816.F32.BF16 R80, R200, R116.reuse, R196 ;  /* 0x00000074c850723c */ /* 0x088ff000000418c4 */
[----:B------:R-:W-:Y:S07]  /*91d0*/  HMMA.16816.F32.BF16 R120, R76, R116, R120 ;  /* 0x000000744c78723c */ /* 0x000fee0000041878 */
[----:B------:R-:W-:-:S02]  /*91e0*/  MOV R116, R103 ;  /* 0x0000006700747202 */ /* 0x000fc40000000f00 */
[----:B------:R-:W-:Y:S07]  /*91f0*/  HMMA.16816.F32.BF16 R100, R200, R124, R96 ;  /* 0x0000007cc864723c */ /* 0x000fee0000041860 */
[----:B0-----:R-:W-:Y:S01]  /*9200*/  LOP3.LUT R99, R152, 0x7, RZ, 0xc0, !PT ;  /* 0x0000000798637812 */ /* 0x001fe200078ec0ff */
[----:B------:R-:W-:Y:S04]  /*9210*/  HMMA.16816.F32.BF16 R48, R68, R34, R48 ;  /* 0x000000224430723c */ /* 0x000fe80000041830 */
[----:B------:R-:W-:-:S04]  /*9220*/  IMAD R99, R99, 0x90, RZ ;  /* 0x0000009063637824 */ /* 0x000fc800078e02ff */
[C---:B------:R-:W-:Y:S08]  /*9230*/  HMMA.16816.F32.BF16 R92, R68.reuse, R42, R92 ;  /* 0x0000002a445c723c */ /* 0x040ff0000004185c */
[----:B------:R-:W-:Y:S08]  /*9240*/  HMMA.16816.F32.BF16 R16, R68, R174, R104 ;  /* 0x000000ae4410723c */ /* 0x000ff00000041868 */
[----:B-1----:R-:W-:Y:S07]  /*9250*/  HMMA.16816.F32.BF16 R68, R76, R4, R64 ;  /* 0x000000044c44723c */ /* 0x002fee0000041840 */
[----:B------:R-:W-:-:S02]  /*9260*/  MOV R66, R153 ;  /* 0x0000009900427202 */ /* 0x000fc40000000f00 */
[----:B------:R-:W-:-:S04]  /*9270*/  SHF.L.U32 R153, R152, 0x1, RZ ;  /* 0x0000000198997819 */ /* 0x000fc800000006ff */
[----:B------:R-:W-:Y:S01]  /*9280*/  LOP3.LUT R99, R99, 0x30, R153, 0x78, !PT ;  /* 0x0000003063637812 */ /* 0x000fe200078e7899 */
[C---:B------:R-:W-:Y:S03]  /*9290*/  HMMA.16816.F32.BF16 R84, R200.reuse, R4, R84 ;  /* 0x00000004c854723c */ /* 0x040fe60000041854 */
[----:B------:R-:W-:Y:S01]  /*92a0*/  LOP3.LUT R99, R99, 0x40, RZ, 0x3c, !PT ;  /* 0x0000004063637812 */ /* 0x000fe200078e3cff */
[----:B------:R-:W-:Y:S01]  /*92b0*/  IMAD.MOV.U32 R179, RZ, RZ, R32 ;  /* 0x000000ffffb37224 */ /* 0x000fe200078e0020 */
[----:B------:R-:W-:Y:S02]  /*92c0*/  MOV R169, R33 ;  /* 0x0000002100a97202 */ /* 0x000fe40000000f00 */
[----:B------:R-:W-:Y:S01]  /*92d0*/  MOV R64, R142 ;  /* 0x0000008e00407202 */ /* 0x000fe20000000f00 */
[----:B----4-:R-:W-:Y:S01]  /*92e0*/  HMMA.16816.F32.BF16 R104, R200, R132, R204 ;  /* 0x00000084c868723c */ /* 0x010fe200000418cc */
[----:B------:R-:W-:Y:S01]  /*92f0*/  MOV R5, R143 ;  /* 0x0000008f00057202 */ /* 0x000fe20000000f00 */
[----:B------:R-:W-:-:S02]  /*9300*/  FADD R237, R237, R20 ;  /* 0x00000014eded7221 */ /* 0x000fc40000000000 */
[----:B------:R-:W-:-:S04]  /*9310*/  FADD R236, R236, R21 ;  /* 0x00000015ecec7221 */ /* 0x000fc80000000000 */
[----:B------:R-:W-:Y:S07]  /*9320*/  HMMA.16816.F32.BF16 R136, R76, R132, R136 ;  /* 0x000000844c88723c */ /* 0x000fee0000041888 */
[----:B------:R-:W-:Y:S01]  /*9330*/  MOV R132, R140 ;  /* 0x0000008c00847202 */ /* 0x000fe20000000f00 */
[C---:B------:R-:W-:Y:S01]  /*9340*/  HMMA.16816.F32.BF16 R32, R200.reuse, R8, R72 ;  /* 0x00000008c820723c */ /* 0x040fe20000041848 */
[----:B------:R-:W-:Y:S02]  /*9350*/  MOV R133, R141 ;  /* 0x0000008d00857202 */ /* 0x000fe40000000f00 */
[----:B------:R-:W0:Y:S05]  /*9360*/  LDSM.16.M88.4 R140, [R99+0x12400] ;  /* 0x01240000638c783b */ /* 0x000e2a0000000200 */
[-C--:B------:R-:W-:Y:S08]  /*9370*/  HMMA.16816.F32.BF16 R72, R200, R108.reuse, R192 ;  /* 0x0000006cc848723c */ /* 0x080ff000000418c0 */
[----:B------:R-:W-:Y:S07]  /*9380*/  HMMA.16816.F32.BF16 R112, R76, R108, R112 ;  /* 0x0000006c4c70723c */ /* 0x000fee0000041870 */
[----:B------:R-:W-:-:S02]  /*9390*/  MOV R109, R22 ;  /* 0x00000016006d7202 */ /* 0x000fc40000000f00 */
[----:B------:R-:W-:Y:S02]  /*93a0*/  MOV R108, R23 ;  /* 0x00000017006c7202 */ /* 0x000fe40000000f00 */
[----:B------:R-:W1:Y:S01]  /*93b0*/  LDSM.16.M88.4 R20, [R99+0x12800] ;  /* 0x012800006314783b */ /* 0x000e620000000200 */
[----:B------:R-:W-:Y:S02]  /*93c0*/  MOV R171, R41 ;  /* 0x0000002900ab7202 */ /* 0x000fe40000000f00 */
[----:B------:R-:W-:Y:S02]  /*93d0*/  MOV R170, R40 ;  /* 0x0000002800aa7202 */ /* 0x000fe40000000f00 */
[----:B------:R-:W-:Y:S01]  /*93e0*/  MOV R67, R60 ;  /* 0x0000003c00437202 */ /* 0x000fe20000000f00 */
[----:B------:R-:W-:Y:S01]  /*93f0*/  HMMA.16816.F32.BF16 R40, R200, R44, R184 ;  /* 0x0000002cc828723c */ /* 0x000fe200000418b8 */
[----:B------:R-:W-:Y:S02]  /*9400*/  MOV R13, R61 ;  /* 0x0000003d000d7202 */ /* 0x000fe40000000f00 */
[----:B------:R-:W-:-:S02]  /*9410*/  MOV R206, R183 ;  /* 0x000000b700ce7202 */ /* 0x000fc40000000f00 */
[----:B------:R-:W-:-:S03]  /*9420*/  MOV R183, R154 ;  /* 0x0000009a00b77202 */ /* 0x000fc60000000f00 */
[C---:B------:R-:W-:Y:S07]  /*9430*/  HMMA.16816.F32.BF16 R60, R76.reuse, R44, R48 ;  /* 0x0000002c4c3c723c */ /* 0x040fee0000041830 */
[----:B------:R-:W-:Y:S02]  /*9440*/  IMAD.MOV.U32 R45, RZ, RZ, R155 ;  /* 0x000000ffff2d7224 */ /* 0x000fe400078e009b */
[----:B------:R-:W3:Y:S01]  /*9450*/  LDSM.16.M88.4 R152, [R99+0x12c00] ;  /* 0x012c00006398783b */ /* 0x000ee20000000200 */
[----:B------:R-:W-:Y:S01]  /*9460*/  IMAD.MOV.U32 R205, RZ, RZ, R182 ;  /* 0x000000ffffcd7224 */ /* 0x000fe200078e00b6 */
[----:B------:R-:W-:Y:S01]  /*9470*/  MOV R204, R180 ;  /* 0x000000b400cc7202 */ /* 0x000fe20000000f00 */
[----:B------:R-:W-:Y:S01]  /*9480*/  HMMA.16816.F32.BF16 R36, R76, R8, R36 ;  /* 0x000000084c24723c */ /* 0x000fe20000041824 */
[----:B------:R-:W-:-:S02]  /*9490*/  MOV R182, R171 ;  /* 0x000000ab00b67202 */ /* 0x000fc40000000f00 */
[----:B------:R-:W-:Y:S02]  /*94a0*/  MOV R180, R169 ;  /* 0x000000a900b47202 */ /* 0x000fe40000000f00 */
[----:B------:R-:W-:Y:S02]  /*94b0*/  MOV R117, R176 ;  /* 0x000000b000757202 */ /* 0x000fe40000000f00 */
[----:B------:R-:W-:Y:S01]  /*94c0*/  IMAD.MOV.U32 R9, RZ, RZ, R177 ;  /* 0x000000ffff097224 */ /* 0x000fe200078e00b1 */
[----:B------:R-:W-:Y:S07]  /*94d0*/  HMMA.16816.F32.BF16 R128, R76, R124, R128 ;  /* 0x0000007c4c80723c */ /* 0x000fee0000041880 */
[----:B------:R-:W-:-:S02]  /*94e0*/  MOV R124, R179 ;  /* 0x000000b3007c7202 */ /* 0x000fc40000000f00 */
[----:B0-----:R-:W-:Y:S07]  /*94f0*/  HMMA.16816.F32.BF16 R176, R200, R140, R232 ;  /* 0x0000008cc8b0723c */ /* 0x001fee00000418e8 */
[----:B------:R-:W-:Y:S01]  /*9500*/  MOV R235, R183 ;  /* 0x000000b700eb7202 */ /* 0x000fe20000000f00 */
[----:B------:R-:W-:Y:S01]  /*9510*/  IMAD.MOV.U32 R234, RZ, RZ, R182 ;  /* 0x000000ffffea7224 */ /* 0x000fe200078e00b6 */
[----:B------:R-:W-:Y:S02]  /*9520*/  MOV R233, R180 ;  /* 0x000000b400e97202 */ /* 0x000fe40000000f00 */
[----:B------:R-:W-:-:S02]  /*9530*/  MOV R232, R181 ;  /* 0x000000b500e87202 */ /* 0x000fc40000000f00 */
[C---:B-1----:R-:W-:Y:S07]  /*9540*/  HMMA.16816.F32.BF16 R180, R200.reuse, R20, R212 ;  /* 0x00000014c8b4723c */ /* 0x042fee00000418d4 */
[----:B------:R-:W-:Y:S02]  /*9550*/  MOV R215, R133 ;  /* 0x0000008500d77202 */ /* 0x000fe40000000f00 */
[----:B------:R-:W-:Y:S02]  /*9560*/  MOV R214, R235 ;  /* 0x000000eb00d67202 */ /* 0x000fe40000000f00 */
[----:B------:R-:W-:Y:S01]  /*9570*/  MOV R133, R124 ;  /* 0x0000007c00857202 */ /* 0x000fe20000000f00 */
[----:B---3--:R-:W-:Y:S01]  /*9580*/  HMMA.16816.F32.BF16 R184, R200, R152, R216 ;  /* 0x00000098c8b8723c */ /* 0x008fe200000418d8 */
[----:B------:R-:W-:Y:S01]  /*9590*/  MOV R124, R116 ;  /* 0x00000074007c7202 */ /* 0x000fe20000000f00 */
[----:B------:R-:W3:Y:S01]  /*95a0*/  LDL.LU R235, [R1] ;  /* 0x0000000001eb7983 */ /* 0x000ee20000300800 */
[----:B------:R-:W-:Y:S01]  /*95b0*/  MOV R116, R13 ;  /* 0x0000000d00747202 */ /* 0x000fe20000000f00 */
[----:B--2---:R-:W-:Y:S01]  /*95c0*/  FFMA R13, R248, c[0x0][0x188], -R252 ;  /* 0x00006200f80d7a23 */ /* 0x004fe200000008fc */
[----:B------:R-:W-:-:S02]  /*95d0*/  MOV R248, R214 ;  /* 0x000000d600f87202 */ /* 0x000fc40000000f00 */
[----:B------:R-:W-:Y:S01]  /*95e0*/  MOV R213, R215 ;  /* 0x000000d700d57202 */ /* 0x000fe20000000f00 */
[----:B------:R-:W-:Y:S01]  /*95f0*/  IMAD.MOV.U32 R215, RZ, RZ, R232 ;  /* 0x000000ffffd77224 */ /* 0x000fe200078e00e8 */
[----:B------:R-:W-:Y:S02]  /*9600*/  MOV R214, R233 ;  /* 0x000000e900d67202 */ /* 0x000fe40000000f00 */
[----:B------:R-:W-:Y:S02]  /*9610*/  MOV R232, R117 ;  /* 0x0000007500e87202 */ /* 0x000fe40000000f00 */
[----:B------:R-:W-:Y:S02]  /*9620*/  MOV R117, R109 ;  /* 0x0000006d00757202 */ /* 0x000fe40000000f00 */
[----:B------:R-:W-:Y:S02]  /*9630*/  MOV R109, R244 ;  /* 0x000000f4006d7202 */ /* 0x000fe40000000f00 */
[----:B------:R-:W2:Y:S01]  /*9640*/  LDL.LU R244, [R1+0x244] ;  /* 0x0002440001f47983 */ /* 0x000ea20000300800 */
[----:B------:R-:W-:-:S03]  /*9650*/  MOV R217, R214 ;  /* 0x000000d600d97202 */ /* 0x000fc60000000f00 */
[----:B------:R-:W4:Y:S01]  /*9660*/  LDL.LU R214, [R1+0xc] ;  /* 0x00000c0001d67983 */ /* 0x000f220000300800 */
[----:B------:R-:W-:Y:S02]  /*9670*/  MOV R207, R162 ;  /* 0x000000a200cf7202 */ /* 0x000fe40000000f00 */
[----:B------:R-:W-:Y:S02]  /*9680*/  MOV R125, R163 ;  /* 0x000000a3007d7202 */ /* 0x000fe40000000f00 */
[----:B------:R-:W-:Y:S02]  /*9690*/  MOV R8, R161 ;  /* 0x000000a100087202 */ /* 0x000fe40000000f00 */
[----:B------:R-:W-:Y:S02]  /*96a0*/  MOV R65, R160 ;  /* 0x000000a000417202 */ /* 0x000fe40000000f00 */
[----:B------:R-:W0:Y:S01]  /*96b0*/  LDSM.16.M88.4 R160, [R99+0x13000] ;  /* 0x0130000063a0783b */ /* 0x000e220000000200 */
[----:B------:R-:W-:Y:S01]  /*96c0*/  MOV R233, R108 ;  /* 0x0000006c00e97202 */ /* 0x000fe20000000f00 */
[----:B------:R-:W-:Y:S01]  /*96d0*/  FFMA R249, R249, c[0x0][0x188], -R252 ;  /* 0x00006200f9f97a23 */ /* 0x000fe200000008fc */
[----:B------:R-:W-:Y:S01]  /*96e0*/  MOV R108, R5 ;  /* 0x00000005006c7202 */ /* 0x000fe20000000f00 */
[----:B------:R-:W-:Y:S01]  /*96f0*/  IMAD.MOV.U32 R218, RZ, RZ, R232 ;  /* 0x000000ffffda7224 */ /* 0x000fe200078e00e8 */
[----:B------:R-:W-:Y:S01]  /*9700*/  MOV R4, R172 ;  /* 0x000000ac00047202 */ /* 0x000fe20000000f00 */
[----:B------:R-:W-:Y:S01]  /*9710*/  FMUL R5, R249, 1.4426950216293334961 ;  /* 0x3fb8aa3bf9057820 */ /* 0x000fe20000400000 */
[----:B------:R-:W-:Y:S01]  /*9720*/  MOV R219, R233 ;  /* 0x000000e900db7202 */ /* 0x000fe20000000f00 */
[----:B------:R-:W-:Y:S01]  /*9730*/  IMAD.MOV.U32 R216, RZ, RZ, R217 ;  /* 0x000000ffffd87224 */ /* 0x000fe200078e00d9 */
[----:B------:R-:W-:-:S02]  /*9740*/  MOV R249, R213 ;  /* 0x000000d500f97202 */ /* 0x000fc40000000f00 */
[----:B------:R-:W-:Y:S02]  /*9750*/  MOV R212, R108 ;  /* 0x0000006c00d47202 */ /* 0x000fe40000000f00 */
[----:B------:R-:W-:Y:S02]  /*9760*/  MOV R213, R4 ;  /* 0x0000000400d57202 */ /* 0x000fe40000000f00 */
[----:B------:R-:W-:Y:S01]  /*9770*/  MOV R217, R218 ;  /* 0x000000da00d97202 */ /* 0x000fe20000000f00 */
[----:B------:R-:W-:Y:S01]  /*9780*/  HMMA.16816.F32.BF16 R48, R200, R88, R188 ;  /* 0x00000058c830723c */ /* 0x000fe200000418bc */
[----:B------:R-:W-:Y:S02]  /*9790*/  MOV R218, R219 ;  /* 0x000000db00da7202 */ /* 0x000fe40000000f00 */
[----:B------:R-:W-:Y:S02]  /*97a0*/  MOV R219, R212 ;  /* 0x000000d400db7202 */ /* 0x000fe40000000f00 */
[----:B------:R-:W-:-:S03]  /*97b0*/  MOV R212, R213 ;  /* 0x000000d500d47202 */ /* 0x000fc60000000f00 */
[----:B------:R-:W-:Y:S01]  /*97c0*/  HMMA.16816.F32.BF16 R92, R76, R88, R92 ;  /* 0x000000584c5c723c */ /* 0x000fe2000004185c */
[----:B------:R-:W-:-:S06]  /*97d0*/  MOV R44, R170 ;  /* 0x000000aa002c7202 */ /* 0x000fcc0000000f00 */
[----:B------:R-:W-:Y:S01]  /*97e0*/  MOV R88, R168 ;  /* 0x000000a800587202 */ /* 0x000fe20000000f00 */
[----:B0-----:R-:W-:Y:S01]  /*97f0*/  HMMA.16816.F32.BF16 R188, R200, R160, R220 ;  /* 0x000000a0c8bc723c */ /* 0x001fe200000418dc */
[----:B------:R-:W-:Y:S01]  /*9800*/  MOV R232, R109 ;  /* 0x0000006d00e87202 */ /* 0x000fe20000000f00 */
[----:B------:R-:W0:Y:S05]  /*9810*/  LDSM.16.M88.4 R168, [R99+0x13400] ;  /* 0x0134000063a8783b */ /* 0x000e2a0000000200 */
[----:B------:R-:W-:Y:S02]  /*9820*/  MOV R223, R216 ;  /* 0x000000d800df7202 */ /* 0x000fe40000000f00 */
[----:B------:R-:W-:-:S02]  /*9830*/  MOV R216, R218 ;  /* 0x000000da00d87202 */ /* 0x000fc40000000f00 */
[----:B------:R-:W-:Y:S02]  /*9840*/  MOV R218, R219 ;  /* 0x000000db00da7202 */ /* 0x000fe40000000f00 */
[----:B------:R-:W-:-:S04]  /*9850*/  MOV R219, R212 ;  /* 0x000000d400db7202 */ /* 0x000fc80000000f00 */
[----:B------:R-:W-:Y:S02]  /*9860*/  MOV R222, R219 ;  /* 0x000000db00de7202 */ /* 0x000fe40000000f00 */
[----:B------:R-:W-:Y:S02]  /*9870*/  MOV R109, R8 ;  /* 0x00000008006d7202 */ /* 0x000fe40000000f00 */
[----:B------:R-:W-:Y:S02]  /*9880*/  MOV R89, R173 ;  /* 0x000000ad00597202 */ /* 0x000fe40000000f00 */
[----:B------:R-:W1:Y:S03]  /*9890*/  LDSM.16.M88.4 R172, [R99+0x13800] ;  /* 0x0138000063ac783b */ /* 0x000e660000000200 */
[----:B------:R-:W-:Y:S01]  /*98a0*/  FADD R89, R89, R239 ;  /* 0x000000ef59597221 */ /* 0x000fe20000000000 */
[----:B------:R-:W0:Y:S03]  /*98b0*/  LDSM.16.M88.4 R96, [R99+0x13c00] ;  /* 0x013c00006360783b */ /* 0x000e260000000200 */
[----:B------:R-:W-:Y:S01]  /*98c0*/  FADD R89, R2, R89 ;  /* 0x0000005902597221 */ /* 0x000fe20000000000 */
[----:B----4-:R-:W-:-:S02]  /*98d0*/  MOV R213, R214 ;  /* 0x000000d600d57202 */ /* 0x010fc40000000f00 */
[----:B------:R-:W-:Y:S02]  /*98e0*/  MOV R214, R215 ;  /* 0x000000d700d67202 */ /* 0x000fe40000000f00 */
[----:B------:R-:W-:Y:S02]  /*98f0*/  MOV R215, R234 ;  /* 0x000000ea00d77202 */ /* 0x000fe40000000f00 */
[----:B---3--:R-:W-:Y:S01]  /*9900*/  MOV R234, R235 ;  /* 0x000000eb00ea7202 */ /* 0x008fe20000000f00 */
[----:B------:R-:W-:Y:S01]  /*9910*/  IMAD.MOV.U32 R235, RZ, RZ, R132 ;  /* 0x000000ffffeb7224 */ /* 0x000fe200078e0084 */
[----:B------:R-:W-:Y:S02]  /*9920*/  MOV R212, R213 ;  /* 0x000000d500d47202 */ /* 0x000fe40000000f00 */
[----:B------:R-:W-:Y:S02]  /*9930*/  MOV R132, R133 ;  /* 0x0000008500847202 */ /* 0x000fe40000000f00 */
[----:B------:R-:W-:-:S02]  /*9940*/  MOV R213, R214 ;  /* 0x000000d600d57202 */ /* 0x000fc40000000f00 */
[----:B------:R-:W-:Y:S02]  /*9950*/  MOV R133, R204 ;  /* 0x000000cc00857202 */ /* 0x000fe40000000f00 */
[----:B------:R-:W-:Y:S02]  /*9960*/  MOV R214, R215 ;  /* 0x000000d700d67202 */ /* 0x000fe40000000f00 */
[----:B------:R-:W-:Y:S02]  /*9970*/  MOV R204, R205 ;  /* 0x000000cd00cc7202 */ /* 0x000fe40000000f00 */
[----:B------:R-:W-:Y:S01]  /*9980*/  MOV R215, R234 ;  /* 0x000000ea00d77202 */ /* 0x000fe20000000f00 */
[----:B------:R-:W-:Y:S01]  /*9990*/  IMAD.MOV.U32 R234, RZ, RZ, R235 ;  /* 0x000000ffffea7224 */ /* 0x000fe200078e00eb */
[----:B------:R-:W-:Y:S02]  /*99a0*/  MOV R205, R206 ;  /* 0x000000ce00cd7202 */ /* 0x000fe40000000f00 */
[----:B------:R-:W-:-:S02]  /*99b0*/  MOV R206, R207 ;  /* 0x000000cf00ce7202 */ /* 0x000fc40000000f00 */
[----:B------:R-:W-:Y:S02]  /*99c0*/  MOV R235, R132 ;  /* 0x0000008400eb7202 */ /* 0x000fe40000000f00 */
[----:B------:R-:W-:Y:S02]  /*99d0*/  MOV R207, R124 ;  /* 0x0000007c00cf7202 */ /* 0x000fe40000000f00 */
[----:B------:R-:W-:Y:S02]  /*99e0*/  MOV R132, R133 ;  /* 0x0000008500847202 */ /* 0x000fe40000000f00 */
[----:B------:R-:W-:Y:S02]  /*99f0*/  MOV R124, R125 ;  /* 0x0000007d007c7202 */ /* 0x000fe40000000f00 */
[----:B------:R-:W-:Y:S02]  /*9a00*/  MOV R133, R204 ;  /* 0x000000cc00857202 */ /* 0x000fe40000000f00 */
[----:B------:R-:W-:Y:S01]  /*9a10*/  MOV R125, R116 ;  /* 0x00000074007d7202 */ /* 0x000fe20000000f00 */
[----:B------:R-:W-:Y:S01]  /*9a20*/  IMAD.MOV.U32 R116, RZ, RZ, R88 ;  /* 0x000000ffff747224 */ /* 0x000fe200078e0058 */
        /* <DEDUP_REMOVED lines=10> */
[----:B------:R-:W-:Y:S01]  /*9ad0*/  MOV R235, R204 ;  /* 0x000000cc00eb7202 */ /* 0x000fe20000000f00 */
[----:B--2---:R-:W-:Y:S01]  /*9ae0*/  FFMA R244, R244, c[0x0][0x188], -R252 ;  /* 0x00006200f4f47a23 */ /* 0x004fe200000008fc */
[----:B------:R-:W-:Y:S02]  /*9af0*/  MOV R204, R206 ;  /* 0x000000ce00cc7202 */ /* 0x000fe40000000f00 */
[----:B------:R-:W-:Y:S02]  /*9b00*/  MOV R206, R124 ;  /* 0x0000007c00ce7202 */ /* 0x000fe40000000f00 */
[----:B------:R-:W-:Y:S01]  /*9b10*/  MOV R124, R116 ;  /* 0x00000074007c7202 */ /* 0x000fe20000000f00 */
[----:B------:R-:W-:Y:S01]  /*9b20*/  FADD R88, R0, R238 ;  /* 0x000000ee00587221 */ /* 0x000fe20000000000 */
[----:B------:R-:W-:Y:S01]  /*9b30*/  MOV R116, R64 ;  /* 0x0000004000747202 */ /* 0x000fe20000000f00 */
[----:B------:R-:W-:Y:S01]  /*9b40*/  FMUL R8, R244, 1.4426950216293334961 ;  /* 0x3fb8aa3bf4087820 */ /* 0x000fe20000400000 */
[----:B------:R-:W-:Y:S01]  /*9b50*/  MOV R64, R65 ;  /* 0x0000004100407202 */ /* 0x000fe20000000f00 */
[----:B------:R-:W2:Y:S01]  /*9b60*/  LDL.LU R0, [R1+0x240] ;  /* 0x0002400001007983 */ /* 0x000ea20000300800 */
[----:B------:R-:W-:-:S02]  /*9b70*/  MOV R44, R45 ;  /* 0x0000002d002c7202 */ /* 0x000fc40000000f00 */
[----:B------:R-:W-:Y:S01]  /*9b80*/  MOV R65, R66 ;  /* 0x0000004200417202 */ /* 0x000fe20000000f00 */
[----:B------:R-:W3:Y:S01]  /*9b90*/  LDL.LU R45, [R1+0x18] ;  /* 0x00001800012d7983 */ /* 0x000ee20000300800 */
[----:B------:R-:W-:Y:S02]  /*9ba0*/  MOV R244, R223 ;  /* 0x000000df00f47202 */ /* 0x000fe40000000f00 */
[----:B------:R-:W-:Y:S02]  /*9bb0*/  MOV R66, R67 ;  /* 0x0000004300427202 */ /* 0x000fe40000000f00 */
[----:B------:R-:W-:Y:S01]  /*9bc0*/  MOV R223, R212 ;  /* 0x000000d400df7202 */ /* 0x000fe20000000f00 */
[----:B------:R-:W4:Y:S01]  /*9bd0*/  LDL.LU R67, [R1+0x8] ;  /* 0x0000080001437983 */ /* 0x000f220000300800 */
[----:B------:R-:W-:Y:S01]  /*9be0*/  MOV R212, R214 ;  /* 0x000000d600d47202 */ /* 0x000fe20000000f00 */
[----:B------:R-:W-:Y:S01]  /*9bf0*/  IMAD.MOV.U32 R214, RZ, RZ, R234 ;  /* 0x000000ffffd67224 */ /* 0x000fe200078e00ea */
[----:B------:R-:W-:-:S02]  /*9c00*/  MOV R234, R132 ;  /* 0x0000008400ea7202 */ /* 0x000fc40000000f00 */
[----:B------:R-:W-:Y:S02]  /*9c10*/  MOV R132, R133 ;  /* 0x0000008500847202 */ /* 0x000fe40000000f00 */
[----:B------:R-:W-:Y:S02]  /*9c20*/  MOV R133, R205 ;  /* 0x000000cd00857202 */ /* 0x000fe40000000f00 */
[----:B------:R-:W-:Y:S01]  /*9c30*/  MOV R205, R207 ;  /* 0x000000cf00cd7202 */ /* 0x000fe20000000f00 */
[----:B------:R-:W-:Y:S01]  /*9c40*/  IMAD.MOV.U32 R207, RZ, RZ, R125 ;  /* 0x000000ffffcf7224 */ /* 0x000fe200078e007d */
[----:B------:R-:W-:Y:S02]  /*9c50*/  MOV R125, R44 ;  /* 0x0000002c007d7202 */ /* 0x000fe40000000f00 */
[----:B------:R-:W2:Y:S04]  /*9c60*/  LDL.LU R44, [R1+0x14] ;  /* 0x00001400012c7983 */ /* 0x000ea80000300800 */
[----:B------:R-:W2:Y:S01]  /*9c70*/  LDL.LU R2, [R1+0x23c] ;  /* 0x00023c0001027983 */ /* 0x000ea20000300800 */
[----:B------:R-:W-:-:S02]  /*9c80*/  FFMA R245, R245, c[0x0][0x188], -R252 ;  /* 0x00006200f5f57a23 */ /* 0x000fc400000008fc */
[--C-:B------:R-:W-:Y:S02]  /*9c90*/  FFMA R250, R250, c[0x0][0x188], -R248.reuse ;  /* 0x00006200fafa7a23 */ /* 0x100fe400000008f8 */
[--C-:B------:R-:W-:Y:S02]  /*9ca0*/  FFMA R251, R251, c[0x0][0x188], -R248.reuse ;  /* 0x00006200fbfb7a23 */ /* 0x100fe400000008f8 */
[--C-:B------:R-:W-:Y:S02]  /*9cb0*/  FFMA R246, R246, c[0x0][0x188], -R248.reuse ;  /* 0x00006200f6f67a23 */ /* 0x100fe400000008f8 */
[----:B------:R-:W-:Y:S01]  /*9cc0*/  FFMA R247, R247, c[0x0][0x188], -R248 ;  /* 0x00006200f7f77a23 */ /* 0x000fe200000008f8 */
[----:B------:R-:W-:Y:S01]  /*9cd0*/  MOV R233, R117 ;  /* 0x0000007500e97202 */ /* 0x000fe20000000f00 */
[----:B------:R-:W-:Y:S01]  /*9ce0*/  HMMA.16816.F32.BF16 R148, R76, R20, R148 ;  /* 0x000000144c94723c */ /* 0x000fe20000041894 */
[----:B------:R-:W-:Y:S01]  /*9cf0*/  MOV R108, R9 ;  /* 0x00000009006c7202 */ /* 0x000fe20000000f00 */
[----:B------:R-:W-:Y:S01]  /*9d00*/  FMUL R13, R13, 1.4426950216293334961 ;  /* 0x3fb8aa3b0d0d7820 */ /* 0x000fe20000400000 */
[----:B------:R-:W-:Y:S01]  /*9d10*/  MOV R117, R12 ;  /* 0x0000000c00757202 */ /* 0x000fe20000000f00 */
[----:B------:R-:W-:-:S02]  /*9d20*/  FMUL R4, R245, 1.4426950216293334961 ;  /* 0x3fb8aa3bf5047820 */ /* 0x000fc40000400000 */
[----:B------:R-:W-:Y:S02]  /*9d30*/  FMUL R9, R246, 1.4426950216293334961 ;  /* 0x3fb8aa3bf6097820 */ /* 0x000fe40000400000 */
[----:B------:R-:W-:Y:S02]  /*9d40*/  FMUL R21, R250, 1.4426950216293334961 ;  /* 0x3fb8aa3bfa157820 */ /* 0x000fe40000400000 */
[----:B------:R-:W-:Y:S02]  /*9d50*/  FMUL R20, R251, 1.4426950216293334961 ;  /* 0x3fb8aa3bfb147820 */ /* 0x000fe40000400000 */
[----:B------:R-:W-:Y:S01]  /*9d60*/  FMUL R12, R247, 1.4426950216293334961 ;  /* 0x3fb8aa3bf70c7820 */ /* 0x000fe20000400000 */
[----:B------:R-:W-:Y:S08]  /*9d70*/  MUFU.EX2 R13, R13 ;  /* 0x0000000d000d7308 */ /* 0x000ff00000000800 */
[----:B------:R-:W0:Y:S08]  /*9d80*/  MUFU.EX2 R5, R5 ;  /* 0x0000000500057308 */ /* 0x000e300000000800 */
[----:B------:R-:W-:Y:S08]  /*9d90*/  MUFU.EX2 R8, R8 ;  /* 0x0000000800087308 */ /* 0x000ff00000000800 */
[----:B------:R-:W-:Y:S08]  /*9da0*/  MUFU.EX2 R4, R4 ;  /* 0x0000000400047308 */ /* 0x000ff00000000800 */
[----:B------:R-:W-:Y:S08]  /*9db0*/  MUFU.EX2 R21, R21 ;  /* 0x0000001500157308 */ /* 0x000ff00000000800 */
[----:B------:R-:W0:Y:S08]  /*9dc0*/  MUFU.EX2 R20, R20 ;  /* 0x0000001400147308 */ /* 0x000e300000000800 */
[----:B------:R-:W-:Y:S08]  /*9dd0*/  MUFU.EX2 R9, R9 ;  /* 0x0000000900097308 */ /* 0x000ff00000000800 */
[----:B------:R-:W0:Y:S01]  /*9de0*/  MUFU.EX2 R12, R12 ;  /* 0x0000000c000c7308 */ /* 0x000e220000000800 */
[C---:B------:R-:W-:Y:S08]  /*9df0*/  HMMA.16816.F32.BF16 R144, R76.reuse, R140, R144 ;  /* 0x0000008c4c90723c */ /* 0x040ff00000041890 */
[C---:B------:R-:W-:Y:S08]  /*9e00*/  HMMA.16816.F32.BF16 R156, R76.reuse, R152, R156 ;  /* 0x000000984c9c723c */ /* 0x040ff0000004189c */
[C---:B------:R-:W-:Y:S08]  /*9e10*/  HMMA.16816.F32.BF16 R164, R76.reuse, R160, R164 ;  /* 0x000000a04ca4723c */ /* 0x040ff000000418a4 */
[C---:B0-----:R-:W-:Y:S08]  /*9e20*/  HMMA.16816.F32.BF16 R56, R76.reuse, R168, R56 ;  /* 0x000000a84c38723c */ /* 0x041ff00000041838 */
[C---:B-1----:R-:W-:Y:S08]  /*9e30*/  HMMA.16816.F32.BF16 R52, R76.reuse, R172, R52 ;  /* 0x000000ac4c34723c */ /* 0x042ff00000041834 */
[----:B------:R-:W-:Y:S07]  /*9e40*/  HMMA.16816.F32.BF16 R16, R76, R96, R16 ;  /* 0x000000604c10723c */ /* 0x000fee0000041810 */
[----:B------:R-:W-:Y:S01]  /*9e50*/  F2FP.BF16.PACK_AB R76, R5, R13 ;  /* 0x0000000d054c723e */ /* 0x000fe200000010ff */
[----:B------:R-:W-:Y:S01]  /*9e60*/  HMMA.16816.F32.BF16 R196, R200, R172, R228 ;  /* 0x000000acc8c4723c */ /* 0x000fe200000418e4 */
[----:B------:R-:W-:-:S02]  /*9e70*/  F2FP.BF16.PACK_AB R77, R20, R21 ;  /* 0x00000015144d723e */ /* 0x000fc400000010ff */
[----:B------:R-:W-:Y:S02]  /*9e80*/  F2FP.BF16.PACK_AB R78, R4, R8 ;  /* 0x00000008044e723e */ /* 0x000fe400000010ff */
[----:B------:R-:W-:Y:S02]  /*9e90*/  F2FP.BF16.PACK_AB R79, R12, R9 ;  /* 0x000000090c4f723e */ /* 0x000fe400000010ff */
[----:B------:R-:W-:Y:S01]  /*9ea0*/  MOV R230, R222 ;  /* 0x000000de00e67202 */ /* 0x000fe20000000f00 */
[----:B------:R-:W-:Y:S01]  /*9eb0*/  HMMA.16816.F32.BF16 R192, R200, R168, R224 ;  /* 0x000000a8c8c0723c */ /* 0x000fe200000418e0 */
[----:B------:R-:W-:Y:S02]  /*9ec0*/  MOV R222, R234 ;  /* 0x000000ea00de7202 */ /* 0x000fe40000000f00 */
[----:B------:R-:W-:Y:S02]  /*9ed0*/  MOV R234, R235 ;  /* 0x000000eb00ea7202 */ /* 0x000fe40000000f00 */
[----:B------:R-:W-:-:S02]  /*9ee0*/  MOV R235, R133 ;  /* 0x0000008500eb7202 */ /* 0x000fc40000000f00 */
[----:B------:R-:W-:Y:S01]  /*9ef0*/  MOV R224, R223 ;  /* 0x000000df00e07202 */ /* 0x000fe20000000f00 */
[----:B------:R-:W-:Y:S01]  /*9f00*/  IMAD.MOV.U32 R225, RZ, RZ, R212 ;  /* 0x000000ffffe17224 */ /* 0x000fe200078e00d4 */
[----:B------:R-:W-:Y:S01]  /*9f10*/  MOV R226, R213 ;  /* 0x000000d500e27202 */ /* 0x000fe20000000f00 */
[----:B------:R-:W-:Y:S01]  /*9f20*/  IMAD.MOV.U32 R213, RZ, RZ, R206 ;  /* 0x000000ffffd57224 */ /* 0x000fe200078e00ce */
[----:B------:R-:W-:Y:S02]  /*9f30*/  MOV R223, R204 ;  /* 0x000000cc00df7202 */ /* 0x000fe40000000f00 */
[----:B------:R-:W-:Y:S02]  /*9f40*/  MOV R212, R205 ;  /* 0x000000cd00d47202 */ /* 0x000fe40000000f00 */
[----:B------:R-:W-:Y:S02]  /*9f50*/  MOV R133, R207 ;  /* 0x000000cf00857202 */ /* 0x000fe40000000f00 */
[----:B------:R-:W-:Y:S01]  /*9f60*/  HMMA.16816.F32.BF16 R204, R76, R90, R48 ;  /* 0x0000005a4ccc723c */ /* 0x000fe20000041830 */
[----:B------:R-:W-:-:S02]  /*9f70*/  MOV R220, R214 ;  /* 0x000000d600dc7202 */ /* 0x000fc40000000f00 */
[----:B------:R-:W-:Y:S01]  /*9f80*/  MOV R221, R215 ;  /* 0x000000d700dd7202 */ /* 0x000fe20000000f00 */
[----:B------:R-:W-:-:S04]  /*9f90*/  FADD R88, R3, R88 ;  /* 0x0000005803587221 */ /* 0x000fc80000000000 */
[----:B------:R-:W-:Y:S01]  /*9fa0*/  HMMA.16816.F32.BF16 R200, R200, R96, R208 ;  /* 0x00000060c8c8723c */ /* 0x000fe200000418d0 */
[----:B------:R-:W-:Y:S01]  /*9fb0*/  MOV R214, R124 ;  /* 0x0000007c00d67202 */ /* 0x000fe20000000f00 */
[----:B------:R0:W5:Y:S01]  /*9fc0*/  LDL.LU R3, [R1+0x238] ;  /* 0x0002380001037983 */ /* 0x0001620000300800 */
[----:B------:R-:W-:-:S05]  /*9fd0*/  MOV R215, R125 ;  /* 0x0000007d00d77202 */ /* 0x000fca0000000f00 */
[----:B------:R-:W-:Y:S01]  /*9fe0*/  HMMA.16816.F32.BF16 R208, R76, R110, R72 ;  /* 0x0000006e4cd0723c */ /* 0x000fe20000041848 */
[----:B------:R-:W-:Y:S01]  /*9ff0*/  MOV R124, R116 ;  /* 0x00000074007c7202 */ /* 0x000fe20000000f00 */
[----:B------:R-:W-:Y:S01]  /*a000*/  FADD R89, R230, R89 ;  /* 0x00000059e6597221 */ /* 0x000fe20000000000 */
[----:B------:R-:W-:Y:S02]  /*a010*/  MOV R125, R64 ;  /* 0x00000040007d7202 */ /* 0x000fe40000000f00 */
[----:B------:R-:W-:Y:S02]  /*a020*/  MOV R116, R65 ;  /* 0x0000004100747202 */ /* 0x000fe40000000f00 */
[----:B------:R-:W-:Y:S02]  /*a030*/  MOV R227, R66 ;  /* 0x0000004200e37202 */ /* 0x000fe40000000f00 */
[----:B------:R-:W-:Y:S02]  /*a040*/  MOV R230, R214 ;  /* 0x000000d600e67202 */ /* 0x000fe40000000f00 */
[----:B------:R-:W-:-:S02]  /*a050*/  MOV R229, R215 ;  /* 0x000000d700e57202 */ /* 0x000fc40000000f00 */
[----:B----4-:R-:W-:Y:S01]  /*a060*/  MOV R231, R67 ;  /* 0x0000004300e77202 */ /* 0x010fe20000000f00 */
[----:B---3--:R-:W-:-:S04]  /*a070*/  FADD R45, R45, R237 ;  /* 0x000000ed2d2d7221 */ /* 0x008fc80000000000 */
[----:B------:R-:W-:-:S04]  /*a080*/  FFMA R48, R231, c[0x0][0x188], -R249 ;  /* 0x00006200e7307a23 */ /* 0x000fc800000008f9 */
[----:B------:R-:W-:Y:S02]  /*a090*/  FMUL R72, R48, 1.4426950216293334961 ;  /* 0x3fb8aa3b30487820 */ /* 0x000fe40000400000 */
[----:B------:R-:W-:Y:S02]  /*a0a0*/  FFMA R48, R224, c[0x0][0x188], -R249 ;  /* 0x00006200e0307a23 */ /* 0x000fe400000008f9 */
[----:B--2---:R-:W-:Y:S01]  /*a0b0*/  FADD R44, R44, R236 ;  /* 0x000000ec2c2c7221 */ /* 0x004fe20000000000 */
[----:B------:R-:W-:Y:S02]  /*a0c0*/  MOV R224, R220 ;  /* 0x000000dc00e07202 */ /* 0x000fe40000000f00 */
[----:B------:R-:W-:Y:S01]  /*a0d0*/  MOV R220, R221 ;  /* 0x000000dd00dc7202 */ /* 0x000fe20000000f00 */
[----:B------:R-:W-:Y:S01]  /*a0e0*/  FADD R45, R2, R45 ;  /* 0x0000002d022d7221 */ /* 0x000fe20000000000 */
[----:B------:R-:W-:Y:S01]  /*a0f0*/  MOV R221, R222 ;  /* 0x000000de00dd7202 */ /* 0x000fe20000000f00 */
[----:B------:R-:W2:Y:S01]  /*a100*/  LDL.LU R2, [R1+0x234] ;  /* 0x0002340001027983 */ /* 0x000ea20000300800 */
[----:B------:R-:W-:Y:S01]  /*a110*/  FADD R44, R0, R44 ;  /* 0x0000002c002c7221 */ /* 0x000fe20000000000 */
[----:B------:R-:W-:Y:S01]  /*a120*/  HMMA.16816.F32.BF16 R64, R76, R6, R84 ;  /* 0x000000064c40723c */ /* 0x000fe20000041854 */
[----:B------:R-:W-:Y:S01]  /*a130*/  MOV R222, R223 ;  /* 0x000000df00de7202 */ /* 0x000fe20000000f00 */
[----:B------:R-:W3:Y:S01]  /*a140*/  LDL.LU R0, [R1+0x230] ;  /* 0x0002300001007983 */ /* 0x000ee20000300800 */
[----:B------:R-:W-:-:S02]  /*a150*/  MOV R231, R212 ;  /* 0x000000d400e77202 */ /* 0x000fc40000000f00 */
[----:B------:R-:W-:Y:S01]  /*a160*/  MOV R223, R213 ;  /* 0x000000d500df7202 */ /* 0x000fe20000000f00 */
[----:B------:R-:W4:Y:S02]  /*a170*/  LDL.LU R85, [R1+0x2c] ;  /* 0x00002c0001557983 */ /* 0x000f240000300800 */
[----:B------:R-:W-:Y:S02]  /*a180*/  HMMA.16816.F32.BF16 R212, R76, R118, R80 ;  /* 0x000000764cd4723c */ /* 0x000fe40000041850 */
[----:B------:R-:W2:Y:S04]  /*a190*/  LDL.LU R84, [R1+0x28] ;  /* 0x0000280001547983 */ /* 0x000ea80000300800 */
[----:B------:R-:W3:Y:S04]  /*a1a0*/  LDL.LU R83, [R1+0x1c] ;  /* 0x00001c0001537983 */ /* 0x000ee80000300800 */
[----:B------:R-:W3:Y:S04]  /*a1b0*/  LDL.LU R82, [R1+0x24] ;  /* 0x0000240001527983 */ /* 0x000ee80000300800 */
[----:B------:R-:W3:Y:S01]  /*a1c0*/  LDL.LU R81, [R1+0x20] ;  /* 0x0000200001517983 */ /* 0x000ee20000300800 */
[----:B------:R-:W-:-:S02]  /*a1d0*/  IMAD.MOV.U32 R228, RZ, RZ, R226 ;  /* 0x000000ffffe47224 */ /* 0x000fc400078e00e2 */
[----:B------:R-:W-:Y:S02]  /*a1e0*/  FADD R50, R216, R45 ;  /* 0x0000002dd8327221 */ /* 0x000fe40000000000 */
[--C-:B------:R-:W-:Y:S02]  /*a1f0*/  FFMA R75, R228, c[0x0][0x188], -R249.reuse ;  /* 0x00006200e44b7a23 */ /* 0x100fe400000008f9 */
[----:B------:R-:W-:Y:S02]  /*a200*/  FFMA R73, R220, c[0x0][0x188], -R244 ;  /* 0x00006200dc497a23 */ /* 0x000fe400000008f4 */
[----:B------:R-:W-:Y:S01]  /*a210*/  FFMA R74, R227, c[0x0][0x188], -R249 ;  /* 0x00006200e34a7a23 */ /* 0x000fe200000008f9 */
[----:B------:R-:W-:Y:S01]  /*a220*/  MOV R227, R219 ;  /* 0x000000db00e37202 */ /* 0x000fe20000000f00 */
[----:B------:R-:W-:Y:S02]  /*a230*/  FADD R88, R225, R88 ;  /* 0x00000058e1587221 */ /* 0x000fe40000000000 */
[----:B------:R-:W-:Y:S01]  /*a240*/  FMUL R75, R75, 1.4426950216293334961 ;  /* 0x3fb8aa3b4b4b7820 */ /* 0x000fe20000400000 */
[----:B------:R-:W-:Y:S01]  /*a250*/  MOV R226, R218 ;  /* 0x000000da00e27202 */ /* 0x000fe20000000f00 */
[----:B------:R-:W-:-:S02]  /*a260*/  FADD R50, R224, R50 ;  /* 0x00000032e0327221 */ /* 0x000fc40000000000 */
[----:B------:R-:W-:Y:S02]  /*a270*/  IMAD.MOV.U32 R225, RZ, RZ, R217 ;  /* 0x000000ffffe17224 */ /* 0x000fe400078e00d9 */
[----:B------:R-:W-:Y:S02]  /*a280*/  FFMA R51, R221, c[0x0][0x188], -R244 ;  /* 0x00006200dd337a23 */ /* 0x000fe400000008f4 */
[----:B------:R-:W-:Y:S02]  /*a290*/  FADD R80, R229, R44 ;  /* 0x0000002ce5507221 */ /* 0x000fe40000000000 */
[----:B------:R-:W-:Y:S01]  /*a2a0*/  FMUL R73, R73, 1.4426950216293334961 ;  /* 0x3fb8aa3b49497820 */ /* 0x000fe20000400000 */
[----:B------:R1:W-:Y:S01]  /*a2b0*/  MUFU.EX2 R44, R75 ;  /* 0x0000004b002c7308 */ /* 0x0003e20000000800 */
[----:B------:R-:W-:Y:S02]  /*a2c0*/  FADD R89, R230, R89 ;  /* 0x00000059e6597221 */ /* 0x000fe40000000000 */
[----:B------:R-:W-:-:S02]  /*a2d0*/  FADD R88, R231, R88 ;  /* 0x00000058e7587221 */ /* 0x000fc40000000000 */
[----:B------:R-:W-:Y:S02]  /*a2e0*/  FMUL R48, R48, 1.4426950216293334961 ;  /* 0x3fb8aa3b30307820 */ /* 0x000fe40000400000 */
[----:B------:R-:W-:Y:S02]  /*a2f0*/  FADD R80, R225, R80 ;  /* 0x00000050e1507221 */ /* 0x000fe40000000000 */
[----:B-1----:R-:W-:Y:S01]  /*a300*/  FADD R75, R227, R50 ;  /* 0x00000032e34b7221 */ /* 0x002fe20000000000 */
[----:B------:R-:W1:Y:S01]  /*a310*/  MUFU.EX2 R72, R72 ;  /* 0x0000004800487308 */ /* 0x000e620000000800 */
[----:B------:R-:W-:Y:S02]  /*a320*/  FMUL R50, R51, 1.4426950216293334961 ;  /* 0x3fb8aa3b33327820 */ /* 0x000fe40000400000 */
[----:B------:R-:W-:Y:S02]  /*a330*/  FADD R89, R226, R89 ;  /* 0x00000059e2597221 */ /* 0x000fe40000000000 */
[----:B------:R-:W-:-:S02]  /*a340*/  FFMA R49, R222, c[0x0][0x188], -R244 ;  /* 0x00006200de317a23 */ /* 0x000fc400000008f4 */
[----:B------:R-:W-:Y:S01]  /*a350*/  FADD R88, R243, R88 ;  /* 0x00000058f3587221 */ /* 0x000fe20000000000 */
[----:B------:R-:W0:Y:S01]  /*a360*/  MUFU.EX2 R73, R73 ;  /* 0x0000004900497308 */ /* 0x000e220000000800 */
[----:B------:R-:W-:Y:S02]  /*a370*/  FMUL R74, R74, 1.4426950216293334961 ;  /* 0x3fb8aa3b4a4a7820 */ /* 0x000fe40000400000 */
[----:B------:R-:W-:Y:S02]  /*a380*/  FFMA R45, R223, c[0x0][0x188], -R244 ;  /* 0x00006200df2d7a23 */ /* 0x000fe400000008f4 */
[----:B------:R-:W-:Y:S02]  /*a390*/  FADD R80, R232, R80 ;  /* 0x00000050e8507221 */ /* 0x000fe40000000000 */
[----:B------:R-:W-:Y:S01]  /*a3a0*/  FADD R75, R234, R75 ;  /* 0x0000004bea4b7221 */ /* 0x000fe20000000000 */
[----:B------:R-:W0:Y:S01]  /*a3b0*/  MUFU.EX2 R48, R48 ;  /* 0x0000003000307308 */ /* 0x000e220000000800 */
[----:B------:R-:W-:-:S02]  /*a3c0*/  FADD R89, R233, R89 ;  /* 0x00000059e9597221 */ /* 0x000fc40000000000 */
[----:B------:R-:W-:Y:S02]  /*a3d0*/  FADD R88, R242, R88 ;  /* 0x00000058f2587221 */ /* 0x000fe40000000000 */
[----:B------:R-:W-:-:S03]  /*a3e0*/  FMUL R49, R49, 1.4426950216293334961 ;  /* 0x3fb8aa3b31317820 */ /* 0x000fc60000400000 */
[----:B------:R-:W0:Y:S01]  /*a3f0*/  MUFU.EX2 R50, R50 ;  /* 0x0000003200327308 */ /* 0x000e220000000800 */
[----:B------:R-:W-:Y:S02]  /*a400*/  FADD R80, R235, R80 ;  /* 0x00000050eb507221 */ /* 0x000fe40000000000 */
[----:B------:R-:W-:Y:S02]  /*a410*/  FMUL R45, R45, 1.4426950216293334961 ;  /* 0x3fb8aa3b2d2d7820 */ /* 0x000fe40000400000 */
[----:B------:R-:W-:Y:S02]  /*a420*/  FADD R89, R132, R89 ;  /* 0x0000005984597221 */ /* 0x000fe40000000000 */
[----:B------:R-:W-:Y:S01]  /*a430*/  FADD R51, R133, R75 ;  /* 0x0000004b85337221 */ /* 0x000fe20000000000 */
[----:B------:R-:W0:Y:S01]  /*a440*/  MUFU.EX2 R74, R74 ;  /* 0x0000004a004a7308 */ /* 0x000e220000000800 */
[----:B------:R-:W-:Y:S02]  /*a450*/  FADD R88, R241, R88 ;  /* 0x00000058f1587221 */ /* 0x000fe40000000000 */
[----:B------:R-:W-:-:S02]  /*a460*/  FADD R80, R124, R80 ;  /* 0x000000507c507221 */ /* 0x000fc40000000000 */
[----:B------:R-:W-:-:S03]  /*a470*/  FADD R89, R125, R89 ;  /* 0x000000597d597221 */ /* 0x000fc60000000000 */
[----:B------:R-:W0:Y:S01]  /*a480*/  MUFU.EX2 R75, R49 ;  /* 0x00000031004b7308 */ /* 0x000e220000000800 */
[----:B------:R-:W-:Y:S02]  /*a490*/  FADD R51, R13, R51 ;  /* 0x000000330d337221 */ /* 0x000fe40000000000 */
[----:B------:R-:W-:Y:S02]  /*a4a0*/  FADD R88, R240, R88 ;  /* 0x00000058f0587221 */ /* 0x000fe40000000000 */
[----:B------:R-:W-:-:S03]  /*a4b0*/  FADD R80, R21, R80 ;  /* 0x0000005015507221 */ /* 0x000fc60000000000 */
[----:B------:R-:W0:Y:S01]  /*a4c0*/  MUFU.EX2 R45, R45 ;  /* 0x0000002d002d7308 */ /* 0x000e220000000800 */
[----:B------:R-:W-:Y:S02]  /*a4d0*/  FADD R51, R5, R51 ;  /* 0x0000003305337221 */ /* 0x000fe40000000000 */
[----:B-1----:R-:W-:Y:S02]  /*a4e0*/  FADD R89, R72, R89 ;  /* 0x0000005948597221 */ /* 0x002fe40000000000 */
[----:B0-----:R-:W-:Y:S02]  /*a4f0*/  FADD R88, R73, R88 ;  /* 0x0000005849587221 */ /* 0x001fe40000000000 */
[----:B------:R-:W-:Y:S02]  /*a500*/  FADD R80, R20, R80 ;  /* 0x0000005014507221 */ /* 0x000fe40000000000 */
[----:B------:R-:W-:Y:S02]  /*a510*/  FADD R51, R8, R51 ;  /* 0x0000003308337221 */ /* 0x000fe40000000000 */
[----:B------:R-:W-:-:S02]  /*a520*/  FADD R5, R48, R89 ;  /* 0x0000005930057221 */ /* 0x000fc40000000000 */
[----:B------:R-:W-:Y:S02]  /*a530*/  FADD R8, R50, R88 ;  /* 0x0000005832087221 */ /* 0x000fe40000000000 */
[----:B------:R-:W-:Y:S02]  /*a540*/  FADD R80, R9, R80 ;  /* 0x0000005009507221 */ /* 0x000fe40000000000 */
[----:B------:R-:W-:Y:S02]  /*a550*/  FADD R5, R74, R5 ;  /* 0x000000054a057221 */ /* 0x000fe40000000000 */
[----:B------:R-:W-:Y:S02]  /*a560*/  FADD R8, R75, R8 ;  /* 0x000000084b087221 */ /* 0x000fe40000000000 */
[----:B------:R-:W-:Y:S02]  /*a570*/  FADD R4, R4, R51 ;  /* 0x0000003304047221 */ /* 0x000fe40000000000 */
[----:B------:R-:W-:-:S02]  /*a580*/  FADD R12, R12, R80 ;  /* 0x000000500c0c7221 */ /* 0x000fc40000000000 */
[----:B------:R-:W-:Y:S02]  /*a590*/  FADD R5, R44, R5 ;  /* 0x000000052c057221 */ /* 0x000fe40000000000 */
[----:B------:R-:W-:Y:S01]  /*a5a0*/  FADD R8, R45, R8 ;  /* 0x000000082d087221 */ /* 0x000fe20000000000 */
[----:B------:R-:W0:Y:S04]  /*a5b0*/  SHFL.BFLY PT, R21, R4, 0x2, 0x1f ;  /* 0x0c401f0004157f89 */ /* 0x000e2800000e0000 */
[----:B------:R-:W1:Y:S04]  /*a5c0*/  SHFL.BFLY PT, R9, R12, 0x2, 0x1f ;  /* 0x0c401f000c097f89 */ /* 0x000e6800000e0000 */
[----:B------:R-:W1:Y:S04]  /*a5d0*/  SHFL.BFLY PT, R13, R5, 0x2, 0x1f ;  /* 0x0c401f00050d7f89 */ /* 0x000e6800000e0000 */
[----:B------:R-:W1:Y:S01]  /*a5e0*/  SHFL.BFLY PT, R20, R8, 0x2, 0x1f ;  /* 0x0c401f0008147f89 */ /* 0x000e6200000e0000 */
[----:B------:R-:W-:-:S02]  /*a5f0*/  F2FP.BF16.PACK_AB R72, R48, R72 ;  /* 0x000000483048723e */ /* 0x000fc400000010ff */
[----:B------:R-:W-:Y:S02]  /*a600*/  F2FP.BF16.PACK_AB R73, R50, R73 ;  /* 0x000000493249723e */ /* 0x000fe400000010ff */
[----:B------:R-:W-:Y:S02]  /*a610*/  F2FP.BF16.PACK_AB R74, R44, R74 ;  /* 0x0000004a2c4a723e */ /* 0x000fe400000010ff */
[----:B------:R-:W-:Y:S01]  /*a620*/  F2FP.BF16.PACK_AB R75, R45, R75 ;  /* 0x0000004b2d4b723e */ /* 0x000fe200000010ff */
[----:B0-----:R-:W-:Y:S02]  /*a630*/  FADD R21, R4, R21 ;  /* 0x0000001504157221 */ /* 0x001fe40000000000 */
[----:B-1----:R-:W-:-:S03]  /*a640*/  FADD R9, R12, R9 ;  /* 0x000000090c097221 */ /* 0x002fc60000000000 */
[----:B------:R-:W0:Y:S01]  /*a650*/  SHFL.BFLY PT, R4, R21, 0x1, 0x1f ;  /* 0x0c201f0015047f89 */ /* 0x000e2200000e0000 */
[----:B------:R-:W-:Y:S01]  /*a660*/  FADD R13, R5, R13 ;  /* 0x0000000d050d7221 */ /* 0x000fe20000000000 */
[----:B------:R-:W-:Y:S01]  /*a670*/  HMMA.16816.F32.BF16 R48, R72, R6, R68 ;  /* 0x000000064830723c */ /* 0x000fe20000041844 */
[----:B------:R-:W-:Y:S01]  /*a680*/  FADD R20, R8, R20 ;  /* 0x0000001408147221 */ /* 0x000fe20000000000 */
[----:B------:R-:W1:Y:S04]  /*a690*/  SHFL.BFLY PT, R5, R9, 0x1, 0x1f ;  /* 0x0c201f0009057f89 */ /* 0x000e6800000e0000 */
[----:B------:R-:W1:Y:S04]  /*a6a0*/  SHFL.BFLY PT, R6, R13, 0x1, 0x1f ;  /* 0x0c201f000d067f89 */ /* 0x000e6800000e0000 */
[----:B------:R-:W1:Y:S01]  /*a6b0*/  SHFL.BFLY PT, R7, R20, 0x1, 0x1f ;  /* 0x0c201f0014077f89 */ /* 0x000e6200000e0000 */
[----:B------:R-:W-:-:S02]  /*a6c0*/  MOV R246, R109 ;  /* 0x0000006d00f67202 */ /* 0x000fc40000000f00 */
[----:B------:R-:W-:Y:S02]  /*a6d0*/  MOV R251, R108 ;  /* 0x0000006c00fb7202 */ /* 0x000fe40000000f00 */
[----:B------:R-:W-:Y:S01]  /*a6e0*/  MOV R250, R117 ;  /* 0x0000007500fa7202 */ /* 0x000fe20000000f00 */
[----:B0-----:R-:W-:Y:S01]  /*a6f0*/  FADD R4, R21, R4 ;  /* 0x0000000415047221 */ /* 0x001fe20000000000 */
[----:B------:R-:W-:Y:S01]  /*a700*/  MOV R245, R116 ;  /* 0x0000007400f57202 */ /* 0x000fe20000000f00 */
[----:B-1----:R-:W-:Y:S02]  /*a710*/  FADD R5, R9, R5 ;  /* 0x0000000509057221 */ /* 0x002fe40000000000 */
[----:B------:R-:W-:Y:S02]  /*a720*/  FADD R6, R13, R6 ;  /* 0x000000060d067221 */ /* 0x000fe40000000000 */
[----:B------:R-:W-:Y:S01]  /*a730*/  FADD R7, R20, R7 ;  /* 0x0000000714077221 */ /* 0x000fe20000000000 */
[----:B------:R-:W-:Y:S01]  /*a740*/  MOV R8, 0x40 ;  /* 0x0000004000087802 */ /* 0x000fe20000000f00 */
[C---:B------:R-:W-:Y:S08]  /*a750*/  HMMA.16816.F32.BF16 R40, R76.reuse, R46, R40 ;  /* 0x0000002e4c28723c */ /* 0x040ff00000041828 */
        /* <DEDUP_REMOVED lines=8> */
[----:B------:R-:W-:Y:S01]  /*a7e0*/  MOV R196, R252 ;  /* 0x000000fc00c47202 */ /* 0x000fe20000000f00 */
[----:B------:R-:W-:Y:S01]  /*a7f0*/  IMAD.MOV.U32 R197, RZ, RZ, R248 ;  /* 0x000000ffffc57224 */ /* 0x000fe200078e00f8 */
[----:B------:R-:W-:-:S02]  /*a800*/  MOV R198, R249 ;  /* 0x000000f900c67202 */ /* 0x000fc40000000f00 */
[----:B------:R-:W-:-:S03]  /*a810*/  MOV R199, R244 ;  /* 0x000000f400c77202 */ /* 0x000fc60000000f00 */
[----:B------:R-:W-:Y:S01]  /*a820*/  HMMA.16816.F32.BF16 R24, R76, R14, R24 ;  /* 0x0000000e4c18723c */ /* 0x000fe20000041818 */
[----:B----4-:R-:W-:Y:S02]  /*a830*/  FFMA R85, R246, R85, R4 ;  /* 0x00000055f6557223 */ /* 0x010fe40000000004 */
[----:B--2---:R-:W-:Y:S01]  /*a840*/  FFMA R84, R251, R84, R5 ;  /* 0x00000054fb547223 */ /* 0x004fe20000000005 */
[----:B---3--:R-:W-:Y:S01]  /*a850*/  IADD3 R83, R83, 0x40, RZ ;  /* 0x0000004053537810 */ /* 0x008fe20007ffe0ff */
[----:B------:R-:W-:-:S04]  /*a860*/  FFMA R82, R250, R82, R6 ;  /* 0x00000052fa527223 */ /* 0x000fc80000000006 */
[----:B------:R0:W-:Y:S01]  /*a870*/  STL [R1+0x1c], R83 ;  /* 0x00001c5301007387 */ /* 0x0001e20000100800 */
[----:B------:R-:W-:-:S03]  /*a880*/  FFMA R81, R245, R81, R7 ;  /* 0x00000051f5517223 */ /* 0x000fc60000000007 */
[----:B------:R0:W-:Y:S04]  /*a890*/  STL [R1+0x2c], R85 ;  /* 0x00002c5501007387 */ /* 0x0001e80000100800 */
[----:B------:R0:W-:Y:S04]  /*a8a0*/  STL [R1+0x28], R84 ;  /* 0x0000285401007387 */ /* 0x0001e80000100800 */
[----:B------:R0:W-:Y:S04]  /*a8b0*/  STL [R1+0x24], R82 ;  /* 0x0000245201007387 */ /* 0x0001e80000100800 */
[----:B------:R0:W-:Y:S01]  /*a8c0*/  STL [R1+0x20], R81 ;  /* 0x0000205101007387 */ /* 0x0001e20000100800 */
[----:B------:R-:W-:Y:S01]  /*a8d0*/  ISETP.GE.AND P0, PT, R83, c[0x0][0x1d0], PT ;  /* 0x0000740053007a0c */ /* 0x000fe20003f06270 */
[----:B------:R-:W-:Y:S01]  /*a8e0*/  HMMA.16816.F32.BF16 R32, R76, R10, R32 ;  /* 0x0000000a4c20723c */ /* 0x000fe20000041820 */
[----:B------:R-:W-:-:S02]  /*a8f0*/  IMAD R2, R8, c[0x0][0x1b4], R2 ;  /* 0x00006d0008027a24 */ /* 0x000fc400078e0202 */
[----:B------:R-:W-:-:S05]  /*a900*/  IMAD R0, R8, c[0x0][0x1a4], R0 ;  /* 0x0000690008007a24 */ /* 0x000fca00078e0200 */
        /* <DEDUP_REMOVED lines=16> */
[----:B0-----:R-:W-:Y:S01]  /*aa10*/  @P0 CALL.REL.NOINC `(.L_x_1) ;  /* 0x0000001000000944 */ /* 0x001fe20003c00000 */
[----:B------:R-:W-:Y:S06]  /*aa20*/  BRA `(.L_x_2) ;  /* 0xffffa01000007947 */ /* 0x000fec000383ffff */
.L_x_1:
[----:B------:R-:W-:-:S05]  /*aa30*/  NOP ;  /* 0x0000000000007918 */ /* 0x000fca0000000000 */
[----:B------:R-:W-:Y:S02]  /*aa40*/  MOV R0, R244 ;  /* 0x000000f400007202 */ /* 0x000fe40000000f00 */
[----:B------:R-:W-:-:S02]  /*aa50*/  MOV R2, R249 ;  /* 0x000000f900027202 */ /* 0x000fc40000000f00 */
[----:B-----5:R-:W-:-:S07]  /*aa60*/  MOV R3, R248 ;  /* 0x000000f800037202 */ /* 0x020fce0000000f00 */
.L_x_0:
[----:B0-----:R-:W2:Y:S04]  /*aa70*/  LDL.LU R17, [R1+0x20] ;  /* 0x0000200001117983 */ /* 0x001ea80000300800 */
[----:B------:R-:W3:Y:S04]  /*aa80*/  LDL.LU R21, [R1+0x24] ;  /* 0x0000240001157983 */ /* 0x000ee80000300800 */
[----:B------:R-:W4:Y:S04]  /*aa90*/  LDL.LU R23, [R1+0x28] ;  /* 0x0000280001177983 */ /* 0x000f280000300800 */
[----:B------:R-:W5:Y:S01]  /*aaa0*/  LDL.LU R11, [R1+0x2c] ;  /* 0x00002c00010b7983 */ /* 0x000f620000300800 */
[----:B------:R-:W-:Y:S01]  /*aab0*/  MOV R5, R28 ;  /* 0x0000001c00057202 */ /* 0x000fe20000000f00 */
[----:B------:R-:W-:Y:S01]  /*aac0*/  IMAD.MOV.U32 R112, RZ, RZ, R46 ;  /* 0x000000ffff707224 */ /* 0x000fe200078e002e */
[----:B------:R-:W-:Y:S01]  /*aad0*/  MOV R92, R230 ;  /* 0x000000e6005c7202 */ /* 0x000fe20000000f00 */
[----:B------:R-:W0:Y:S01]  /*aae0*/  S2R R248, SR_TID.X ;  /* 0x0000000000f87919 */ /* 0x000e220000002100 */
[----:B------:R-:W-:Y:S01]  /*aaf0*/  MOV R18, R39 ;  /* 0x0000002700127202 */ /* 0x000fe20000000f00 */
[----:B------:R-:W-:Y:S01]  /*ab00*/  IMAD.MOV.U32 R16, RZ, RZ, R51 ;  /* 0x000000ffff107224 */ /* 0x000fe200078e0033 */
[----:B------:R-:W-:Y:S01]  /*ab10*/  MOV R12, R50 ;  /* 0x00000032000c7202 */ /* 0x000fe20000000f00 */
[----:B------:R-:W1:Y:S01]  /*ab20*/  S2R R244, SR_CTAID.X ;  /* 0x0000000000f47919 */ /* 0x000e620000002500 */
[----:B------:R-:W-:-:S02]  /*ab30*/  MOV R13, R38 ;  /* 0x00000026000d7202 */ /* 0x000fc40000000f00 */
[----:B------:R-:W-:Y:S01]  /*ab40*/  MOV R19, R47 ;  /* 0x0000002f00137202 */ /* 0x000fe20000000f00 */
[----:B------:R-:W1:Y:S01]  /*ab50*/  S2R R246, SR_CTAID.Y ;  /* 0x0000000000f67919 */ /* 0x000e620000002600 */
[----:B------:R-:W-:Y:S02]  /*ab60*/  MOV R6, R29 ;  /* 0x0000001d00067202 */ /* 0x000fe40000000f00 */
[----:B------:R-:W-:Y:S02]  /*ab70*/  MOV R7, R36 ;  /* 0x0000002400077202 */ /* 0x000fe40000000f00 */
[----:B------:R-:W-:Y:S02]  /*ab80*/  MOV R8, R37 ;  /* 0x0000002500087202 */ /* 0x000fe40000000f00 */
[----:B------:R-:W-:Y:S02]  /*ab90*/  MOV R9, R44 ;  /* 0x0000002c00097202 */ /* 0x000fe40000000f00 */
[----:B------:R-:W-:-:S02]  /*aba0*/  MOV R10, R45 ;  /* 0x0000002d000a7202 */ /* 0x000fc40000000f00 */
[----:B------:R-:W-:Y:S02]  /*abb0*/  MOV R106, R108 ;  /* 0x0000006c006a7202 */ /* 0x000fe40000000f00 */
[----:B------:R-:W-:Y:S02]  /*abc0*/  MOV R103, R109 ;  /* 0x0000006d00677202 */ /* 0x000fe40000000f00 */
[----:B------:R-:W-:Y:S02]  /*abd0*/  MOV R62, R97 ;  /* 0x00000061003e7202 */ /* 0x000fe40000000f00 */
[C---:B0-----:R-:W-:Y:S02]  /*abe0*/  SHF.L.U32 R14, R248.reuse, 0x9, RZ ;  /* 0x00000009f80e7819 */ /* 0x041fe400000006ff */
[----:B------:R-:W-:Y:S02]  /*abf0*/  SHF.L.U32 R28, R248, 0xb, RZ ;  /* 0x0000000bf81c7819 */ /* 0x000fe400000006ff */
[----:B------:R-:W-:-:S02]  /*ac00*/  LOP3.LUT R15, R14, 0x3000, RZ, 0xc0, !PT ;  /* 0x000030000e0f7812 */ /* 0x000fc400078ec0ff */
[----:B------:R-:W-:Y:S02]  /*ac10*/  LOP3.LUT R230, R28, 0x3000, RZ, 0xc0, !PT ;  /* 0x000030001ce67812 */ /* 0x000fe400078ec0ff */
[----:B------:R-:W-:Y:S02]  /*ac20*/  MOV R4, R222 ;  /* 0x000000de00047202 */ /* 0x000fe40000000f00 */
[C---:B------:R-:W-:Y:S02]  /*ac30*/  SHF.L.U32 R37, R248.reuse, 0x2, RZ ;  /* 0x00000002f8257819 */ /* 0x040fe400000006ff */
[----:B------:R-:W-:Y:S02]  /*ac40*/  SHF.R.U32.HI R38, RZ, 0x1, R248 ;  /* 0x00000001ff267819 */ /* 0x000fe400000116f8 */
[----:B------:R-:W-:Y:S02]  /*ac50*/  SHF.L.U32 R22, R248, 0x5, RZ ;  /* 0x00000005f8167819 */ /* 0x000fe400000006ff */
[----:B------:R-:W-:-:S02]  /*ac60*/  LOP3.LUT R38, R38, 0x4, RZ, 0xc0, !PT ;  /* 0x0000000426267812 */ /* 0x000fc400078ec0ff */
[----:B------:R-:W-:Y:S01]  /*ac70*/  LOP3.LUT R76, R15, 0x60, R22, 0xf8, !PT ;  /* 0x000000600f4c7812 */ /* 0x000fe200078ef816 */
[----:B------:R-:W-:Y:S01]  /*ac80*/  BAR.SYNC.DEFER_BLOCKING 0x0 ;  /* 0x0000000000007b1d */ /* 0x000fe20000010000 */
[----:B--2---:R-:W-:-:S05]  /*ac90*/  IMAD.MOV.U32 R55, RZ, RZ, R17 ;  /* 0x000000ffff377224 */ /* 0x004fca00078e0011 */
[----:B------:R-:W0:Y:S01]  /*aca0*/  S2R R17, SR_TID.X ;  /* 0x0000000000117919 */ /* 0x000e220000002100 */
[C---:B------:R-:W-:Y:S01]  /*acb0*/  FMUL R46, R55.reuse, 8388608 ;  /* 0x4b000000372e7820 */ /* 0x040fe20000400000 */
[C---:B------:R-:W-:Y:S02]  /*acc0*/  FSETP.GT.AND P0, PT, |R55|.reuse, 8.50705917302346158658e+37, PT ;  /* 0x7e8000003700780b */ /* 0x040fe40003f04200 */
[----:B------:R-:W-:Y:S02]  /*acd0*/  FSETP.GEU.AND P4, PT, R55, 1.175494350822287508e-38, PT ;  /* 0x008000003700780b */ /* 0x000fe40003f8e000 */
[----:B----4-:R-:W-:Y:S01]  /*ace0*/  MOV R14, R23 ;  /* 0x00000017000e7202 */ /* 0x010fe20000000f00 */
[----:B-1----:R-:W-:Y:S01]  /*acf0*/  IMAD R23, R246, c[0x0][0x1c0], RZ ;  /* 0x00007000f6177a24 */ /* 0x002fe200078e02ff */
[----:B---3--:R-:W-:Y:S01]  /*ad00*/  MOV R60, R21 ;  /* 0x00000015003c7202 */ /* 0x008fe20000000f00 */
[C---:B-----5:R-:W-:Y:S01]  /*ad10*/  FMUL R20, R11.reuse, 8388608 ;  /* 0x4b0000000b147820 */ /* 0x060fe20000400000 */
[C---:B------:R-:W-:Y:S01]  /*ad20*/  FSETP.GEU.AND P2, PT, R14.reuse, 1.175494350822287508e-38, PT ;  /* 0x008000000e00780b */ /* 0x040fe20003f4e000 */
[----:B------:R-:W-:Y:S01]  /*ad30*/  FMUL R39, R14, 8388608 ;  /* 0x4b0000000e277820 */ /* 0x000fe20000400000 */
[----:B------:R-:W-:Y:S01]  /*ad40*/  FSETP.GEU.AND P1, PT, R11, 1.175494350822287508e-38, PT ;  /* 0x008000000b00780b */ /* 0x000fe20003f2e000 */
[----:B------:R-:W-:Y:S01]  /*ad50*/  FMUL R47, R60, 8388608 ;  /* 0x4b0000003c2f7820 */ /* 0x000fe20000400000 */
[----:B------:R-:W-:Y:S01]  /*ad60*/  FSEL R46, R46, R55, !P4 ;  /* 0x000000372e2e7208 */ /* 0x000fe20006000000 */
[----:B------:R-:W-:Y:S01]  /*ad70*/  @P0 FMUL R99, R99, 0.25 ;  /* 0x3e80000063630820 */ /* 0x000fe20000400000 */
[----:B------:R-:W-:Y:S01]  /*ad80*/  FSEL R39, R39, R14, !P2 ;  /* 0x0000000e27277208 */ /* 0x000fe20005000000 */
[----:B------:R-:W-:Y:S01]  /*ad90*/  @P0 FMUL R98, R98, 0.25 ;  /* 0x3e80000062620820 */ /* 0x000fe20000400000 */
[----:B------:R-:W-:Y:S01]  /*ada0*/  FSEL R20, R20, R11, !P1 ;  /* 0x0000000b14147208 */ /* 0x000fe20004800000 */
[----:B------:R-:W-:Y:S01]  /*adb0*/  @P0 FMUL R175, R175, 0.25 ;  /* 0x3e800000afaf0820 */ /* 0x000fe20000400000 */
[----:B------:R-:W-:Y:S01]  /*adc0*/  FSEL R53, RZ, -23, P1 ;  /* 0xc1b80000ff357808 */ /* 0x000fe20000800000 */
[----:B------:R-:W-:Y:S01]  /*add0*/  @P0 FMUL R174, R174, 0.25 ;  /* 0x3e800000aeae0820 */ /* 0x000fe20000400000 */
[----:B------:R-:W-:Y:S01]  /*ade0*/  FSETP.GT.AND P1, PT, |R60|, 8.50705917302346158658e+37, PT ;  /* 0x7e8000003c00780b */ /* 0x000fe20003f24200 */
[----:B------:R-:W-:Y:S01]  /*adf0*/  @P0 FMUL R171, R171, 0.25 ;  /* 0x3e800000abab0820 */ /* 0x000fe20000400000 */
[----:B0-----:R-:W-:Y:S01]  /*ae00*/  LOP3.LUT R52, R17, 0xff, RZ, 0xc0, !PT ;  /* 0x000000ff11347812 */ /* 0x001fe200078ec0ff */
[----:B------:R-:W-:Y:S01]  /*ae10*/  @P0 FMUL R170, R170, 0.25 ;  /* 0x3e800000aaaa0820 */ /* 0x000fe20000400000 */
[----:B------:R-:W-:Y:S01]  /*ae20*/  FSETP.GEU.AND P3, PT, R60, 1.175494350822287508e-38, PT ;  /* 0x008000003c00780b */ /* 0x000fe20003f6e000 */
[----:B------:R-:W-:Y:S01]  /*ae30*/  @P0 FMUL R163, R163, 0.25 ;  /* 0x3e800000a3a30820 */ /* 0x000fe20000400000 */
[----:B------:R-:W-:Y:S01]  /*ae40*/  LEA R244, R244, R52, 0x8 ;  /* 0x00000034f4f47211 */ /* 0x000fe200078e40ff */
[----:B------:R-:W-:Y:S01]  /*ae50*/  @P0 FMUL R162, R162, 0.25 ;  /* 0x3e800000a2a20820 */ /* 0x000fe20000400000 */
[----:B------:R-:W-:Y:S01]  /*ae60*/  LEA R230, R52, R230, 0x4 ;  /* 0x000000e634e67211 */ /* 0x000fe200078e20ff */
[----:B------:R-:W-:Y:S01]  /*ae70*/  @P0 FMUL R155, R155, 0.25 ;  /* 0x3e8000009b9b0820 */ /* 0x000fe20000400000 */
[----:B------:R-:W-:Y:S01]  /*ae80*/  FSEL R52, RZ, -23, P2 ;  /* 0xc1b80000ff347808 */ /* 0x000fe20001000000 */
[----:B------:R-:W-:Y:S01]  /*ae90*/  @P0 FMUL R154, R154, 0.25 ;  /* 0x3e8000009a9a0820 */ /* 0x000fe20000400000 */
[----:B------:R-:W-:Y:S01]  /*aea0*/  FSETP.GEU.AND P2, PT, |R55|, 1.175494350822287508e-38, PT ;  /* 0x008000003700780b */ /* 0x000fe20003f4e200 */
[----:B------:R-:W-:Y:S01]  /*aeb0*/  @P0 FMUL R151, R151, 0.25 ;  /* 0x3e80000097970820 */ /* 0x000fe20000400000 */
[----:B------:R-:W-:Y:S01]  /*aec0*/  FSEL R47, R47, R60, !P3 ;  /* 0x0000003c2f2f7208 */ /* 0x000fe20005800000 */
[----:B------:R-:W-:Y:S01]  /*aed0*/  @P0 FMUL R150, R150, 0.25 ;  /* 0x3e80000096960820 */ /* 0x000fe20000400000 */
[----:B------:R-:W-:Y:S01]  /*aee0*/  IADD3 R97, R46, -0x3f3504f3, RZ ;  /* 0xc0cafb0d2e617810 */ /* 0x000fe20007ffe0ff */
[----:B------:R-:W-:Y:S01]  /*aef0*/  @P0 FMUL R143, R143, 0.25 ;  /* 0x3e8000008f8f0820 */ /* 0x000fe20000400000 */
[----:B------:R-:W-:Y:S01]  /*af00*/  SHF.L.U32 R21, R248, 0x3, RZ ;  /* 0x00000003f8157819 */ /* 0x000fe200000006ff */
[----:B------:R-:W-:Y:S01]  /*af10*/  @P0 FMUL R142, R142, 0.25 ;  /* 0x3e8000008e8e0820 */ /* 0x000fe20000400000 */
[----:B------:R-:W-:Y:S01]  /*af20*/  LOP3.LUT R97, R97, 0xff800000, RZ, 0xc0, !PT ;  /* 0xff80000061617812 */ /* 0x000fe200078ec0ff */
[----:B------:R-:W-:Y:S01]  /*af30*/  @P0 FMUL R135, R135, 0.25 ;  /* 0x3e80000087870820 */ /* 0x000fe20000400000 */
[C---:B------:R-:W-:Y:S01]  /*af40*/  LOP3.LUT R36, R21.reuse, 0x700, RZ, 0xc0, !PT ;  /* 0x0000070015247812 */ /* 0x040fe200078ec0ff */
[----:B------:R-:W-:Y:S01]  /*af50*/  @P0 FMUL R134, R134, 0.25 ;  /* 0x3e80000086860820 */ /* 0x000fe20000400000 */
[----:B------:R-:W-:Y:S01]  /*af60*/  LOP3.LUT R222, R21, 0x38, RZ, 0xc0, !PT ;  /* 0x0000003815de7812 */ /* 0x000fe200078ec0ff */
[----:B------:R-:W-:Y:S01]  /*af70*/  @P0 FMUL R127, R127, 0.25 ;  /* 0x3e8000007f7f0820 */ /* 0x000fe20000400000 */
[----:B------:R-:W-:Y:S01]  /*af80*/  I2F R21, R97 ;  /* 0x0000006100157306 */ /* 0x000fe20000201400 */
[----:B------:R-:W-:Y:S01]  /*af90*/  @P0 FMUL R126, R126, 0.25 ;  /* 0x3e8000007e7e0820 */ /* 0x000fe20000400000 */
[----:B------:R-:W-:Y:S01]  /*afa0*/  FSEL R50, RZ, -23, P4 ;  /* 0xc1b80000ff327808 */ /* 0x000fe20002000000 */
[----:B------:R-:W-:Y:S01]  /*afb0*/  @P0 FMUL R119, R119, 0.25 ;  /* 0x3e80000077770820 */ /* 0x000fe20000400000 */
[----:B------:R-:W-:Y:S01]  /*afc0*/  LOP3.LUT R45, R36, 0x70, R37, 0xf8, !PT ;  /* 0x00000070242d7812 */ /* 0x000fe200078ef825 */
[----:B------:R-:W-:Y:S01]  /*afd0*/  @P0 FMUL R118, R118, 0.25 ;  /* 0x3e80000076760820 */ /* 0x000fe20000400000 */
[----:B------:R-:W-:Y:S01]  /*afe0*/  LOP3.LUT R37, R37, 0x3c0, RZ, 0xc0, !PT ;  /* 0x000003c025257812 */ /* 0x000fe200078ec0ff */
[----:B------:R-:W-:Y:S01]  /*aff0*/  @P0 FMUL R111, R111, 0.25 ;  /* 0x3e8000006f6f0820 */ /* 0x000fe20000400000 */
[----:B------:R-:W-:Y:S01]  /*b000*/  IADD3 R108, R39, -0x3f3504f3, RZ ;  /* 0xc0cafb0d276c7810 */ /* 0x000fe20007ffe0ff */
[----:B------:R-:W-:Y:S01]  /*b010*/  @P0 FMUL R110, R110, 0.25 ;  /* 0x3e8000006e6e0820 */ /* 0x000fe20000400000 */
[----:B------:R-:W-:Y:S01]  /*b020*/  IADD3 R222, R38, R222, R37 ;  /* 0x000000de26de7210 */ /* 0x000fe20007ffe025 */
[----:B------:R-:W-:Y:S01]  /*b030*/  @P0 FMUL R91, R91, 0.25 ;  /* 0x3e8000005b5b0820 */ /* 0x000fe20000400000 */
[----:B------:R-:W-:Y:S01]  /*b040*/  LOP3.LUT R108, R108, 0xff800000, RZ, 0xc0, !PT ;  /* 0xff8000006c6c7812 */ /* 0x000fe200078ec0ff */
[----:B------:R-:W-:Y:S01]  /*b050*/  @P0 FMUL R90, R90, 0.25 ;  /* 0x3e8000005a5a0820 */ /* 0x000fe20000400000 */
[----:B------:R-:W-:Y:S01]  /*b060*/  IADD3 R15, R20, -0x3f3504f3, RZ ;  /* 0xc0cafb0d140f7810 */ /* 0x000fe20007ffe0ff */
[----:B------:R-:W-:Y:S01]  /*b070*/  @P0 FMUL R19, R19, 0.25 ;  /* 0x3e80000013130820 */ /* 0x000fe20000400000 */
[----:B------:R0:W-:Y:S01]  /*b080*/  I2F R17, R108 ;  /* 0x0000006c00117306 */ /* 0x0001e20000201400 */
[----:B------:R-:W-:Y:S01]  /*b090*/  @P0 FMUL R112, R112, 0.25 ;  /* 0x3e80000070700820 */ /* 0x000fe20000400000 */
[----:B------:R-:W-:Y:S01]  /*b0a0*/  LOP3.LUT R15, R15, 0xff800000, RZ, 0xc0, !PT ;  /* 0xff8000000f0f7812 */ /* 0x000fe200078ec0ff */
[----:B------:R-:W-:Y:S01]  /*b0b0*/  @P0 FMUL R18, R18, 0.25 ;  /* 0x3e80000012120820 */ /* 0x000fe20000400000 */
[----:B------:R-:W-:Y:S01]  /*b0c0*/  IADD3 R54, R47, -0x3f3504f3, RZ ;  /* 0xc0cafb0d2f367810 */ /* 0x000fe20007ffe0ff */
[----:B------:R-:W-:Y:S01]  /*b0d0*/  @P0 FMUL R13, R13, 0.25 ;  /* 0x3e8000000d0d0820 */ /* 0x000fe20000400000 */
[----:B------:R-:W-:Y:S01]  /*b0e0*/  LOP3.LUT R76, R76, R45, RZ, 0x3c, !PT ;  /* 0x0000002d4c4c7212 */ /* 0x000fe200078e3cff */
[----:B------:R-:W-:Y:S01]  /*b0f0*/  @P0 FMUL R31, R31, 0.25 ;  /* 0x3e8000001f1f0820 */ /* 0x000fe20000400000 */
[----:B------:R-:W-:Y:S01]  /*b100*/  LOP3.LUT R54, R54, 0xff800000, RZ, 0xc0, !PT ;  /* 0xff80000036367812 */ /* 0x000fe200078ec0ff */
[----:B------:R-:W-:Y:S01]  /*b110*/  @P0 FMUL R30, R30, 0.25 ;  /* 0x3e8000001e1e0820 */ /* 0x000fe20000400000 */
[----:B0-----:R-:W-:Y:S01]  /*b120*/  IADD3 R108, R39, -R108, RZ ;  /* 0x8000006c276c7210 */ /* 0x001fe20007ffe0ff */
[----:B------:R-:W-:Y:S01]  /*b130*/  @P0 FMUL R16, R16, 0.25 ;  /* 0x3e80000010100820 */ /* 0x000fe20000400000 */
[----:B------:R-:W-:Y:S01]  /*b140*/  IADD3 R97, R46, -R97, RZ ;  /* 0x800000612e617210 */ /* 0x000fe20007ffe0ff */
[----:B------:R-:W-:Y:S01]  /*b150*/  @P0 FMUL R12, R12, 0.25 ;  /* 0x3e8000000c0c0820 */ /* 0x000fe20000400000 */
[----:B------:R0:W-:Y:S01]  /*b160*/  I2F R28, R54 ;  /* 0x00000036001c7306 */ /* 0x0001e20000201400 */
[----:B------:R-:W-:Y:S01]  /*b170*/  @P0 FMUL R55, R55, 0.25 ;  /* 0x3e80000037370820 */ /* 0x000fe20000400000 */
[----:B------:R-:W-:Y:S01]  /*b180*/  FSETP.GT.AND P0, PT, |R14|, 8.50705917302346158658e+37, PT ;  /* 0x7e8000000e00780b */ /* 0x000fe20003f04200 */
[----:B------:R-:W-:Y:S01]  /*b190*/  @!P2 FMUL R99, R99, 16777216 ;  /* 0x4b8000006363a820 */ /* 0x000fe20000400000 */
[----:B------:R-:W-:Y:S01]  /*b1a0*/  SHF.L.U32 R122, R23, 0x1, RZ ;  /* 0x00000001177a7819 */ /* 0x000fe200000006ff */
[----:B------:R-:W-:Y:S01]  /*b1b0*/  @!P2 FMUL R98, R98, 16777216 ;  /* 0x4b8000006262a820 */ /* 0x000fe20000400000 */
[----:B------:R-:W-:Y:S01]  /*b1c0*/  FSEL R51, RZ, -23, P3 ;  /* 0xc1b80000ff337808 */ /* 0x000fe20001800000 */
[----:B------:R-:W-:Y:S01]  /*b1d0*/  @!P2 FMUL R175, R175, 16777216 ;  /* 0x4b800000afafa820 */ /* 0x000fe20000400000 */
[----:B------:R-:W-:Y:S01]  /*b1e0*/  I2F R22, R15 ;  /* 0x0000000f00167306 */ /* 0x000fe20000201400 */
[----:B------:R-:W-:Y:S01]  /*b1f0*/  @!P2 FMUL R174, R174, 16777216 ;  /* 0x4b800000aeaea820 */ /* 0x000fe20000400000 */
[----:B0-----:R-:W-:Y:S01]  /*b200*/  IADD3 R54, R47, -R54, RZ ;  /* 0x800000362f367210 */ /* 0x001fe20007ffe0ff */
[----:B------:R-:W-:Y:S01]  /*b210*/  @!P2 FMUL R171, R171, 16777216 ;  /* 0x4b800000ababa820 */ /* 0x000fe20000400000 */
[----:B------:R-:W-:Y:S01]  /*b220*/  ISETP.GE.U32.AND P4, PT, R46, 0x7f800000, PT ;  /* 0x7f8000002e00780c */ /* 0x000fe20003f86070 */
[----:B------:R-:W-:Y:S01]  /*b230*/  @!P2 FMUL R170, R170, 16777216 ;  /* 0x4b800000aaaaa820 */ /* 0x000fe20000400000 */
[----:B------:R-:W-:Y:S01]  /*b240*/  FSETP.NEU.AND P3, PT, R20, RZ, PT ;  /* 0x000000ff1400720b */ /* 0x000fe20003f6d000 */
[----:B------:R-:W-:Y:S01]  /*b250*/  @!P2 FMUL R163, R163, 16777216 ;  /* 0x4b800000a3a3a820 */ /* 0x000fe20000400000 */
[----:B------:R-:W-:Y:S01]  /*b260*/  SHF.L.U32 R248, R248, 0x1, RZ ;  /* 0x00000001f8f87819 */ /* 0x000fe200000006ff */
[----:B------:R-:W-:-:S02]  /*b270*/  @!P2 FMUL R162, R162, 16777216 ;  /* 0x4b800000a2a2a820 */ /* 0x000fc40000400000 */
[----:B------:R-:W-:Y:S02]  /*b280*/  @!P2 FMUL R155, R155, 16777216 ;  /* 0x4b8000009b9ba820 */ /* 0x000fe40000400000 */
[----:B------:R-:W-:Y:S02]  /*b290*/  @!P2 FMUL R154, R154, 16777216 ;  /* 0x4b8000009a9aa820 */ /* 0x000fe40000400000 */
[----:B------:R-:W-:Y:S02]  /*b2a0*/  @!P2 FMUL R151, R151, 16777216 ;  /* 0x4b8000009797a820 */ /* 0x000fe40000400000 */
[----:B------:R-:W-:Y:S02]  /*b2b0*/  @!P2 FMUL R150, R150, 16777216 ;  /* 0x4b8000009696a820 */ /* 0x000fe40000400000 */
[----:B------:R-:W-:Y:S02]  /*b2c0*/  @!P2 FMUL R143, R143, 16777216 ;  /* 0x4b8000008f8fa820 */ /* 0x000fe40000400000 */
[----:B------:R-:W-:-:S02]  /*b2d0*/  @!P2 FMUL R142, R142, 16777216 ;  /* 0x4b8000008e8ea820 */ /* 0x000fc40000400000 */
[----:B------:R-:W-:Y:S02]  /*b2e0*/  @!P2 FMUL R55, R55, 16777216 ;  /* 0x4b8000003737a820 */ /* 0x000fe40000400000 */
[----:B------:R-:W-:Y:S02]  /*b2f0*/  @!P2 FMUL R135, R135, 16777216 ;  /* 0x4b8000008787a820 */ /* 0x000fe40000400000 */
[----:B------:R-:W-:Y:S02]  /*b300*/  @!P2 FMUL R134, R134, 16777216 ;  /* 0x4b8000008686a820 */ /* 0x000fe40000400000 */
[----:B------:R-:W-:Y:S01]  /*b310*/  @!P2 FMUL R127, R127, 16777216 ;  /* 0x4b8000007f7fa820 */ /* 0x000fe20000400000 */
[----:B------:R-:W0:Y:S01]  /*b320*/  MUFU.RCP R55, R55 ;  /* 0x0000003700377308 */ /* 0x000e220000001000 */
[----:B------:R-:W-:Y:S02]  /*b330*/  @!P2 FMUL R126, R126, 16777216 ;  /* 0x4b8000007e7ea820 */ /* 0x000fe40000400000 */
        /* <DEDUP_REMOVED lines=13> */
[----:B------:R-:W-:Y:S01]  /*b410*/  @!P2 FMUL R12, R12, 16777216 ;  /* 0x4b8000000c0ca820 */ /* 0x000fe20000400000 */
[----:B------:R-:W-:Y:S01]  /*b420*/  FSETP.GEU.AND P2, PT, |R60|, 1.175494350822287508e-38, PT ;  /* 0x008000003c00780b */ /* 0x000fe20003f4e200 */
[----:B------:R-:W-:Y:S02]  /*b430*/  @P1 FMUL R62, R62, 0.25 ;  /* 0x3e8000003e3e1820 */ /* 0x000fe40000400000 */
[----:B------:R-:W-:Y:S02]  /*b440*/  @P1 FMUL R96, R96, 0.25 ;  /* 0x3e80000060601820 */ /* 0x000fe40000400000 */
[----:B------:R-:W-:Y:S02]  /*b450*/  @P1 FMUL R173, R173, 0.25 ;  /* 0x3e800000adad1820 */ /* 0x000fe40000400000 */
[----:B------:R-:W-:Y:S02]  /*b460*/  @P1 FMUL R172, R172, 0.25 ;  /* 0x3e800000acac1820 */ /* 0x000fe40000400000 */
[----:B------:R-:W-:-:S02]  /*b470*/  @P1 FMUL R169, R169, 0.25 ;  /* 0x3e800000a9a91820 */ /* 0x000fc40000400000 */
[----:B------:R-:W-:Y:S02]  /*b480*/  @P1 FMUL R168, R168, 0.25 ;  /* 0x3e800000a8a81820 */ /* 0x000fe40000400000 */
        /* <DEDUP_REMOVED lines=26> */
[----:B------:R-:W-:Y:S01]  /*b630*/  @P1 FMUL R60, R60, 0.25 ;  /* 0x3e8000003c3c1820 */ /* 0x000fe20000400000 */
[----:B------:R-:W-:Y:S01]  /*b640*/  FSETP.GT.AND P1, PT, |R11|, 8.50705917302346158658e+37, PT ;  /* 0x7e8000000b00780b */ /* 0x000fe20003f24200 */
        /* <DEDUP_REMOVED lines=67> */
[C---:B------:R-:W-:Y:S01]  /*ba80*/  FSETP.GEU.AND P0, PT, |R11|.reuse, 1.175494350822287508e-38, PT ;  /* 0x008000000b00780b */ /* 0x040fe20003f0e200 */
[----:B------:R-:W-:Y:S02]  /*ba90*/  @P1 FMUL R11, R11, 0.25 ;  /* 0x3e8000000b0b1820 */ /* 0x000fe40000400000 */
[----:B------:R-:W-:-:S02]  /*baa0*/  @!P2 FMUL R14, R14, 16777216 ;  /* 0x4b8000000e0ea820 */ /* 0x000fc40000400000 */
[----:B0-----:R-:W-:Y:S02]  /*bab0*/  FMUL R109, R55, R13 ;  /* 0x0000000d376d7220 */ /* 0x001fe40000400000 */
[----:B------:R-:W0:Y:S01]  /*bac0*/  MUFU.RCP R13, R60 ;  /* 0x0000003c000d7308 */ /* 0x000e220000001000 */
[----:B------:R-:W-:Y:S02]  /*bad0*/  @P1 FMUL R41, R41, 0.25 ;  /* 0x3e80000029291820 */ /* 0x000fe40000400000 */
[----:B------:R-:W-:Y:S02]  /*bae0*/  @P1 FMUL R241, R241, 0.25 ;  /* 0x3e800000f1f11820 */ /* 0x000fe40000400000 */
[----:B------:R-:W-:Y:S02]  /*baf0*/  @P1 FMUL R240, R240, 0.25 ;  /* 0x3e800000f0f01820 */ /* 0x000fe40000400000 */
[----:B------:R-:W-:Y:S01]  /*bb00*/  @!P0 FMUL R11, R11, 16777216 ;  /* 0x4b8000000b0b8820 */ /* 0x000fe20000400000 */
[----:B------:R-:W1:Y:S01]  /*bb10*/  MUFU.RCP R14, R14 ;  /* 0x0000000e000e7308 */ /* 0x000e620000001000 */
[----:B------:R-:W-:-:S02]  /*bb20*/  @P1 FMUL R237, R237, 0.25 ;  /* 0x3e800000eded1820 */ /* 0x000fc40000400000 */
[----:B------:R-:W-:Y:S02]  /*bb30*/  @P1 FMUL R236, R236, 0.25 ;  /* 0x3e800000ecec1820 */ /* 0x000fe40000400000 */
[----:B------:R-:W-:Y:S02]  /*bb40*/  @P1 FMUL R233, R233, 0.25 ;  /* 0x3e800000e9e91820 */ /* 0x000fe40000400000 */
[----:B------:R-:W-:Y:S01]  /*bb50*/  @P1 FMUL R232, R232, 0.25 ;  /* 0x3e800000e8e81820 */ /* 0x000fe20000400000 */
[----:B------:R-:W2:Y:S01]  /*bb60*/  MUFU.RCP R11, R11 ;  /* 0x0000000b000b7308 */ /* 0x000ea20000001000 */
        /* <DEDUP_REMOVED lines=24> */
[----:B------:R-:W-:Y:S02]  /*bcf0*/  @!P2 FMUL R35, R35, 16777216 ;  /* 0x4b8000002323a820 */ /* 0x000fe40000400000 */
[----:B------:R-:W-:Y:S01]  /*bd00*/  @P1 FMUL R32, R32, 0.25 ;  /* 0x3e80000020201820 */ /* 0x000fe20000400000 */
[----:B------:R-:W-:Y:S01]  /*bd10*/  ISETP.GE.U32.AND P1, PT, R39, 0x7f800000, PT ;  /* 0x7f8000002700780c */ /* 0x000fe20003f26070 */
[----:B------:R-:W-:-:S02]  /*bd20*/  @!P2 FMUL R34, R34, 16777216 ;  /* 0x4b8000002222a820 */ /* 0x000fc40000400000 */
[----:B------:R-:W-:Y:S02]  /*bd30*/  FFMA.FTZ R50, R21, 1.1920928955078125e-07, R50 ;  /* 0x3400000015327823 */ /* 0x000fe40000010032 */
[----:B------:R-:W-:Y:S02]  /*bd40*/  @!P2 FMUL R4, R4, 16777216 ;  /* 0x4b8000000404a820 */ /* 0x000fe40000400000 */
[----:B------:R-:W-:Y:S02]  /*bd50*/  @!P2 FMUL R27, R27, 16777216 ;  /* 0x4b8000001b1ba820 */ /* 0x000fe40000400000 */
[----:B------:R-:W-:Y:S02]  /*bd60*/  @!P2 FMUL R26, R26, 16777216 ;  /* 0x4b8000001a1aa820 */ /* 0x000fe40000400000 */
[----:B------:R-:W-:Y:S02]  /*bd70*/  @!P2 FMUL R67, R67, 16777216 ;  /* 0x4b8000004343a820 */ /* 0x000fe40000400000 */
[----:B------:R-:W-:-:S02]  /*bd80*/  @!P2 FMUL R66, R66, 16777216 ;  /* 0x4b8000004242a820 */ /* 0x000fc40000400000 */
[----:B------:R-:W-:Y:S02]  /*bd90*/  @!P0 FMUL R41, R41, 16777216 ;  /* 0x4b80000029298820 */ /* 0x000fe40000400000 */
[----:B------:R-:W-:Y:S02]  /*bda0*/  FMUL R21, R55, R111 ;  /* 0x0000006f37157220 */ /* 0x000fe40000400000 */
[----:B0-----:R-:W-:Y:S02]  /*bdb0*/  FMUL R113, R13, R10 ;  /* 0x0000000a0d717220 */ /* 0x001fe40000400000 */
        /* <DEDUP_REMOVED lines=30> */
[C---:B------:R-:W-:Y:S02]  /*bfa0*/  FMUL R37, R55.reuse, R118 ;  /* 0x0000007637257220 */ /* 0x040fe40000400000 */
[----:B------:R-:W-:Y:S02]  /*bfb0*/  FMUL R111, R55, R12 ;  /* 0x0000000c376f7220 */ /* 0x000fe40000400000 */
[----:B------:R-:W-:-:S02]  /*bfc0*/  FMUL R102, R13, R116 ;  /* 0x000000740d667220 */ /* 0x000fc40000400000 */
[----:B-1----:R-:W-:Y:S02]  /*bfd0*/  FMUL R10, R14, R35 ;  /* 0x000000230e0a7220 */ /* 0x002fe40000400000 */
[----:B------:R-:W-:Y:S01]  /*bfe0*/  @!P0 FMUL R32, R32, 16777216 ;  /* 0x4b80000020208820 */ /* 0x000fe20000400000 */
[----:B------:R-:W-:Y:S01]  /*bff0*/  ISETP.GE.U32.AND P0, PT, R20, 0x7f800000, PT ;  /* 0x7f8000001400780c */ /* 0x000fe20003f06070 */
[C---:B------:R-:W-:Y:S02]  /*c000*/  FMUL R101, R13.reuse, R117 ;  /* 0x000000750d657220 */ /* 0x040fe40000400000 */
[C---:B------:R-:W-:Y:S02]  /*c010*/  FMUL R116, R13.reuse, R9 ;  /* 0x000000090d747220 */ /* 0x040fe40000400000 */
[C---:B------:R-:W-:Y:S02]  /*c020*/  FMUL R115, R13.reuse, R8 ;  /* 0x000000080d737220 */ /* 0x040fe40000400000 */
[----:B------:R-:W-:-:S02]  /*c030*/  FMUL R118, R13, R7 ;  /* 0x000000070d767220 */ /* 0x000fc40000400000 */
[C---:B------:R-:W-:Y:S02]  /*c040*/  FMUL R12, R13.reuse, R49 ;  /* 0x000000310d0c7220 */ /* 0x040fe40000400000 */
[----:B------:R-:W-:Y:S02]  /*c050*/  FMUL R35, R14, R34 ;  /* 0x000000220e237220 */ /* 0x000fe40000400000 */
[C---:B------:R-:W-:Y:S02]  /*c060*/  FMUL R117, R13.reuse, R6 ;  /* 0x000000060d757220 */ /* 0x040fe40000400000 */
[----:B------:R-:W-:Y:S01]  /*c070*/  FMUL R120, R13, R5 ;  /* 0x000000050d787220 */ /* 0x000fe20000400000 */
[----:B------:R-:W-:Y:S01]  /*c080*/  F2FP.BF16.PACK_AB R10, R10, R35 ;  /* 0x000000230a0a723e */ /* 0x000fe200000010ff */
[C---:B------:R-:W-:Y:S02]  /*c090*/  FMUL R105, R14.reuse, R4 ;  /* 0x000000040e697220 */ /* 0x040fe40000400000 */
[----:B------:R-:W-:-:S02]  /*c0a0*/  FMUL R9, R14, R27 ;  /* 0x0000001b0e097220 */ /* 0x000fc40000400000 */
[C---:B------:R-:W-:Y:S02]  /*c0b0*/  FMUL R34, R14.reuse, R26 ;  /* 0x0000001a0e227220 */ /* 0x040fe40000400000 */
[C---:B------:R-:W-:Y:S02]  /*c0c0*/  FMUL R8, R14.reuse, R67 ;  /* 0x000000430e087220 */ /* 0x040fe40000400000 */
[----:B------:R-:W-:Y:S01]  /*c0d0*/  FMUL R49, R14, R66 ;  /* 0x000000420e317220 */ /* 0x000fe20000400000 */
[----:B------:R-:W-:Y:S01]  /*c0e0*/  F2FP.BF16.PACK_AB R9, R9, R34 ;  /* 0x000000220909723e */ /* 0x000fe200000010ff */
[C---:B--2---:R-:W-:Y:S02]  /*c0f0*/  FMUL R7, R11.reuse, R41 ;  /* 0x000000290b077220 */ /* 0x044fe40000400000 */
[C---:B------:R-:W-:Y:S01]  /*c100*/  FMUL R241, R11.reuse, R241 ;  /* 0x000000f10bf17220 */ /* 0x040fe20000400000 */
[----:B------:R-:W-:Y:S01]  /*c110*/  F2FP.BF16.PACK_AB R8, R8, R49 ;  /* 0x000000310808723e */ /* 0x000fe200000010ff */
[----:B------:R-:W-:-:S02]  /*c120*/  FMUL R240, R11, R240 ;  /* 0x000000f00bf07220 */ /* 0x000fc40000400000 */
[C---:B------:R-:W-:Y:S02]  /*c130*/  FMUL R237, R11.reuse, R237 ;  /* 0x000000ed0bed7220 */ /* 0x040fe40000400000 */
[C---:B------:R-:W-:Y:S02]  /*c140*/  FMUL R236, R11.reuse, R236 ;  /* 0x000000ec0bec7220 */ /* 0x040fe40000400000 */
[C---:B------:R-:W-:Y:S02]  /*c150*/  FMUL R233, R11.reuse, R233 ;  /* 0x000000e90be97220 */ /* 0x040fe40000400000 */
[C---:B------:R-:W-:Y:S02]  /*c160*/  FMUL R232, R11.reuse, R232 ;  /* 0x000000e80be87220 */ /* 0x040fe40000400000 */
[C---:B------:R-:W-:Y:S01]  /*c170*/  FMUL R66, R11.reuse, R229 ;  /* 0x000000e50b427220 */ /* 0x040fe20000400000 */
[C---:B------:R-:W-:Y:S01]  /*c180*/  LOP3.LUT R229, R230.reuse, 0x20, RZ, 0x3c, !PT ;  /* 0x00000020e6e57812 */ /* 0x040fe200078e3cff */
[C---:B------:R-:W-:Y:S01]  /*c190*/  FMUL R67, R11.reuse, R228 ;  /* 0x000000e40b437220 */ /* 0x040fe20000400000 */
[----:B------:R-:W-:Y:S01]  /*c1a0*/  LOP3.LUT R228, R230, 0x40, RZ, 0x3c, !PT ;  /* 0x00000040e6e47812 */ /* 0x000fe200078e3cff */
[----:B------:R-:W-:-:S02]  /*c1b0*/  FMUL R26, R11, R225 ;  /* 0x000000e10b1a7220 */ /* 0x000fc40000400000 */
[C---:B------:R-:W-:Y:S02]  /*c1c0*/  FMUL R27, R11.reuse, R224 ;  /* 0x000000e00b1b7220 */ /* 0x040fe40000400000 */
[C---:B------:R-:W-:Y:S02]  /*c1d0*/  FMUL R181, R11.reuse, R181 ;  /* 0x000000b50bb57220 */ /* 0x040fe40000400000 */
[C---:B------:R-:W-:Y:S02]  /*c1e0*/  FMUL R180, R11.reuse, R180 ;  /* 0x000000b40bb47220 */ /* 0x040fe40000400000 */
[C---:B------:R-:W-:Y:S02]  /*c1f0*/  FMUL R177, R11.reuse, R177 ;  /* 0x000000b10bb17220 */ /* 0x040fe40000400000 */
[C---:B------:R-:W-:Y:S02]  /*c200*/  FMUL R176, R11.reuse, R176 ;  /* 0x000000b00bb07220 */ /* 0x040fe40000400000 */
        /* <DEDUP_REMOVED lines=11> */
[----:B------:R-:W-:Y:S01]  /*c2c0*/  FMUL R4, R11, R65 ;  /* 0x000000410b047220 */ /* 0x000fe20000400000 */
[----:B------:R-:W-:Y:S01]  /*c2d0*/  F2FP.BF16.PACK_AB R65, R233, R232 ;  /* 0x000000e8e941723e */ /* 0x000fe200000010ff */
[----:B------:R-:W-:Y:S01]  /*c2e0*/  FMUL R41, R11, R64 ;  /* 0x000000400b297220 */ /* 0x000fe20000400000 */
[----:B------:R-:W-:Y:S01]  /*c2f0*/  F2FP.BF16.PACK_AB R7, R7, R40 ;  /* 0x000000280707723e */ /* 0x000fe200000010ff */
[C---:B------:R-:W-:Y:S01]  /*c300*/  FMUL R5, R11.reuse, R25 ;  /* 0x000000190b057220 */ /* 0x040fe20000400000 */
[----:B------:R-:W-:Y:S01]  /*c310*/  F2FP.BF16.PACK_AB R64, R66, R67 ;  /* 0x000000434240723e */ /* 0x000fe200000010ff */
[C---:B------:R-:W-:Y:S01]  /*c320*/  FMUL R24, R11.reuse, R24 ;  /* 0x000000180b187220 */ /* 0x040fe20000400000 */
[----:B------:R-:W-:Y:S01]  /*c330*/  F2FP.BF16.PACK_AB R4, R4, R41 ;  /* 0x000000290404723e */ /* 0x000fe200000010ff */
[----:B------:R-:W-:Y:S01]  /*c340*/  FMUL R6, R11, R33 ;  /* 0x000000210b067220 */ /* 0x000fe20000400000 */
[----:B------:R-:W-:Y:S01]  /*c350*/  F2FP.BF16.PACK_AB R66, R237, R236 ;  /* 0x000000eced42723e */ /* 0x000fe200000010ff */
[----:B------:R-:W-:Y:S01]  /*c360*/  FMUL R11, R11, R32 ;  /* 0x000000200b0b7220 */ /* 0x000fe20000400000 */
[----:B------:R-:W-:Y:S01]  /*c370*/  F2FP.BF16.PACK_AB R5, R5, R24 ;  /* 0x000000180505723e */ /* 0x000fe200000010ff */
[----:B------:R-:W-:Y:S01]  /*c380*/  IMAD.MOV.U32 R33, RZ, RZ, 0x3dc6b27f ;  /* 0x3dc6b27fff217424 */ /* 0x000fe200078e00ff */
[----:B------:R-:W-:Y:S01]  /*c390*/  IADD3 R24, R20, -R15, RZ ;  /* 0x8000000f14187210 */ /* 0x000fe20007ffe0ff */
[----:B------:R-:W-:Y:S01]  /*c3a0*/  FADD R108, R108, -1 ;  /* 0xbf8000006c6c7421 */ /* 0x000fe20000000000 */
[----:B------:R-:W-:Y:S01]  /*c3b0*/  F2FP.BF16.PACK_AB R6, R6, R11 ;  /* 0x0000000b0606723e */ /* 0x000fe200000010ff */
[----:B------:R-:W-:Y:S01]  /*c3c0*/  FADD R97, R97, -1 ;  /* 0xbf80000061617421 */ /* 0x000fe20000000000 */
[----:B------:R-:W-:Y:S01]  /*c3d0*/  F2FP.BF16.PACK_AB R15, R113, R116 ;  /* 0x00000074710f723e */ /* 0x000fe200000010ff */
[----:B------:R-:W-:Y:S01]  /*c3e0*/  FADD R24, R24, -1 ;  /* 0xbf80000018187421 */ /* 0x000fe20000000000 */
[----:B------:R-:W-:Y:S01]  /*c3f0*/  F2FP.BF16.PACK_AB R67, R241, R240 ;  /* 0x000000f0f143723e */ /* 0x000fe200000010ff */
[----:B------:R0:W-:Y:S01]  /*c400*/  STS.128 [R76], R4 ;  /* 0x000000044c007388 */ /* 0x0001e20000000c00 */
[----:B------:R-:W-:-:S02]  /*c410*/  FADD R54, R54, -1 ;  /* 0xbf80000036367421 */ /* 0x000fc40000000000 */
[----:B------:R-:W-:Y:S02]  /*c420*/  FFMA.FTZ R25, R24, R33, -0.16845393180847167969 ;  /* 0xbe2c7f3018197423 */ /* 0x000fe40000010021 */
[----:B------:R-:W-:Y:S02]  /*c430*/  IMAD R29, R244, c[0x0][0x1c4], RZ ;  /* 0x00007100f41d7a24 */ /* 0x000fe400078e02ff */
[C---:B------:R-:W-:Y:S02]  /*c440*/  FFMA.FTZ R25, R24.reuse, R25, 0.1716887056827545166 ;  /* 0x3e2fcf2a18197423 */ /* 0x040fe40000010019 */
[----:B------:R-:W-:Y:S01]  /*c450*/  FFMA.FTZ R52, R17, 1.1920928955078125e-07, R52 ;  /* 0x3400000011347823 */ /* 0x000fe20000010034 */
[----:B------:R-:W-:Y:S01]  /*c460*/  SHF.L.U32 R123, R29, 0x1, RZ ;  /* 0x000000011d7b7819 */ /* 0x000fe200000006ff */
[C---:B------:R-:W-:Y:S02]  /*c470*/  FFMA.FTZ R25, R24.reuse, R25, -0.17900948226451873779 ;  /* 0xbe374e4318197423 */ /* 0x040fe40000010019 */
[----:B------:R-:W-:Y:S01]  /*c480*/  @!P2 FMUL R43, R43, 16777216 ;  /* 0x4b8000002b2ba820 */ /* 0x000fe20000400000 */
[----:B------:R-:W-:Y:S01]  /*c490*/  IADD3 R122, P5, P6, R123, c[0x0][0x178], R122 ;  /* 0x00005e007b7a7a10 */ /* 0x000fe20007ebe07a */
[----:B------:R-:W-:-:S02]  /*c4a0*/  FFMA.FTZ R25, R24, R25, 0.20512372255325317383 ;  /* 0x3e520bf418197423 */ /* 0x000fc40000010019 */
[CC--:B0-----:R-:W-:Y:S02]  /*c4b0*/  FFMA.FTZ R5, R108.reuse, R33.reuse, -0.16845393180847167969 ;  /* 0xbe2c7f306c057423 */ /* 0x0c1fe40000010021 */
[C---:B------:R-:W-:Y:S02]  /*c4c0*/  FFMA.FTZ R4, R97.reuse, R33, -0.16845393180847167969 ;  /* 0xbe2c7f3061047423 */ /* 0x040fe40000010021 */
[----:B------:R-:W-:Y:S02]  /*c4d0*/  FFMA.FTZ R5, R108, R5, 0.1716887056827545166 ;  /* 0x3e2fcf2a6c057423 */ /* 0x000fe40000010005 */
[----:B------:R-:W-:Y:S02]  /*c4e0*/  FFMA.FTZ R7, R54, R33, -0.16845393180847167969 ;  /* 0xbe2c7f3036077423 */ /* 0x000fe40000010021 */
[----:B------:R-:W-:Y:S02]  /*c4f0*/  FFMA.FTZ R5, R108, R5, -0.17900948226451873779 ;  /* 0xbe374e436c057423 */ /* 0x000fe40000010005 */
[----:B------:R-:W-:-:S02]  /*c500*/  FFMA.FTZ R4, R97, R4, 0.1716887056827545166 ;  /* 0x3e2fcf2a61047423 */ /* 0x000fc40000010004 */
[----:B------:R-:W-:Y:S02]  /*c510*/  FFMA.FTZ R5, R108, R5, 0.20512372255325317383 ;  /* 0x3e520bf46c057423 */ /* 0x000fe40000010005 */
[----:B------:R-:W-:Y:S02]  /*c520*/  FFMA.FTZ R7, R54, R7, 0.1716887056827545166 ;  /* 0x3e2fcf2a36077423 */ /* 0x000fe40000010007 */
[----:B------:R-:W-:Y:S02]  /*c530*/  FFMA.FTZ R5, R108, R5, -0.24046532809734344482 ;  /* 0xbe763c8b6c057423 */ /* 0x000fe40000010005 */
[----:B------:R-:W-:Y:S02]  /*c540*/  FFMA.FTZ R4, R97, R4, -0.17900948226451873779 ;  /* 0xbe374e4361047423 */ /* 0x000fe40000010004 */
[----:B------:R-:W-:Y:S02]  /*c550*/  FFMA.FTZ R7, R54, R7, -0.17900948226451873779 ;  /* 0xbe374e4336077423 */ /* 0x000fe40000010007 */
[----:B------:R-:W-:-:S02]  /*c560*/  FFMA.FTZ R5, R108, R5, 0.28857114911079406738 ;  /* 0x3e93bf996c057423 */ /* 0x000fc40000010005 */
[----:B------:R-:W-:Y:S02]  /*c570*/  FFMA.FTZ R25, R24, R25, -0.24046532809734344482 ;  /* 0xbe763c8b18197423 */ /* 0x000fe40000010019 */
[----:B------:R-:W-:Y:S02]  /*c580*/  FFMA.FTZ R4, R97, R4, 0.20512372255325317383 ;  /* 0x3e520bf461047423 */ /* 0x000fe40000010004 */
[----:B------:R-:W-:Y:S02]  /*c590*/  @!P2 FMUL R42, R42, 16777216 ;  /* 0x4b8000002a2aa820 */ /* 0x000fe40000400000 */
[----:B------:R-:W-:-:S04]  /*c5a0*/  IMAD.HI R23, R23, 0x2, RZ ;  /* 0x0000000217177827 */ /* 0x000fc800078e02ff */
[----:B------:R-:W-:-:S04]  /*c5b0*/  IMAD.HI R36, R29, 0x2, RZ ;  /* 0x000000021d247827 */ /* 0x000fc800078e02ff */
[C---:B------:R-:W-:Y:S01]  /*c5c0*/  FMUL R74, R55.reuse, R99 ;  /* 0x00000063374a7220 */ /* 0x040fe20000400000 */
[----:B------:R-:W-:Y:S01]  /*c5d0*/  IADD3.X R123, R36, c[0x0][0x17c], R23, P5, P6 ;  /* 0x00005f00247b7a10 */ /* 0x000fe20002fec417 */
[----:B------:R-:W-:Y:S01]  /*c5e0*/  FMUL R38, R55, R110 ;  /* 0x0000006e37267220 */ /* 0x000fe20000400000 */
[----:B------:R-:W-:Y:S01]  /*c5f0*/  ISETP.GE.U32.AND P5, PT, R47, 0x7f800000, PT ;  /* 0x7f8000002f00780c */ /* 0x000fe20003fa6070 */
[C---:B------:R-:W-:Y:S02]  /*c600*/  FMUL R17, R55.reuse, R31 ;  /* 0x0000001f37117220 */ /* 0x040fe40000400000 */
[----:B------:R-:W-:Y:S01]  /*c610*/  FMUL R114, R55, R30 ;  /* 0x0000001e37727220 */ /* 0x000fe20000400000 */
[----:B------:R-:W-:Y:S01]  /*c620*/  F2FP.BF16.PACK_AB R21, R21, R38 ;  /* 0x000000261515723e */ /* 0x000fe200000010ff */
[C---:B------:R-:W-:Y:S02]  /*c630*/  FMUL R75, R13.reuse, R62 ;  /* 0x0000003e0d4b7220 */ /* 0x040fe40000400000 */
[----:B------:R-:W-:Y:S01]  /*c640*/  FMUL R70, R13, R96 ;  /* 0x000000600d467220 */ /* 0x000fe20000400000 */
[----:B------:R-:W-:Y:S01]  /*c650*/  F2FP.BF16.PACK_AB R17, R17, R114 ;  /* 0x000000721111723e */ /* 0x000fe200000010ff */
[----:B------:R-:W-:-:S02]  /*c660*/  FFMA.FTZ R7, R54, R7, 0.20512372255325317383 ;  /* 0x3e520bf436077423 */ /* 0x000fc40000010007 */
[C---:B------:R-:W-:Y:S02]  /*c670*/  FMUL R68, R13.reuse, R173 ;  /* 0x000000ad0d447220 */ /* 0x040fe40000400000 */
[C---:B------:R-:W-:Y:S01]  /*c680*/  FMUL R73, R13.reuse, R172 ;  /* 0x000000ac0d497220 */ /* 0x040fe20000400000 */
[----:B------:R-:W-:Y:S01]  /*c690*/  @P5 MOV R6, 0x7f800000 ;  /* 0x7f80000000065802 */ /* 0x000fe20000000f00 */
[C---:B------:R-:W-:Y:S02]  /*c6a0*/  FMUL R82, R13.reuse, R169 ;  /* 0x000000a90d527220 */ /* 0x040fe40000400000 */
[C---:B------:R-:W-:Y:S02]  /*c6b0*/  FMUL R77, R13.reuse, R168 ;  /* 0x000000a80d4d7220 */ /* 0x040fe40000400000 */
[C---:B------:R-:W-:Y:S02]  /*c6c0*/  FMUL R81, R13.reuse, R161 ;  /* 0x000000a10d517220 */ /* 0x040fe40000400000 */
[----:B------:R-:W-:-:S02]  /*c6d0*/  FMUL R80, R13, R160 ;  /* 0x000000a00d507220 */ /* 0x000fc40000400000 */
[C---:B------:R-:W-:Y:S02]  /*c6e0*/  FMUL R63, R13.reuse, R153 ;  /* 0x000000990d3f7220 */ /* 0x040fe40000400000 */
[----:B------:R-:W-:Y:S01]  /*c6f0*/  FMUL R30, R13, R152 ;  /* 0x000000980d1e7220 */ /* 0x000fe20000400000 */
[----:B------:R-:W-:Y:S01]  /*c700*/  F2FP.BF16.PACK_AB R80, R81, R80 ;  /* 0x000000505150723e */ /* 0x000fe200000010ff */
[C---:B------:R-:W-:Y:S01]  /*c710*/  FMUL R62, R13.reuse, R149 ;  /* 0x000000950d3e7220 */ /* 0x040fe20000400000 */
[----:B------:R-:W-:Y:S01]  /*c720*/  F2FP.BF16.PACK_AB R81, R82, R77 ;  /* 0x0000004d5251723e */ /* 0x000fe200000010ff */
[----:B------:R-:W-:Y:S01]  /*c730*/  FMUL R31, R13, R148 ;  /* 0x000000940d1f7220 */ /* 0x000fe20000400000 */
[----:B------:R-:W-:Y:S01]  /*c740*/  F2FP.BF16.PACK_AB R63, R63, R30 ;  /* 0x0000001e3f3f723e */ /* 0x000fe200000010ff */
[C---:B------:R-:W-:Y:S01]  /*c750*/  FMUL R61, R13.reuse, R141 ;  /* 0x0000008d0d3d7220 */ /* 0x040fe20000400000 */
[----:B------:R-:W-:Y:S01]  /*c760*/  F2FP.BF16.PACK_AB R82, R68, R73 ;  /* 0x000000494452723e */ /* 0x000fe200000010ff */
[C---:B------:R-:W-:Y:S01]  /*c770*/  FMUL R96, R13.reuse, R140 ;  /* 0x0000008c0d607220 */ /* 0x040fe20000400000 */
[----:B------:R-:W-:Y:S01]  /*c780*/  F2FP.BF16.PACK_AB R62, R62, R31 ;  /* 0x0000001f3e3e723e */ /* 0x000fe200000010ff */
[----:B------:R-:W-:-:S02]  /*c790*/  FMUL R60, R13, R133 ;  /* 0x000000850d3c7220 */ /* 0x000fc40000400000 */
[----:B------:R-:W-:Y:S01]  /*c7a0*/  FMUL R95, R13, R132 ;  /* 0x000000840d5f7220 */ /* 0x000fe20000400000 */
[----:B------:R-:W-:Y:S01]  /*c7b0*/  F2FP.BF16.PACK_AB R61, R61, R96 ;  /* 0x000000603d3d723e */ /* 0x000fe200000010ff */
[C---:B------:R-:W-:Y:S02]  /*c7c0*/  FMUL R99, R13.reuse, R125 ;  /* 0x0000007d0d637220 */ /* 0x040fe40000400000 */
[C---:B------:R-:W-:Y:S01]  /*c7d0*/  FMUL R100, R13.reuse, R124 ;  /* 0x0000007c0d647220 */ /* 0x040fe20000400000 */
[----:B------:R-:W-:Y:S01]  /*c7e0*/  F2FP.BF16.PACK_AB R60, R60, R95 ;  /* 0x0000005f3c3c723e */ /* 0x000fe200000010ff */
[C---:B------:R-:W-:Y:S02]  /*c7f0*/  FMUL R103, R13.reuse, R103 ;  /* 0x000000670d677220 */ /* 0x040fe40000400000 */
[C---:B------:R-:W-:Y:S02]  /*c800*/  FMUL R106, R13.reuse, R106 ;  /* 0x0000006a0d6a7220 */ /* 0x040fe40000400000 */
[----:B------:R-:W-:-:S02]  /*c810*/  FMUL R107, R13, R89 ;  /* 0x000000590d6b7220 */ /* 0x000fc40000400000 */
[C---:B------:R-:W-:Y:S02]  /*c820*/  FMUL R110, R13.reuse, R88 ;  /* 0x000000580d6e7220 */ /* 0x040fe40000400000 */
[----:B------:R-:W-:Y:S02]  /*c830*/  FFMA.FTZ R5, R108, R5, -0.36067417263984680176 ;  /* 0xbeb8aa496c057423 */ /* 0x000fe40000010005 */
[----:B------:R-:W-:Y:S02]  /*c840*/  FMUL R13, R13, R48 ;  /* 0x000000300d0d7220 */ /* 0x000fe40000400000 */
[----:B------:R-:W-:Y:S02]  /*c850*/  FFMA.FTZ R25, R24, R25, 0.28857114911079406738 ;  /* 0x3e93bf9918197423 */ /* 0x000fe40000010019 */
[----:B------:R-:W-:Y:S01]  /*c860*/  FFMA.FTZ R4, R97, R4, -0.24046532809734344482 ;  /* 0xbe763c8b61047423 */ /* 0x000fe20000010004 */
[----:B------:R-:W-:Y:S01]  /*c870*/  F2FP.BF16.PACK_AB R12, R12, R13 ;  /* 0x0000000d0c0c723e */ /* 0x000fe200000010ff */
[----:B------:R-:W-:Y:S01]  /*c880*/  FMUL R19, R55, R19 ;  /* 0x0000001337137220 */ /* 0x000fe20000400000 */
[----:B------:R-:W-:Y:S01]  /*c890*/  F2FP.BF16.PACK_AB R13, R117, R120 ;  /* 0x00000078750d723e */ /* 0x000fe200000010ff */
[----:B------:R-:W-:-:S02]  /*c8a0*/  FMUL R112, R55, R112 ;  /* 0x0000007037707220 */ /* 0x000fc40000400000 */
[C---:B------:R-:W-:Y:S02]  /*c8b0*/  FMUL R18, R55.reuse, R18 ;  /* 0x0000001237127220 */ /* 0x040fe40000400000 */
[----:B------:R-:W-:Y:S01]  /*c8c0*/  FMUL R16, R55, R16 ;  /* 0x0000001037107220 */ /* 0x000fe20000400000 */
[----:B------:R-:W-:Y:S01]  /*c8d0*/  F2FP.BF16.PACK_AB R19, R19, R112 ;  /* 0x000000701313723e */ /* 0x000fe200000010ff */
[----:B------:R-:W-:Y:S01]  /*c8e0*/  @!P2 FMUL R243, R243, 16777216 ;  /* 0x4b800000f3f3a820 */ /* 0x000fe20000400000 */
[----:B------:R-:W-:Y:S01]  /*c8f0*/  F2FP.BF16.PACK_AB R18, R18, R109 ;  /* 0x0000006d1212723e */ /* 0x000fe200000010ff */
[----:B------:R-:W-:Y:S01]  /*c900*/  @!P2 FMUL R242, R242, 16777216 ;  /* 0x4b800000f2f2a820 */ /* 0x000fe20000400000 */
[----:B------:R-:W-:Y:S01]  /*c910*/  F2FP.BF16.PACK_AB R16, R16, R111 ;  /* 0x0000006f1010723e */ /* 0x000fe200000010ff */
[----:B------:R-:W-:Y:S02]  /*c920*/  @!P2 FMUL R239, R239, 16777216 ;  /* 0x4b800000efefa820 */ /* 0x000fe40000400000 */
[----:B------:R-:W-:-:S02]  /*c930*/  @!P2 FMUL R238, R238, 16777216 ;  /* 0x4b800000eeeea820 */ /* 0x000fc40000400000 */
[----:B------:R-:W-:Y:S01]  /*c940*/  @!P2 FMUL R235, R235, 16777216 ;  /* 0x4b800000ebeba820 */ /* 0x000fe20000400000 */
[----:B------:R0:W-:Y:S01]  /*c950*/  STS.128 [R76+0x880], R16 ;  /* 0x000880104c007388 */ /* 0x0001e20000000c00 */
[----:B------:R-:W-:Y:S02]  /*c960*/  @!P2 FMUL R234, R234, 16777216 ;  /* 0x4b800000eaeaa820 */ /* 0x000fe40000400000 */
[----:B------:R-:W-:Y:S02]  /*c970*/  @!P2 FMUL R231, R231, 16777216 ;  /* 0x4b800000e7e7a820 */ /* 0x000fe40000400000 */
[----:B------:R-:W-:Y:S02]  /*c980*/  @!P2 FMUL R92, R92, 16777216 ;  /* 0x4b8000005c5ca820 */ /* 0x000fe40000400000 */
[----:B------:R-:W-:Y:S02]  /*c990*/  @!P2 FMUL R227, R227, 16777216 ;  /* 0x4b800000e3e3a820 */ /* 0x000fe40000400000 */
[----:B------:R-:W-:-:S02]  /*c9a0*/  @!P2 FMUL R226, R226, 16777216 ;  /* 0x4b800000e2e2a820 */ /* 0x000fc40000400000 */
[----:B------:R-:W-:Y:S02]  /*c9b0*/  @!P2 FMUL R183, R183, 16777216 ;  /* 0x4b800000b7b7a820 */ /* 0x000fe40000400000 */
[----:B------:R-:W-:Y:S02]  /*c9c0*/  @!P2 FMUL R182, R182, 16777216 ;  /* 0x4b800000b6b6a820 */ /* 0x000fe40000400000 */
[----:B------:R-:W-:Y:S01]  /*c9d0*/  @!P2 FMUL R179, R179, 16777216 ;  /* 0x4b800000b3b3a820 */ /* 0x000fe20000400000 */
[----:B0-----:R-:W-:Y:S01]  /*c9e0*/  F2FP.BF16.PACK_AB R16, R107, R110 ;  /* 0x0000006e6b10723e */ /* 0x001fe200000010ff */
[----:B------:R-:W-:Y:S01]  /*c9f0*/  @!P2 FMUL R178, R178, 16777216 ;  /* 0x4b800000b2b2a820 */ /* 0x000fe20000400000 */
[----:B------:R-:W-:Y:S01]  /*ca00*/  F2FP.BF16.PACK_AB R17, R103, R106 ;  /* 0x0000006a6711723e */ /* 0x000fe200000010ff */
[----:B------:R-:W-:Y:S01]  /*ca10*/  @!P2 FMUL R223, R223, 16777216 ;  /* 0x4b800000dfdfa820 */ /* 0x000fe20000400000 */
[----:B------:R-:W-:Y:S01]  /*ca20*/  F2FP.BF16.PACK_AB R18, R101, R102 ;  /* 0x000000666512723e */ /* 0x000fe200000010ff */
[----:B------:R-:W-:Y:S01]  /*ca30*/  @!P2 FMUL R219, R219, 16777216 ;  /* 0x4b800000dbdba820 */ /* 0x000fe20000400000 */
[----:B------:R-:W-:Y:S01]  /*ca40*/  F2FP.BF16.PACK_AB R19, R99, R100 ;  /* 0x000000646313723e */ /* 0x000fe200000010ff */
[----:B------:R-:W-:-:S02]  /*ca50*/  @!P2 FMUL R218, R218, 16777216 ;  /* 0x4b800000dadaa820 */ /* 0x000fc40000400000 */
[----:B------:R-:W-:Y:S02]  /*ca60*/  @!P2 FMUL R215, R215, 16777216 ;  /* 0x4b800000d7d7a820 */ /* 0x000fe40000400000 */
[----:B------:R-:W-:Y:S02]  /*ca70*/  @!P2 FMUL R214, R214, 16777216 ;  /* 0x4b800000d6d6a820 */ /* 0x000fe40000400000 */
[----:B------:R-:W-:Y:S02]  /*ca80*/  @!P2 FMUL R211, R211, 16777216 ;  /* 0x4b800000d3d3a820 */ /* 0x000fe40000400000 */
[----:B------:R-:W-:Y:S02]  /*ca90*/  @!P2 FMUL R210, R210, 16777216 ;  /* 0x4b800000d2d2a820 */ /* 0x000fe40000400000 */
[----:B------:R-:W-:Y:S02]  /*caa0*/  @!P2 FMUL R207, R207, 16777216 ;  /* 0x4b800000cfcfa820 */ /* 0x000fe40000400000 */
[----:B------:R-:W-:Y:S01]  /*cab0*/  @!P2 FMUL R206, R206, 16777216 ;  /* 0x4b800000cecea820 */ /* 0x000fe20000400000 */
[----:B------:R-:W-:Y:S01]  /*cac0*/  FSETP.NEU.AND P2, PT, R39, RZ, PT ;  /* 0x000000ff2700720b */ /* 0x000fe20003f4d000 */
[----:B------:R-:W-:-:S02]  /*cad0*/  FMUL R43, R14, R43 ;  /* 0x0000002b0e2b7220 */ /* 0x000fc40000400000 */
[----:B------:R-:W-:Y:S02]  /*cae0*/  FMUL R42, R14, R42 ;  /* 0x0000002a0e2a7220 */ /* 0x000fe40000400000 */
[----:B------:R-:W-:Y:S02]  /*caf0*/  FFMA.FTZ R7, R54, R7, -0.24046532809734344482 ;  /* 0xbe763c8b36077423 */ /* 0x000fe40000010007 */
[----:B------:R-:W-:Y:S01]  /*cb00*/  FFMA.FTZ R53, R22, 1.1920928955078125e-07, R53 ;  /* 0x3400000016357823 */ /* 0x000fe20000010035 */
[----:B------:R-:W-:Y:S01]  /*cb10*/  F2FP.BF16.PACK_AB R11, R43, R42 ;  /* 0x0000002a2b0b723e */ /* 0x000fe200000010ff */
[----:B------:R-:W-:Y:S02]  /*cb20*/  FFMA.FTZ R51, R28, 1.1920928955078125e-07, R51 ;  /* 0x340000001c337823 */ /* 0x000fe40000010033 */
[----:B------:R-:W-:Y:S02]  /*cb30*/  FFMA.FTZ R5, R108, R5, 0.48089820146560668945 ;  /* 0x3ef6384a6c057423 */ /* 0x000fe40000010005 */
[C---:B------:R-:W-:Y:S01]  /*cb40*/  FMUL R71, R55.reuse, R98 ;  /* 0x0000006237477220 */ /* 0x040fe20000400000 */
[----:B------:R0:W-:Y:S01]  /*cb50*/  STS.128 [R76+0x80], R8 ;  /* 0x000080084c007388 */ /* 0x0001e20000000c00 */
[----:B------:R-:W-:-:S02]  /*cb60*/  FMUL R69, R55, R175 ;  /* 0x000000af37457220 */ /* 0x000fc40000400000 */
[C---:B------:R-:W-:Y:S02]  /*cb70*/  FMUL R72, R55.reuse, R174 ;  /* 0x000000ae37487220 */ /* 0x040fe40000400000 */
[C---:B------:R-:W-:Y:S02]  /*cb80*/  FMUL R83, R55.reuse, R171 ;  /* 0x000000ab37537220 */ /* 0x040fe40000400000 */
[C---:B------:R-:W-:Y:S02]  /*cb90*/  FMUL R78, R55.reuse, R170 ;  /* 0x000000aa374e7220 */ /* 0x040fe40000400000 */
[C---:B------:R-:W-:Y:S02]  /*cba0*/  FMUL R84, R55.reuse, R163 ;  /* 0x000000a337547220 */ /* 0x040fe40000400000 */
[C---:B------:R-:W-:Y:S02]  /*cbb0*/  FMUL R79, R55.reuse, R162 ;  /* 0x000000a2374f7220 */ /* 0x040fe40000400000 */
[----:B------:R-:W-:-:S02]  /*cbc0*/  FMUL R59, R55, R155 ;  /* 0x0000009b373b7220 */ /* 0x000fc40000400000 */
[C---:B------:R-:W-:Y:S01]  /*cbd0*/  FMUL R28, R55.reuse, R154 ;  /* 0x0000009a371c7220 */ /* 0x040fe20000400000 */
[----:B------:R-:W-:Y:S01]  /*cbe0*/  F2FP.BF16.PACK_AB R84, R84, R79 ;  /* 0x0000004f5454723e */ /* 0x000fe200000010ff */
[C---:B------:R-:W-:Y:S02]  /*cbf0*/  FMUL R58, R55.reuse, R151 ;  /* 0x00000097373a7220 */ /* 0x040fe40000400000 */
[----:B------:R-:W-:Y:S01]  /*cc00*/  FMUL R29, R55, R150 ;  /* 0x00000096371d7220 */ /* 0x000fe20000400000 */
[----:B------:R-:W-:Y:S01]  /*cc10*/  F2FP.BF16.PACK_AB R59, R59, R28 ;  /* 0x0000001c3b3b723e */ /* 0x000fe200000010ff */
[C---:B------:R-:W-:Y:S02]  /*cc20*/  FMUL R57, R55.reuse, R143 ;  /* 0x0000008f37397220 */ /* 0x040fe40000400000 */
        /* <DEDUP_REMOVED lines=8> */
[C---:B------:R-:W-:Y:S01]  /*ccb0*/  FMUL R22, R55.reuse, R119 ;  /* 0x0000007737167220 */ /* 0x040fe20000400000 */
[----:B------:R-:W-:Y:S01]  /*ccc0*/  MOV R119, c[0x0][0x1c8] ;  /* 0x0000720000777a02 */ /* 0x000fe20000000f00 */
[----:B------:R-:W-:Y:S01]  /*ccd0*/  FMUL R44, R55, R91 ;  /* 0x0000005b372c7220 */ /* 0x000fe20000400000 */
[----:B------:R-:W-:Y:S01]  /*cce0*/  F2FP.BF16.PACK_AB R23, R23, R36 ;  /* 0x000000241717723e */ /* 0x000fe200000010ff */
[----:B------:R-:W-:Y:S01]  /*ccf0*/  FMUL R45, R55, R90 ;  /* 0x0000005a372d7220 */ /* 0x000fe20000400000 */
[----:B------:R-:W-:Y:S01]  /*cd00*/  F2FP.BF16.PACK_AB R22, R22, R37 ;  /* 0x000000251616723e */ /* 0x000fe200000010ff */
[----:B------:R-:W-:Y:S01]  /*cd10*/  FFMA.FTZ R25, R24, R25, -0.36067417263984680176 ;  /* 0xbeb8aa4918197423 */ /* 0x000fe20000010019 */
[----:B------:R-:W-:Y:S01]  /*cd20*/  SHF.L.U32 R189, R119, 0x6, RZ ;  /* 0x0000000677bd7819 */ /* 0x000fe200000006ff */
[----:B------:R-:W-:-:S02]  /*cd30*/  FFMA.FTZ R4, R97, R4, 0.28857114911079406738 ;  /* 0x3e93bf9961047423 */ /* 0x000fc40000010004 */
[C---:B------:R-:W-:Y:S02]  /*cd40*/  FMUL R85, R14.reuse, R243 ;  /* 0x000000f30e557220 */ /* 0x040fe40000400000 */
[C---:B------:R-:W-:Y:S02]  /*cd50*/  FMUL R86, R14.reuse, R242 ;  /* 0x000000f20e567220 */ /* 0x040fe40000400000 */
[C---:B------:R-:W-:Y:S02]  /*cd60*/  FMUL R87, R14.reuse, R239 ;  /* 0x000000ef0e577220 */ /* 0x040fe40000400000 */
[C---:B------:R-:W-:Y:S01]  /*cd70*/  FMUL R88, R14.reuse, R238 ;  /* 0x000000ee0e587220 */ /* 0x040fe20000400000 */
[----:B------:R-:W-:Y:S01]  /*cd80*/  F2FP.BF16.PACK_AB R95, R85, R86 ;  /* 0x00000056555f723e */ /* 0x000fe200000010ff */
        /* <DEDUP_REMOVED lines=8> */
[----:B------:R-:W-:Y:S01]  /*ce10*/  FMUL R55, R14, R227 ;  /* 0x000000e30e377220 */ /* 0x000fe20000400000 */
[----:B------:R-:W-:Y:S01]  /*ce20*/  LOP3.LUT R227, R230, 0x60, RZ, 0x3c, !PT ;  /* 0x00000060e6e37812 */ /* 0x000fe200078e3cff */
[C---:B------:R-:W-:Y:S01]  /*ce30*/  FMUL R98, R14.reuse, R226 ;  /* 0x000000e20e627220 */ /* 0x040fe20000400000 */
[----:B------:R-:W-:Y:S01]  /*ce40*/  F2FP.BF16.PACK_AB R92, R91, R92 ;  /* 0x0000005c5b5c723e */ /* 0x000fe200000010ff */
[C---:B------:R-:W-:Y:S01]  /*ce50*/  FMUL R183, R14.reuse, R183 ;  /* 0x000000b70eb77220 */ /* 0x040fe20000400000 */
[----:B------:R-:W-:Y:S01]  /*ce60*/  F2FP.BF16.PACK_AB R83, R75, R70 ;  /* 0x000000464b53723e */ /* 0x000fe200000010ff */
[C---:B------:R-:W-:Y:S01]  /*ce70*/  FMUL R182, R14.reuse, R182 ;  /* 0x000000b60eb67220 */ /* 0x040fe20000400000 */
[----:B------:R-:W-:Y:S01]  /*ce80*/  F2FP.BF16.PACK_AB R55, R55, R98 ;  /* 0x000000623737723e */ /* 0x000fe200000010ff */
[----:B------:R-:W-:Y:S01]  /*ce90*/  FMUL R179, R14, R179 ;  /* 0x000000b30eb37220 */ /* 0x000fe20000400000 */
[----:B------:R-:W-:Y:S01]  /*cea0*/  F2FP.BF16.PACK_AB R87, R74, R71 ;  /* 0x000000474a57723e */ /* 0x000fe200000010ff */
[----:B------:R-:W-:-:S02]  /*ceb0*/  FMUL R178, R14, R178 ;  /* 0x000000b20eb27220 */ /* 0x000fc40000400000 */
[C---:B------:R-:W-:Y:S02]  /*cec0*/  FMUL R104, R14.reuse, R223 ;  /* 0x000000df0e687220 */ /* 0x040fe40000400000 */
[C---:B------:R-:W-:Y:S02]  /*ced0*/  FMUL R219, R14.reuse, R219 ;  /* 0x000000db0edb7220 */ /* 0x040fe40000400000 */
[C---:B------:R-:W-:Y:S02]  /*cee0*/  FMUL R218, R14.reuse, R218 ;  /* 0x000000da0eda7220 */ /* 0x040fe40000400000 */
[C---:B------:R-:W-:Y:S02]  /*cef0*/  FMUL R215, R14.reuse, R215 ;  /* 0x000000d70ed77220 */ /* 0x040fe40000400000 */
[C---:B------:R-:W-:Y:S01]  /*cf00*/  FMUL R214, R14.reuse, R214 ;  /* 0x000000d60ed67220 */ /* 0x040fe20000400000 */
[----:B0-----:R-:W-:Y:S01]  /*cf10*/  F2FP.BF16.PACK_AB R11, R219, R218 ;  /* 0x000000dadb0b723e */ /* 0x001fe200000010ff */
[----:B------:R-:W-:-:S02]  /*cf20*/  FMUL R211, R14, R211 ;  /* 0x000000d30ed37220 */ /* 0x000fc40000400000 */
[C---:B------:R-:W-:Y:S01]  /*cf30*/  FMUL R210, R14.reuse, R210 ;  /* 0x000000d20ed27220 */ /* 0x040fe20000400000 */
[----:B------:R-:W-:Y:S01]  /*cf40*/  F2FP.BF16.PACK_AB R10, R215, R214 ;  /* 0x000000d6d70a723e */ /* 0x000fe200000010ff */
[C---:B------:R-:W-:Y:S02]  /*cf50*/  FMUL R207, R14.reuse, R207 ;  /* 0x000000cf0ecf7220 */ /* 0x040fe40000400000 */
[----:B------:R-:W-:Y:S01]  /*cf60*/  FMUL R206, R14, R206 ;  /* 0x000000ce0ece7220 */ /* 0x000fe20000400000 */
[----:B------:R-:W-:Y:S01]  /*cf70*/  F2FP.BF16.PACK_AB R14, R115, R118 ;  /* 0x00000076730e723e */ /* 0x000fe200000010ff */
[----:B------:R-:W-:Y:S01]  /*cf80*/  FFMA.FTZ R7, R54, R7, 0.28857114911079406738 ;  /* 0x3e93bf9936077423 */ /* 0x000fe20000010007 */
[----:B------:R-:W-:Y:S01]  /*cf90*/  F2FP.BF16.PACK_AB R9, R211, R210 ;  /* 0x000000d2d309723e */ /* 0x000fe200000010ff */
[----:B------:R-:W-:Y:S01]  /*cfa0*/  FFMA.FTZ R5, R108, R5, -0.72134751081466674805 ;  /* 0xbf38aa3b6c057423 */ /* 0x000fe20000010005 */
[----:B------:R-:W-:Y:S01]  /*cfb0*/  F2FP.BF16.PACK_AB R8, R207, R206 ;  /* 0x000000cecf08723e */ /* 0x000fe200000010ff */
[----:B------:R-:W-:Y:S01]  /*cfc0*/  FFMA.FTZ R25, R24, R25, 0.48089820146560668945 ;  /* 0x3ef6384a18197423 */ /* 0x000fe20000010019 */
[----:B------:R0:W-:Y:S01]  /*cfd0*/  STS.128 [R76+0x800], R12 ;  /* 0x0008000c4c007388 */ /* 0x0001e20000000c00 */
[----:B------:R-:W-:-:S02]  /*cfe0*/  FFMA.FTZ R4, R97, R4, -0.36067417263984680176 ;  /* 0xbeb8aa4961047423 */ /* 0x000fc40000010004 */
[----:B------:R-:W-:Y:S01]  /*cff0*/  FFMA.FTZ R7, R54, R7, -0.36067417263984680176 ;  /* 0xbeb8aa4936077423 */ /* 0x000fe20000010007 */
[----:B------:R-:W-:Y:S01]  /*d000*/  BAR.SYNC.DEFER_BLOCKING 0x0 ;  /* 0x0000000000007b1d */ /* 0x000fe20000010000 */
[----:B------:R-:W-:Y:S02]  /*d010*/  FMUL R5, R108, R5 ;  /* 0x000000056c057220 */ /* 0x000fe40000400000 */
[----:B------:R-:W-:Y:S02]  /*d020*/  FFMA.FTZ R25, R24, R25, -0.72134751081466674805 ;  /* 0xbf38aa3b18197423 */ /* 0x000fe40000010019 */
[----:B------:R-:W-:Y:S02]  /*d030*/  FFMA.FTZ R4, R97, R4, 0.48089820146560668945 ;  /* 0x3ef6384a61047423 */ /* 0x000fe40000010004 */
[----:B------:R-:W-:Y:S02]  /*d040*/  FFMA.FTZ R7, R54, R7, 0.48089820146560668945 ;  /* 0x3ef6384a36077423 */ /* 0x000fe40000010007 */
[----:B------:R-:W-:-:S02]  /*d050*/  FMUL R5, R108, R5 ;  /* 0x000000056c057220 */ /* 0x000fc40000400000 */
[----:B------:R-:W-:Y:S01]  /*d060*/  FMUL R25, R24, R25 ;  /* 0x0000001918197220 */ /* 0x000fe20000400000 */
[----:B0-----:R-:W-:Y:S01]  /*d070*/  F2FP.BF16.PACK_AB R15, R26, R27 ;  /* 0x0000001b1a0f723e */ /* 0x001fe200000010ff */
[----:B------:R-:W-:Y:S01]  /*d080*/  FFMA.FTZ R4, R97, R4, -0.72134751081466674805 ;  /* 0xbf38aa3b61047423 */ /* 0x000fe20000010004 */
[----:B------:R-:W-:Y:S01]  /*d090*/  F2FP.BF16.PACK_AB R12, R221, R220 ;  /* 0x000000dcdd0c723e */ /* 0x000fe200000010ff */
[----:B------:R-:W-:Y:S01]  /*d0a0*/  FFMA.FTZ R7, R54, R7, -0.72134751081466674805 ;  /* 0xbf38aa3b36077423 */ /* 0x000fe20000010007 */
[----:B------:R-:W-:Y:S01]  /*d0b0*/  F2FP.BF16.PACK_AB R13, R177, R176 ;  /* 0x000000b0b10d723e */ /* 0x000fe200000010ff */
[----:B------:R-:W-:Y:S01]  /*d0c0*/  FFMA.FTZ R5, R108, 1.4426950216293334961, R5 ;  /* 0x3fb8aa3b6c057823 */ /* 0x000fe20000010005 */
[----:B------:R-:W-:Y:S01]  /*d0d0*/  F2FP.BF16.PACK_AB R14, R181, R180 ;  /* 0x000000b4b50e723e */ /* 0x000fe200000010ff */
[----:B------:R-:W-:Y:S02]  /*d0e0*/  FMUL R25, R24, R25 ;  /* 0x0000001918197220 */ /* 0x000fe40000400000 */
[----:B------:R-:W-:-:S02]  /*d0f0*/  FMUL R4, R97, R4 ;  /* 0x0000000461047220 */ /* 0x000fc40000400000 */
[----:B------:R-:W-:Y:S01]  /*d100*/  FMUL R7, R54, R7 ;  /* 0x0000000736077220 */ /* 0x000fe20000400000 */
[----:B------:R-:W-:Y:S01]  /*d110*/  LDS.128 R40, [R229] ;  /* 0x00000000e5287984 */ /* 0x000fe20000000c00 */
[----:B------:R-:W-:Y:S01]  /*d120*/  FADD R224, R52, R5 ;  /* 0x0000000534e07221 */ /* 0x000fe20000000000 */
[----:B------:R-:W-:Y:S01]  /*d130*/  @P0 MOV R5, 0x7f800000 ;  /* 0x7f80000000050802 */ /* 0x000fe20000000f00 */
[----:B------:R-:W-:Y:S01]  /*d140*/  FFMA.FTZ R24, R24, 1.4426950216293334961, R25 ;  /* 0x3fb8aa3b18187823 */ /* 0x000fe20000010019 */
[----:B------:R-:W-:Y:S01]  /*d150*/  F2FP.BF16.PACK_AB R52, R104, R105 ;  /* 0x000000696834723e */ /* 0x000fe200000010ff */
[C---:B------:R-:W-:Y:S02]  /*d160*/  FMUL R4, R97.reuse, R4 ;  /* 0x0000000461047220 */ /* 0x040fe40000400000 */
[----:B------:R-:W-:Y:S02]  /*d170*/  FMUL R7, R54, R7 ;  /* 0x0000000736077220 */ /* 0x000fe40000400000 */
[----:B------:R-:W-:Y:S01]  /*d180*/  FFMA.FTZ R97, R97, 1.4426950216293334961, R4 ;  /* 0x3fb8aa3b61617823 */ /* 0x000fe20000010004 */
[----:B------:R-:W-:Y:S01]  /*d190*/  @P1 MOV R4, 0x7f800000 ;  /* 0x7f80000000041802 */ /* 0x000fe20000000f00 */
[----:B------:R-:W-:Y:S01]  /*d1a0*/  FADD R226, R53, R24 ;  /* 0x0000001835e27221 */ /* 0x000fe20000000000 */
[----:B------:R-:W-:Y:S01]  /*d1b0*/  F2FP.BF16.PACK_AB R53, R179, R178 ;  /* 0x000000b2b335723e */ /* 0x000fe200000010ff */
[----:B------:R-:W-:Y:S01]  /*d1c0*/  @P0 FFMA.FTZ R226, R20, R5, +INF ;  /* 0x7f80000014e20423 */ /* 0x000fe20000010005 */
[----:B------:R-:W-:Y:S01]  /*d1d0*/  @P4 MOV R5, 0x7f800000 ;  /* 0x7f80000000054802 */ /* 0x000fe20000000f00 */
[----:B------:R-:W-:Y:S01]  /*d1e0*/  FFMA.FTZ R54, R54, 1.4426950216293334961, R7 ;  /* 0x3fb8aa3b36367823 */ /* 0x000fe20000010007 */
[----:B------:R-:W-:Y:S01]  /*d1f0*/  FSETP.NEU.AND P0, PT, R46, RZ, PT ;  /* 0x000000ff2e00720b */ /* 0x000fe20003f0d000 */
[----:B------:R-:W-:Y:S01]  /*d200*/  FADD R225, R50, R97 ;  /* 0x0000006132e17221 */ /* 0x000fe20000000000 */
[----:B------:R-:W-:Y:S01]  /*d210*/  F2FP.BF16.PACK_AB R20, R44, R45 ;  /* 0x0000002d2c14723e */ /* 0x000fe200000010ff */
[----:B------:R-:W-:Y:S01]  /*d220*/  FADD R223, R51, R54 ;  /* 0x0000003633df7221 */ /* 0x000fe20000000000 */
[----:B------:R-:W-:Y:S01]  /*d230*/  F2FP.BF16.PACK_AB R7, R217, R216 ;  /* 0x000000d8d907723e */ /* 0x000fe200000010ff */
[----:B------:R-:W-:Y:S01]  /*d240*/  @P1 FFMA.FTZ R224, R39, R4, +INF ;  /* 0x7f80000027e01423 */ /* 0x000fe20000010004 */
[C---:B------:R-:W-:Y:S01]  /*d250*/  FSETP.NEU.AND P1, PT, R47.reuse, RZ, PT ;  /* 0x000000ff2f00720b */ /* 0x040fe20003f2d000 */
[----:B------:R-:W-:Y:S01]  /*d260*/  @P5 FFMA.FTZ R223, R47, R6, +INF ;  /* 0x7f8000002fdf5423 */ /* 0x000fe20000010006 */
[----:B------:R-:W0:Y:S01]  /*d270*/  LDS.128 R36, [R230] ;  /* 0x00000000e6247984 */ /* 0x000e220000000c00 */
[----:B------:R-:W-:Y:S01]  /*d280*/  @P4 FFMA.FTZ R225, R46, R5, +INF ;  /* 0x7f8000002ee14423 */ /* 0x000fe20000010005 */
[----:B------:R-:W-:Y:S01]  /*d290*/  F2FP.BF16.PACK_AB R4, R205, R204 ;  /* 0x000000cccd04723e */ /* 0x000fe200000010ff */
[----:B------:R-:W-:Y:S01]  /*d2a0*/  IMAD R69, R119, 0xe, RZ ;  /* 0x0000000e77457824 */ /* 0x000fe200078e02ff */
[----:B------:R-:W1:Y:S01]  /*d2b0*/  LDS.128 R44, [R228] ;  /* 0x00000000e42c7984 */ /* 0x000e620000000c00 */
[----:B------:R-:W-:Y:S01]  /*d2c0*/  F2FP.BF16.PACK_AB R5, R209, R208 ;  /* 0x000000d0d105723e */ /* 0x000fe200000010ff */
[----:B------:R-:W-:Y:S01]  /*d2d0*/  IMAD R73, R119, 0x14, RZ ;  /* 0x0000001477497824 */ /* 0x000fe200078e02ff */
[----:B------:R-:W-:Y:S01]  /*d2e0*/  F2FP.BF16.PACK_AB R6, R213, R212 ;  /* 0x000000d4d506723e */ /* 0x000fe200000010ff */
[----:B------:R-:W2:Y:S01]  /*d2f0*/  LDS.128 R48, [R227] ;  /* 0x00000000e3307984 */ /* 0x000ea20000000c00 */
[----:B------:R-:W-:Y:S01]  /*d300*/  F2FP.BF16.PACK_AB R54, R183, R182 ;  /* 0x000000b6b736723e */ /* 0x000fe200000010ff */
[C---:B------:R-:W-:Y:S01]  /*d310*/  IMAD R71, R119.reuse, 0x12, RZ ;  /* 0x0000001277477824 */ /* 0x040fe200078e02ff */
[----:B------:R-:W-:Y:S01]  /*d320*/  FSEL R224, R224, -INF , P2 ;  /* 0xff800000e0e07808 */ /* 0x000fe20001000000 */
[----:B------:R-:W-:Y:S01]  /*d330*/  BAR.SYNC.DEFER_BLOCKING 0x0 ;  /* 0x0000000000007b1d */ /* 0x000fe20000010000 */
[----:B------:R-:W-:Y:S01]  /*d340*/  IMAD R75, R119, 0x1a, RZ ;  /* 0x0000001a774b7824 */ /* 0x000fe200078e02ff */
[----:B------:R-:W-:Y:S01]  /*d350*/  FSEL R223, R223, -INF , P1 ;  /* 0xff800000dfdf7808 */ /* 0x000fe20000800000 */
[----:B------:R-:W-:Y:S01]  /*d360*/  IMAD R77, R119, 0x1c, RZ ;  /* 0x0000001c774d7824 */ /* 0x000fe200078e02ff */
[----:B------:R-:W-:Y:S01]  /*d370*/  FSEL R225, R225, -INF , P0 ;  /* 0xff800000e1e17808 */ /* 0x000fe20000000000 */
[----:B------:R-:W-:-:S02]  /*d380*/  IMAD R133, R119, 0x24, RZ ;  /* 0x0000002477857824 */ /* 0x000fc400078e02ff */
[C---:B------:R-:W-:Y:S02]  /*d390*/  IMAD R137, R119.reuse, 0x26, RZ ;  /* 0x0000002677897824 */ /* 0x040fe400078e02ff */
[C---:B------:R-:W-:Y:S02]  /*d3a0*/  IMAD R141, R119.reuse, 0x28, RZ ;  /* 0x00000028778d7824 */ /* 0x040fe400078e02ff */
[C---:B------:R-:W-:Y:S02]  /*d3b0*/  IMAD R145, R119.reuse, 0x2a, RZ ;  /* 0x0000002a77917824 */ /* 0x040fe400078e02ff */
[C---:B------:R-:W-:Y:S02]  /*d3c0*/  IMAD R149, R119.reuse, 0x2c, RZ ;  /* 0x0000002c77957824 */ /* 0x040fe400078e02ff */
[C---:B------:R-:W-:Y:S02]  /*d3d0*/  IMAD R153, R119.reuse, 0x2e, RZ ;  /* 0x0000002e77997824 */ /* 0x040fe400078e02ff */
[----:B------:R-:W-:-:S02]  /*d3e0*/  IMAD R157, R119, 0x30, RZ ;  /* 0x00000030779d7824 */ /* 0x000fc400078e02ff */
[C---:B------:R-:W-:Y:S02]  /*d3f0*/  IMAD R161, R119.reuse, 0x32, RZ ;  /* 0x0000003277a17824 */ /* 0x040fe400078e02ff */
[C---:B------:R-:W-:Y:S02]  /*d400*/  IMAD R165, R119.reuse, 0x34, RZ ;  /* 0x0000003477a57824 */ /* 0x040fe400078e02ff */
[C---:B------:R-:W-:Y:S01]  /*d410*/  IMAD R169, R119.reuse, 0x36, RZ ;  /* 0x0000003677a97824 */ /* 0x040fe200078e02ff */
[----:B------:R-:W-:Y:S01]  /*d420*/  STS.128 [R76], R4 ;  /* 0x000000044c007388 */ /* 0x000fe20000000c00 */
[C---:B------:R-:W-:Y:S02]  /*d430*/  IMAD R173, R119.reuse, 0x38, RZ ;  /* 0x0000003877ad7824 */ /* 0x040fe400078e02ff */
[C---:B------:R-:W-:Y:S01]  /*d440*/  IMAD R177, R119.reuse, 0x3a, RZ ;  /* 0x0000003a77b17824 */ /* 0x040fe200078e02ff */
[----:B------:R-:W-:Y:S01]  /*d450*/  STS.128 [R76+0x80], R8 ;  /* 0x000080084c007388 */ /* 0x000fe20000000c00 */
[----:B------:R-:W-:-:S02]  /*d460*/  IMAD R181, R119, 0x3c, RZ ;  /* 0x0000003c77b57824 */ /* 0x000fc400078e02ff */
[C---:B------:R-:W-:Y:S01]  /*d470*/  IMAD R185, R119.reuse, 0x3e, RZ ;  /* 0x0000003e77b97824 */ /* 0x040fe200078e02ff */
[----:B------:R-:W-:Y:S01]  /*d480*/  STS.128 [R76+0x800], R16 ;  /* 0x000800104c007388 */ /* 0x000fe20000000c00 */
[C---:B------:R-:W-:Y:S02]  /*d490*/  IMAD R193, R119.reuse, 0x42, RZ ;  /* 0x0000004277c17824 */ /* 0x040fe400078e02ff */
[C---:B------:R-:W-:Y:S01]  /*d4a0*/  IMAD R197, R119.reuse, 0x44, RZ ;  /* 0x0000004477c57824 */ /* 0x040fe200078e02ff */
[----:B------:R-:W-:Y:S01]  /*d4b0*/  STS.128 [R76+0x880], R20 ;  /* 0x000880144c007388 */ /* 0x000fe20000000c00 */
[C---:B------:R-:W-:Y:S02]  /*d4c0*/  IMAD R205, R119.reuse, 0x48, RZ ;  /* 0x0000004877cd7824 */ /* 0x040fe400078e02ff */
[C---:B------:R-:W-:Y:S01]  /*d4d0*/  IMAD R201, R119.reuse, 0x46, RZ ;  /* 0x0000004677c97824 */ /* 0x040fe200078e02ff */
[----:B------:R-:W-:Y:S01]  /*d4e0*/  BAR.SYNC.DEFER_BLOCKING 0x0 ;  /* 0x0000000000007b1d */ /* 0x000fe20000010000 */
        /* <DEDUP_REMOVED lines=9> */
[C---:B------:R-:W-:Y:S02]  /*d580*/  IMAD R147, R119.reuse, 0x2b, RZ ;  /* 0x0000002b77937824 */ /* 0x040fe400078e02ff */
[C---:B------:R-:W-:Y:S02]  /*d590*/  IMAD R151, R119.reuse, 0x2d, RZ ;  /* 0x0000002d77977824 */ /* 0x040fe400078e02ff */
[C---:B------:R-:W-:Y:S01]  /*d5a0*/  IMAD R155, R119.reuse, 0x2f, RZ ;  /* 0x0000002f779b7824 */ /* 0x040fe200078e02ff */
[----:B------:R-:W3:Y:S01]  /*d5b0*/  LDS.128 R20, [R230] ;  /* 0x00000000e6147984 */ /* 0x000ee20000000c00 */
[----:B------:R-:W-:-:S02]  /*d5c0*/  IMAD R159, R119, 0x31, RZ ;  /* 0x00000031779f7824 */ /* 0x000fc400078e02ff */
[C---:B------:R-:W-:Y:S01]  /*d5d0*/  IMAD R163, R119.reuse, 0x33, RZ ;  /* 0x0000003377a37824 */ /* 0x040fe200078e02ff */
[----:B------:R-:W4:Y:S01]  /*d5e0*/  LDS.128 R32, [R229] ;  /* 0x00000000e5207984 */ /* 0x000f220000000c00 */
[C---:B------:R-:W-:Y:S02]  /*d5f0*/  IMAD R89, R119.reuse, 0x6e, RZ ;  /* 0x0000006e77597824 */ /* 0x040fe400078e02ff */
[C---:B------:R-:W-:Y:S01]  /*d600*/  IMAD R97, R119.reuse, 0x72, RZ ;  /* 0x0000007277617824 */ /* 0x040fe200078e02ff */
[----:B------:R-:W5:Y:S01]  /*d610*/  LDS.128 R28, [R228] ;  /* 0x00000000e41c7984 */ /* 0x000f620000000c00 */
[C---:B------:R-:W-:Y:S02]  /*d620*/  IMAD R167, R119.reuse, 0x35, RZ ;  /* 0x0000003577a77824 */ /* 0x040fe400078e02ff */
[C---:B------:R-:W-:Y:S01]  /*d630*/  IMAD R171, R119.reuse, 0x37, RZ ;  /* 0x0000003777ab7824 */ /* 0x040fe200078e02ff */
[----:B------:R-:W0:Y:S01]  /*d640*/  LDS.128 R24, [R227] ;  /* 0x00000000e3187984 */ /* 0x000e220000000c00 */
[----:B------:R-:W-:-:S02]  /*d650*/  IMAD R101, R119, 0x74, RZ ;  /* 0x0000007477657824 */ /* 0x000fc400078e02ff */
[C---:B------:R-:W-:Y:S01]  /*d660*/  IMAD R175, R119.reuse, 0x39, RZ ;  /* 0x0000003977af7824 */ /* 0x040fe200078e02ff */
[----:B------:R-:W-:Y:S01]  /*d670*/  BAR.SYNC.DEFER_BLOCKING 0x0 ;  /* 0x0000000000007b1d */ /* 0x000fe20000010000 */
        /* <DEDUP_REMOVED lines=9> */
[C---:B------:R-:W-:Y:S02]  /*d710*/  IMAD R190, R119.reuse, 0x82, RZ ;  /* 0x0000008277be7824 */ /* 0x040fe400078e02ff */
[----:B------:R-:W-:-:S02]  /*d720*/  IMAD R194, R119, 0x86, RZ ;  /* 0x0000008677c27824 */ /* 0x000fc400078e02ff */
[C---:B------:R-:W-:Y:S01]  /*d730*/  IMAD R198, R119.reuse, 0x8a, RZ ;  /* 0x0000008a77c67824 */ /* 0x040fe200078e02ff */
[----:B------:R-:W-:Y:S01]  /*d740*/  STS.128 [R76], R12 ;  /* 0x0000000c4c007388 */ /* 0x000fe20000000c00 */
[C---:B------:R-:W-:Y:S02]  /*d750*/  IMAD R191, R119.reuse, 0x41, RZ ;  /* 0x0000004177bf7824 */ /* 0x040fe400078e02ff */
[C---:B------:R-:W-:Y:S01]  /*d760*/  IMAD R195, R119.reuse, 0x43, RZ ;  /* 0x0000004377c37824 */ /* 0x040fe200078e02ff */
[----:B------:R0:W-:Y:S01]  /*d770*/  STS.128 [R76+0x80], R52 ;  /* 0x000080344c007388 */ /* 0x0001e20000000c00 */
[C---:B------:R-:W-:Y:S02]  /*d780*/  IMAD R196, R119.reuse, 0x88, RZ ;  /* 0x0000008877c47824 */ /* 0x040fe400078e02ff */
[C---:B------:R-:W-:Y:S01]  /*d790*/  IMAD R200, R119.reuse, 0x8c, RZ ;  /* 0x0000008c77c87824 */ /* 0x040fe200078e02ff */
[----:B------:R1:W-:Y:S01]  /*d7a0*/  STS.128 [R76+0x800], R60 ;  /* 0x0008003c4c007388 */ /* 0x0003e20000000c00 */
[----:B------:R-:W-:-:S02]  /*d7b0*/  IMAD R199, R119, 0x45, RZ ;  /* 0x0000004577c77824 */ /* 0x000fc400078e02ff */
[C---:B------:R-:W-:Y:S01]  /*d7c0*/  IMAD R204, R119.reuse, 0x90, RZ ;  /* 0x0000009077cc7824 */ /* 0x040fe200078e02ff */
[----:B------:R2:W-:Y:S01]  /*d7d0*/  STS.128 [R76+0x880], R56 ;  /* 0x000880384c007388 */ /* 0x0005e20000000c00 */
[C---:B------:R-:W-:Y:S02]  /*d7e0*/  IMAD R202, R119.reuse, 0x8e, RZ ;  /* 0x0000008e77ca7824 */ /* 0x040fe400078e02ff */
[C---:B------:R-:W-:Y:S01]  /*d7f0*/  IMAD R206, R119.reuse, 0x92, RZ ;  /* 0x0000009277ce7824 */ /* 0x040fe200078e02ff */
[----:B------:R-:W-:Y:S01]  /*d800*/  BAR.SYNC.DEFER_BLOCKING 0x0 ;  /* 0x0000000000007b1d */ /* 0x000fe20000010000 */
[C---:B------:R-:W-:Y:S02]  /*d810*/  IMAD R210, R119.reuse, 0x96, RZ ;  /* 0x0000009677d27824 */ /* 0x040fe400078e02ff */
[C---:B------:R-:W-:Y:S01]  /*d820*/  IMAD R203, R119.reuse, 0x47, RZ ;  /* 0x0000004777cb7824 */ /* 0x040fe200078e02ff */
[C---:B0-----:R-:W-:Y:S01]  /*d830*/  LEA R54, P5, R119.reuse, R122, 0x2 ;  /* 0x0000007a77367211 */ /* 0x041fe200078a10ff */
[----:B------:R-:W-:-:S02]  /*d840*/  IMAD.SHL.U32 R53, R119, 0x2, RZ ;  /* 0x0000000277357824 */ /* 0x000fc400078e00ff */
[C---:B------:R-:W-:Y:S01]  /*d850*/  IMAD R207, R119.reuse, 0x49, RZ ;  /* 0x0000004977cf7824 */ /* 0x040fe200078e02ff */
[----:B-1----:R-:W-:Y:S01]  /*d860*/  PRMT R60, R36, 0x7632, R60 ;  /* 0x00007632243c7816 */ /* 0x002fe2000000003c */
[----:B------:R-:W-:Y:S01]  /*d870*/  IMAD R61, R119, 0x6, RZ ;  /* 0x00000006773d7824 */ /* 0x000fe200078e02ff */
[-C--:B------:R-:W-:Y:S01]  /*d880*/  IADD3 R52, P4, R53, R122.reuse, RZ ;  /* 0x0000007a35347210 */ /* 0x080fe20007f9e0ff */
[----:B------:R-:W-:Y:S01]  /*d890*/  IMAD R208, R119, 0x94, RZ ;  /* 0x0000009477d07824 */ /* 0x000fe200078e02ff */
[-C--:B------:R-:W-:Y:S01]  /*d8a0*/  LEA.HI.X.SX32 R55, R53, R123.reuse, 0x1, P5 ;  /* 0x0000007b35377211 */ /* 0x080fe200028f0eff */
[C---:B--2---:R-:W-:Y:S01]  /*d8b0*/  IMAD R57, R119.reuse, 0x3, RZ ;  /* 0x0000000377397824 */ /* 0x044fe200078e02ff */
[CC--:B------:R-:W-:Y:S01]  /*d8c0*/  LEA.HI.X.SX32 R53, R119.reuse, R123.reuse, 0x1, P4 ;  /* 0x0000007b77357211 */ /* 0x0c0fe200020f0eff */
[----:B------:R-:W-:Y:S01]  /*d8d0*/  IMAD R212, R119, 0x98, RZ ;  /* 0x0000009877d47824 */ /* 0x000fe200078e02ff */
[-C--:B------:R-:W-:Y:S01]  /*d8e0*/  IADD3 R56, P5, R61, R122.reuse, RZ ;  /* 0x0000007a3d387210 */ /* 0x080fe20007fbe0ff */
[C---:B------:R-:W-:Y:S01]  /*d8f0*/  IMAD R211, R119.reuse, 0x4b, RZ ;  /* 0x0000004b77d37824 */ /* 0x040fe200078e02ff */
[C---:B------:R-:W-:Y:S01]  /*d900*/  SHF.L.U32 R59, R119.reuse, 0x2, RZ ;  /* 0x00000002773b7819 */ /* 0x040fe200000006ff */
[----:B------:R-:W-:Y:S01]  /*d910*/  IMAD R216, R119, 0x9c, RZ ;  /* 0x0000009c77d87824 */ /* 0x000fe200078e02ff */
[-C--:B------:R-:W-:Y:S01]  /*d920*/  LEA.HI.X.SX32 R57, R57, R123.reuse, 0x1, P5 ;  /* 0x0000007b39397211 */ /* 0x080fe200028f0eff */
[C---:B------:R-:W-:Y:S01]  /*d930*/  IMAD R214, R119.reuse, 0x9a, RZ ;  /* 0x0000009a77d67824 */ /* 0x040fe200078e02ff */
[C---:B------:R-:W-:Y:S01]  /*d940*/  LEA R58, P4, R119.reuse, R122, 0x3 ;  /* 0x0000007a773a7211 */ /* 0x040fe200078818ff */
[C---:B------:R-:W-:Y:S01]  /*d950*/  IMAD R218, R119.reuse, 0x9e, RZ ;  /* 0x0000009e77da7824 */ /* 0x040fe200078e02ff */
[----:B------:R-:W0:Y:S01]  /*d960*/  LDS.128 R8, [R230] ;  /* 0x00000000e6087984 */ /* 0x000e220000000c00 */
[C---:B------:R-:W-:Y:S01]  /*d970*/  SHF.L.U32 R63, R119.reuse, 0x3, RZ ;  /* 0x00000003773f7819 */ /* 0x040fe200000006ff */
[----:B------:R-:W-:Y:S01]  /*d980*/  IMAD R126, R119, 0xa2, RZ ;  /* 0x000000a2777e7824 */ /* 0x000fe200078e02ff */
[----:B------:R-:W-:Y:S01]  /*d990*/  LEA.HI.X.SX32 R59, R59, R123, 0x1, P4 ;  /* 0x0000007b3b3b7211 */ /* 0x000fe200020f0eff */
[----:B------:R-:W1:Y:S01]  /*d9a0*/  LDS.128 R4, [R229] ;  /* 0x00000000e5047984 */ /* 0x000e620000000c00 */
[----:B------:R-:W-:-:S02]  /*d9b0*/  IMAD R215, R119, 0x4d, RZ ;  /* 0x0000004d77d77824 */ /* 0x000fc400078e02ff */
[C---:B------:R-:W-:Y:S01]  /*d9c0*/  IMAD R219, R119.reuse, 0x4f, RZ ;  /* 0x0000004f77db7824 */ /* 0x040fe200078e02ff */
[----:B------:R-:W2:Y:S01]  /*d9d0*/  LDS.128 R16, [R228] ;  /* 0x00000000e4107984 */ /* 0x000ea20000000c00 */
[C---:B------:R-:W-:Y:S02]  /*d9e0*/  IMAD R220, R119.reuse, 0xa0, RZ ;  /* 0x000000a077dc7824 */ /* 0x040fe400078e02ff */
[C---:B------:R-:W-:Y:S01]  /*d9f0*/  IMAD R128, R119.reuse, 0xa4, RZ ;  /* 0x000000a477807824 */ /* 0x040fe200078e02ff */
[----:B------:R-:W0:Y:S01]  /*da00*/  LDS.128 R12, [R227] ;  /* 0x00000000e30c7984 */ /* 0x000e220000000c00 */
        /* <DEDUP_REMOVED lines=15> */
[----:B------:R0:W-:Y:S01]  /*db00*/  STS.128 [R76], R64 ;  /* 0x000000404c007388 */ /* 0x0001e20000000c00 */
[----:B------:R-:W-:-:S02]  /*db10*/  IMAD R98, R119, 0xe6, RZ ;  /* 0x000000e677627824 */ /* 0x000fc400078e02ff */
[C---:B------:R-:W-:Y:S01]  /*db20*/  IMAD R249, R119.reuse, 0xea, RZ ;  /* 0x000000ea77f97824 */ /* 0x040fe200078e02ff */
[----:B------:R1:W-:Y:S01]  /*db30*/  STS.128 [R76+0x80], R92 ;  /* 0x0000805c4c007388 */ /* 0x0003e20000000c00 */
        /* <DEDUP_REMOVED lines=8> */
[----:B------:R-:W-:Y:S01]  /*dbc0*/  BAR.SYNC.DEFER_BLOCKING 0x0 ;  /* 0x0000000000007b1d */ /* 0x000fe20000010000 */
[C---:B0-----:R-:W-:Y:S02]  /*dbd0*/  IMAD R65, R119.reuse, 0xa, RZ ;  /* 0x0000000a77417824 */ /* 0x041fe400078e02ff */
[C---:B------:R-:W-:Y:S02]  /*dbe0*/  IMAD R67, R119.reuse, 0xc, RZ ;  /* 0x0000000c77437824 */ /* 0x040fe400078e02ff */
[C---:B-1----:R-:W-:Y:S02]  /*dbf0*/  IMAD R93, R119.reuse, 0x70, RZ ;  /* 0x00000070775d7824 */ /* 0x042fe400078e02ff */
[C---:B------:R-:W-:Y:S02]  /*dc00*/  IMAD R66, R119.reuse, 0xc6, RZ ;  /* 0x000000c677427824 */ /* 0x040fe400078e02ff */
[----:B--2---:R-:W-:-:S02]  /*dc10*/  IMAD R81, R119, 0x6a, RZ ;  /* 0x0000006a77517824 */ /* 0x004fc400078e02ff */
[C---:B------:R-:W-:Y:S02]  /*dc20*/  IMAD R64, R119.reuse, 0xc4, RZ ;  /* 0x000000c477407824 */ /* 0x040fe400078e02ff */
[C---:B---3--:R-:W-:Y:S02]  /*dc30*/  IMAD R85, R119.reuse, 0x6c, RZ ;  /* 0x0000006c77557824 */ /* 0x048fe400078e02ff */
[C---:B------:R-:W-:Y:S02]  /*dc40*/  IMAD R76, R119.reuse, 0xd0, RZ ;  /* 0x000000d0774c7824 */ /* 0x040fe400078e02ff */
[C---:B------:R-:W-:Y:S02]  /*dc50*/  IMAD R80, R119.reuse, 0xd4, RZ ;  /* 0x000000d477507824 */ /* 0x040fe400078e02ff */
[C---:B------:R-:W-:Y:S02]  /*dc60*/  IMAD R84, R119.reuse, 0xd8, RZ ;  /* 0x000000d877547824 */ /* 0x040fe400078e02ff */
[----:B------:R-:W-:-:S02]  /*dc70*/  IMAD R82, R119, 0xd6, RZ ;  /* 0x000000d677527824 */ /* 0x000fc400078e02ff */
[C---:B------:R-:W-:Y:S01]  /*dc80*/  IMAD R86, R119.reuse, 0xda, RZ ;  /* 0x000000da77567824 */ /* 0x040fe200078e02ff */
[----:B------:R0:W-:Y:S01]  /*dc90*/  STG.E.U16 [R122.64], R36 ;  /* 0x000000247a007986 */ /* 0x0001e2000c101504 */
[C---:B------:R-:W-:Y:S02]  /*dca0*/  IMAD R83, R119.reuse, 0x6b, RZ ;  /* 0x0000006b77537824 */ /* 0x040fe400078e02ff */
[C---:B------:R-:W-:Y:S01]  /*dcb0*/  IMAD R87, R119.reuse, 0x6d, RZ ;  /* 0x0000006d77577824 */ /* 0x040fe200078e02ff */
[----:B------:R1:W-:Y:S01]  /*dcc0*/  STG.E.U16 [R52.64], R60 ;  /* 0x0000003c34007986 */ /* 0x0003e2000c101504 */
[C---:B------:R-:W-:Y:S02]  /*dcd0*/  IMAD R92, R119.reuse, 0xe0, RZ ;  /* 0x000000e0775c7824 */ /* 0x040fe400078e02ff */
[C---:B------:R-:W-:Y:S01]  /*dce0*/  IMAD R94, R119.reuse, 0xe2, RZ ;  /* 0x000000e2775e7824 */ /* 0x040fe200078e02ff */
[----:B------:R2:W-:Y:S01]  /*dcf0*/  STG.E.U16 [R54.64], R40 ;  /* 0x0000002836007986 */ /* 0x0005e2000c101504 */
[----:B------:R-:W-:-:S02]  /*dd00*/  IMAD R95, R119, 0x71, RZ ;  /* 0x00000071775f7824 */ /* 0x000fc400078e02ff */
[C---:B------:R-:W-:Y:S01]  /*dd10*/  IMAD R241, R119.reuse, 0xf2, RZ ;  /* 0x000000f277f17824 */ /* 0x040fe200078e02ff */
[----:B0-----:R-:W-:Y:S01]  /*dd20*/  PRMT R36, R44, 0x7632, R36 ;  /* 0x000076322c247816 */ /* 0x001fe20000000024 */
[C---:B------:R-:W-:Y:S02]  /*dd30*/  IMAD R237, R119.reuse, 0xf6, RZ ;  /* 0x000000f677ed7824 */ /* 0x040fe400078e02ff */
[----:B------:R-:W-:Y:S01]  /*dd40*/  IMAD R107, R119, 0x77, RZ ;  /* 0x00000077776b7824 */ /* 0x000fe200078e02ff */
[-C--:B-1----:R-:W-:Y:S01]  /*dd50*/  IADD3 R52, P5, R65, R122.reuse, RZ ;  /* 0x0000007a41347210 */ /* 0x082fe20007fbe0ff */
[C---:B------:R-:W-:Y:S01]  /*dd60*/  IMAD R53, R119.reuse, 0x5, RZ ;  /* 0x0000000577357824 */ /* 0x040fe200078e02ff */
[CC--:B------:R-:W-:Y:S01]  /*dd70*/  LEA R60, P4, R119.reuse, R122.reuse, 0x4 ;  /* 0x0000007a773c7211 */ /* 0x0c0fe200078820ff */
[C---:B------:R-:W-:Y:S01]  /*dd80*/  IMAD R111, R119.reuse, 0x79, RZ ;  /* 0x00000079776f7824 */ /* 0x040fe200078e02ff */
[----:B--2---:R-:W-:Y:S01]  /*dd90*/  PRMT R55, R40, 0x7632, R55 ;  /* 0x0000763228377816 */ /* 0x004fe20000000037 */
[----:B------:R-:W-:Y:S01]  /*dda0*/  IMAD R239, R119, 0xf4, RZ ;  /* 0x000000f477ef7824 */ /* 0x000fe200078e02ff */
[----:B------:R-:W-:Y:S01]  /*ddb0*/  IADD3 R54, P6, R67, R122, RZ ;  /* 0x0000007a43367210 */ /* 0x000fe20007fde0ff */
[----:B------:R-:W-:Y:S01]  /*ddc0*/  IMAD R235, R119, 0xf8, RZ ;  /* 0x000000f877eb7824 */ /* 0x000fe200078e02ff */
[----:B------:R-:W-:Y:S01]  /*ddd0*/  LEA.HI.X.SX32 R53, R53, R123, 0x1, P5 ;  /* 0x0000007b35357211 */ /* 0x000fe200028f0eff */
[----:B------:R0:W-:Y:S01]  /*dde0*/  STG.E.U16 [R56.64], R55 ;  /* 0x0000003738007986 */ /* 0x0001e2000c101504 */
[----:B------:R-:W-:Y:S01]  /*ddf0*/  PRMT R40, R48, 0x7632, R40 ;  /* 0x0000763230287816 */ /* 0x000fe20000000028 */
[----:B------:R-:W-:-:S02]  /*de00*/  IMAD R115, R119, 0x7b, RZ ;  /* 0x0000007b77737824 */ /* 0x000fc400078e02ff */
[----:B------:R1:W-:Y:S01]  /*de10*/  STG.E.U16 [R58.64], R44 ;  /* 0x0000002c3a007986 */ /* 0x0003e2000c101504 */
[C---:B------:R-:W-:Y:S02]  /*de20*/  IMAD R231, R119.reuse, 0xfc, RZ ;  /* 0x000000fc77e77824 */ /* 0x040fe400078e02ff */
[----:B------:R-:W-:Y:S01]  /*de30*/  IMAD R233, R119, 0xfa, RZ ;  /* 0x000000fa77e97824 */ /* 0x000fe200078e02ff */
[----:B------:R2:W-:Y:S01]  /*de40*/  STG.E.U16 [R52.64], R36 ;  /* 0x0000002434007986 */ /* 0x0005e2000c101504 */
[----:B------:R-:W-:Y:S02]  /*de50*/  FFMA R225, R225, 0.69314718246459960938, R0 ;  /* 0x3f317218e1e17823 */ /* 0x000fe40000000000 */
[----:B------:R-:W-:Y:S01]  /*de60*/  IMAD R0, R246, c[0x0][0x1cc], RZ ;  /* 0x00007300f6007a24 */ /* 0x000fe200078e02ff */
[----:B0-----:R-:W-:Y:S01]  /*de70*/  LEA.HI.X.SX32 R55, R61, R123, 0x1, P6 ;  /* 0x0000007b3d377211 */ /* 0x001fe200030f0eff */
[----:B------:R-:W-:Y:S01]  /*de80*/  IMAD R61, R119, 0x7, RZ ;  /* 0x00000007773d7824 */ /* 0x000fe200078e02ff */
[----:B------:R-:W-:Y:S01]  /*de90*/  IADD3 R56, P5, R69, R122, RZ ;  /* 0x0000007a45387210 */ /* 0x000fe20007fbe0ff */
[----:B-1----:R-:W-:-:S02]  /*dea0*/  IMAD R59, R119, 0xb, RZ ;  /* 0x0000000b773b7824 */ /* 0x002fc400078e02ff */
[----:B------:R0:W-:Y:S01]  /*deb0*/  STG.E.U16 [R54.64], R48 ;  /* 0x0000003036007986 */ /* 0x0001e2000c101504 */
[-C--:B------:R-:W-:Y:S01]  /*dec0*/  LEA.HI.X.SX32 R57, R61, R123.reuse, 0x1, P5 ;  /* 0x0000007b3d397211 */ /* 0x080fe200028f0eff */
[----:B--2---:R-:W-:Y:S01]  /*ded0*/  IMAD R53, R119, 0x9, RZ ;  /* 0x0000000977357824 */ /* 0x004fe200078e02ff */
[-C--:B------:R-:W-:Y:S01]  /*dee0*/  LEA.HI.X.SX32 R61, R63, R123.reuse, 0x1, P4 ;  /* 0x0000007b3f3d7211 */ /* 0x080fe200020f0eff */
[----:B------:R-:W-:Y:S01]  /*def0*/  IMAD R63, R119, 0x16, RZ ;  /* 0x00000016773f7824 */ /* 0x000fe200078e02ff */
[-C--:B------:R-:W-:Y:S01]  /*df00*/  IADD3 R52, P5, R71, R122.reuse, RZ ;  /* 0x0000007a47347210 */ /* 0x080fe20007fbe0ff */
[----:B------:R1:W-:Y:S01]  /*df10*/  STG.E.U16 [R56.64], R40 ;  /* 0x0000002838007986 */ /* 0x0003e2000c101504 */
[----:B------:R-:W-:Y:S02]  /*df20*/  PRMT R36, R37, 0x7632, R36 ;  /* 0x0000763225247816 */ /* 0x000fe40000000024 */
[----:B------:R-:W-:Y:S01]  /*df30*/  LEA.HI.X.SX32 R53, R53, R123, 0x1, P5 ;  /* 0x0000007b35357211 */ /* 0x000fe200028f0eff */
[----:B------:R2:W-:Y:S01]  /*df40*/  STG.E.U16 [R60.64], R37 ;  /* 0x000000253c007986 */ /* 0x0005e2000c101504 */
[----:B0-----:R-:W-:-:S02]  /*df50*/  IADD3 R54, P6, R73, R122, RZ ;  /* 0x0000007a49367210 */ /* 0x001fc40007fde0ff */
[----:B------:R-:W-:Y:S01]  /*df60*/  PRMT R44, R41, 0x7632, R44 ;  /* 0x00007632292c7816 */ /* 0x000fe2000000002c */
[----:B------:R0:W-:Y:S01]  /*df70*/  STG.E.U16 [R52.64], R36 ;  /* 0x0000002434007986 */ /* 0x0001e2000c101504 */
[-C--:B------:R-:W-:Y:S01]  /*df80*/  LEA.HI.X.SX32 R55, R65, R123.reuse, 0x1, P6 ;  /* 0x0000007b41377211 */ /* 0x080fe200030f0eff */
[----:B------:R-:W-:Y:S01]  /*df90*/  IMAD R65, R119, 0x18, RZ ;  /* 0x0000001877417824 */ /* 0x000fe200078e02ff */
[----:B------:R-:W-:Y:S02]  /*dfa0*/  PRMT R48, R45, 0x7632, R48 ;  /* 0x000076322d307816 */ /* 0x000fe40000000030 */
[-C--:B-1----:R-:W-:Y:S01]  /*dfb0*/  IADD3 R56, P5, R63, R122.reuse, RZ ;  /* 0x0000007a3f387210 */ /* 0x082fe20007fbe0ff */
[----:B------:R1:W-:Y:S01]  /*dfc0*/  STG.E.U16 [R54.64], R41 ;  /* 0x0000002936007986 */ /* 0x0003e2000c101504 */
[-C--:B------:R-:W-:Y:S01]  /*dfd0*/  IADD3 R58, P4, R65, R122.reuse, RZ ;  /* 0x0000007a413a7210 */ /* 0x080fe20007f9e0ff */
[----:B--2---:R-:W-:Y:S01]  /*dfe0*/  IMAD R37, R119, 0xd, RZ ;  /* 0x0000000d77257824 */ /* 0x004fe200078e02ff */
[-C--:B------:R-:W-:Y:S01]  /*dff0*/  LEA.HI.X.SX32 R57, R59, R123.reuse, 0x1, P5 ;  /* 0x0000007b3b397211 */ /* 0x080fe200028f0eff */
[----:B------:R-:W-:Y:S01]  /*e000*/  IMAD R61, R119, 0x1e, RZ ;  /* 0x0000001e773d7824 */ /* 0x000fe200078e02ff */
[-C--:B------:R-:W-:Y:S01]  /*e010*/  IADD3 R40, P6, R77, R122.reuse, RZ ;  /* 0x0000007a4d287210 */ /* 0x080fe20007fde0ff */
[----:B0-----:R-:W-:Y:S01]  /*e020*/  IMAD R53, R119, 0xf, RZ ;  /* 0x0000000f77357824 */ /* 0x001fe200078e02ff */
[-C--:B------:R-:W-:Y:S01]  /*e030*/  IADD3 R36, P5, R75, R122.reuse, RZ ;  /* 0x0000007a4b247210 */ /* 0x080fe20007fbe0ff */
[----:B------:R0:W-:Y:S01]  /*e040*/  STG.E.U16 [R56.64], R44 ;  /* 0x0000002c38007986 */ /* 0x0001e2000c101504 */
[-C--:B------:R-:W-:Y:S01]  /*e050*/  LEA.HI.X.SX32 R59, R67, R123.reuse, 0x1, P4 ;  /* 0x0000007b433b7211 */ /* 0x080fe200020f0eff */
[----:B------:R-:W-:Y:S01]  /*e060*/  IMAD R60, R119, 0xc0, RZ ;  /* 0x000000c0773c7824 */ /* 0x000fe200078e02ff */
[-C--:B------:R-:W-:Y:S01]  /*e070*/  LEA.HI.X.SX32 R37, R37, R123.reuse, 0x1, P5 ;  /* 0x0000007b25257211 */ /* 0x080fe200028f0eff */
[----:B------:R-:W-:Y:S01]  /*e080*/  IMAD R67, R119, 0x63, RZ ;  /* 0x0000006377437824 */ /* 0x000fe200078e02ff */
[-C--:B-1----:R-:W-:Y:S01]  /*e090*/  LEA.HI.X.SX32 R41, R69, R123.reuse, 0x1, P6 ;  /* 0x0000007b45297211 */ /* 0x082fe200030f0eff */
[----:B------:R1:W-:Y:S01]  /*e0a0*/  STG.E.U16 [R58.64], R45 ;  /* 0x0000002d3a007986 */ /* 0x0003e2000c101504 */
[-C--:B------:R-:W-:Y:S01]  /*e0b0*/  IADD3 R52, P5, R61, R122.reuse, RZ ;  /* 0x0000007a3d347210 */ /* 0x080fe20007fbe0ff */
[C---:B------:R-:W-:Y:S01]  /*e0c0*/  IMAD R69, R119.reuse, 0x64, RZ ;  /* 0x0000006477457824 */ /* 0x040fe200078e02ff */
[C---:B------:R-:W-:Y:S01]  /*e0d0*/  SHF.L.U32 R55, R119.reuse, 0x4, RZ ;  /* 0x0000000477377819 */ /* 0x040fe200000006ff */
[----:B------:R2:W-:Y:S01]  /*e0e0*/  STG.E.U16 [R36.64], R48 ;  /* 0x0000003024007986 */ /* 0x0005e2000c101504 */
[C---:B------:R-:W-:Y:S01]  /*e0f0*/  LEA R54, P4, R119.reuse, R122, 0x5 ;  /* 0x0000007a77367211 */ /* 0x040fe200078828ff */
[----:B0-----:R-:W-:Y:S01]  /*e100*/  IMAD R57, R119, 0x22, RZ ;  /* 0x0000002277397824 */ /* 0x001fe200078e02ff */
[-C--:B------:R-:W-:Y:S01]  /*e110*/  LEA.HI.X.SX32 R53, R53, R123.reuse, 0x1, P5 ;  /* 0x0000007b35357211 */ /* 0x080fe200028f0eff */
[----:B------:R0:W-:Y:S01]  /*e120*/  STG.E.U16 [R40.64], R49 ;  /* 0x0000003128007986 */ /* 0x0001e2000c101504 */
[----:B------:R-:W-:Y:S01]  /*e130*/  LEA.HI.X.SX32 R55, R55, R123, 0x1, P4 ;  /* 0x0000007b37377211 */ /* 0x000fe200020f0eff */
[----:B------:R-:W-:-:S02]  /*e140*/  IMAD R56, R119, 0xbc, RZ ;  /* 0x000000bc77387824 */ /* 0x000fc400078e02ff */
[C---:B-1----:R-:W-:Y:S02]  /*e150*/  IMAD R45, R119.reuse, 0x13, RZ ;  /* 0x00000013772d7824 */ /* 0x042fe400078e02ff */
[C---:B------:R-:W-:Y:S02]  /*e160*/  IMAD R58, R119.reuse, 0xbe, RZ ;  /* 0x000000be773a7824 */ /* 0x040fe400078e02ff */
[----:B--2---:R-:W-:Y:S01]  /*e170*/  IMAD R37, R119, 0x11, RZ ;  /* 0x0000001177257824 */ /* 0x004fe200078e02ff */
[-C--:B------:R-:W-:Y:S01]  /*e180*/  IADD3 R36, P5, R57, R122.reuse, RZ ;  /* 0x0000007a39247210 */ /* 0x080fe20007fbe0ff */
[----:B------:R-:W-:Y:S01]  /*e190*/  IMAD R59, R119, 0x5f, RZ ;  /* 0x0000005f773b7824 */ /* 0x000fe200078e02ff */
[-C--:B------:R-:W-:Y:S02]  /*e1a0*/  IADD3 R48, P4, R141, R122.reuse, RZ ;  /* 0x0000007a8d307210 */ /* 0x080fe40007f9e0ff */
[----:B0-----:R-:W-:Y:S02]  /*e1b0*/  PRMT R41, R49, 0x7632, R41 ;  /* 0x0000763231297816 */ /* 0x001fe40000000029 */
[----:B------:R-:W-:-:S02]  /*e1c0*/  IADD3 R40, P6, R133, R122, RZ ;  /* 0x0000007a85287210 */ /* 0x000fc40007fde0ff */
[-C--:B------:R-:W-:Y:S01]  /*e1d0*/  LEA.HI.X.SX32 R37, R37, R123.reuse, 0x1, P5 ;  /* 0x0000007b25257211 */ /* 0x080fe200028f0eff */
[----:B------:R0:W-:Y:S01]  /*e1e0*/  STG.E.U16 [R52.64], R41 ;  /* 0x0000002934007986 */ /* 0x0001e2000c101504 */
[----:B------:R-:W-:Y:S02]  /*e1f0*/  PRMT R49, R38, 0x7632, R49 ;  /* 0x0000763226317816 */ /* 0x000fe40000000031 */
[----:B------:R-:W-:Y:S01]  /*e200*/  IADD3 R44, P5, R137, R122, RZ ;  /* 0x0000007a892c7210 */ /* 0x000fe20007fbe0ff */
[----:B------:R1:W-:Y:S03]  /*e210*/  STG.E.U16 [R54.64], R38 ;  /* 0x0000002636007986 */ /* 0x0003e6000c101504 */
[-C--:B------:R-:W-:Y:S01]  /*e220*/  LEA.HI.X.SX32 R45, R45, R123.reuse, 0x1, P5 ;  /* 0x0000007b2d2d7211 */ /* 0x080fe200028f0eff */
[----:B------:R2:W-:Y:S01]  /*e230*/  STG.E.U16 [R36.64], R49 ;  /* 0x0000003124007986 */ /* 0x0005e2000c101504 */
[----:B0-----:R-:W-:Y:S01]  /*e240*/  LEA.HI.X.SX32 R41, R71, R123, 0x1, P6 ;  /* 0x0000007b47297211 */ /* 0x001fe200030f0eff */
[----:B------:R-:W-:-:S02]  /*e250*/  IMAD R53, R119, 0x17, RZ ;  /* 0x0000001777357824 */ /* 0x000fc400078e02ff */
[C---:B------:R-:W-:Y:S01]  /*e260*/  IMAD R71, R119.reuse, 0x65, RZ ;  /* 0x0000006577477824 */ /* 0x040fe200078e02ff */
[----:B-1----:R-:W-:Y:S01]  /*e270*/  PRMT R55, R42, 0x7632, R55 ;  /* 0x000076322a377816 */ /* 0x002fe20000000037 */
[----:B------:R0:W-:Y:S01]  /*e280*/  STG.E.U16 [R40.64], R42 ;  /* 0x0000002a28007986 */ /* 0x0001e2000c101504 */
[----:B------:R-:W-:Y:S01]  /*e290*/  PRMT R38, R46, 0x7632, R38 ;  /* 0x000076322e267816 */ /* 0x000fe20000000026 */
[----:B------:R-:W-:Y:S01]  /*e2a0*/  IMAD R54, R119, 0xba, RZ ;  /* 0x000000ba77367824 */ /* 0x000fe200078e02ff */
[-C--:B--2---:R-:W-:Y:S01]  /*e2b0*/  IADD3 R36, P5, R145, R122.reuse, RZ ;  /* 0x0000007a91247210 */ /* 0x084fe20007fbe0ff */
[----:B------:R-:W-:Y:S01]  /*e2c0*/  IMAD R37, R119, 0x15, RZ ;  /* 0x0000001577257824 */ /* 0x000fe200078e02ff */
[-C--:B------:R-:W-:Y:S01]  /*e2d0*/  LEA.HI.X.SX32 R49, R73, R123.reuse, 0x1, P4 ;  /* 0x0000007b49317211 */ /* 0x080fe200020f0eff */
[----:B------:R1:W-:Y:S01]  /*e2e0*/  STG.E.U16 [R44.64], R55 ;  /* 0x000000372c007986 */ /* 0x0003e2000c101504 */
[-C--:B------:R-:W-:Y:S01]  /*e2f0*/  IADD3 R52, P4, R157, R122.reuse, RZ ;  /* 0x0000007a9d347210 */ /* 0x080fe20007f9e0ff */
[----:B------:R-:W-:Y:S01]  /*e300*/  IMAD R73, R119, 0x66, RZ ;  /* 0x0000006677497824 */ /* 0x000fe200078e02ff */
[----:B------:R-:W-:Y:S01]  /*e310*/  LEA.HI.X.SX32 R37, R37, R123, 0x1, P5 ;  /* 0x0000007b25257211 */ /* 0x000fe200028f0eff */
[----:B------:R2:W-:Y:S01]  /*e320*/  STG.E.U16 [R48.64], R46 ;  /* 0x0000002e30007986 */ /* 0x0005e2000c101504 */
[----:B0-----:R-:W-:-:S03]  /*e330*/  IADD3 R40, P6, R149, R122, RZ ;  /* 0x0000007a95287210 */ /* 0x001fc60007fde0ff */
[----:B------:R0:W-:Y:S01]  /*e340*/  STG.E.U16 [R36.64], R38 ;  /* 0x0000002624007986 */ /* 0x0001e2000c101504 */
[----:B------:R-:W-:Y:S02]  /*e350*/  PRMT R42, R43, 0x7632, R42 ;  /* 0x000076322b2a7816 */ /* 0x000fe4000000002a */
[-C--:B------:R-:W-:Y:S01]  /*e360*/  LEA.HI.X.SX32 R41, R63, R123.reuse, 0x1, P6 ;  /* 0x0000007b3f297211 */ /* 0x080fe200030f0eff */
[----:B-1----:R-:W-:Y:S01]  /*e370*/  IMAD R55, R119, 0x5d, RZ ;  /* 0x0000005d77377824 */ /* 0x002fe200078e02ff */
[-C--:B------:R-:W-:Y:S01]  /*e380*/  IADD3 R44, P5, R153, R122.reuse, RZ ;  /* 0x0000007a992c7210 */ /* 0x080fe20007fbe0ff */
[----:B------:R-:W-:Y:S02]  /*e390*/  IMAD R63, R119, 0x61, RZ ;  /* 0x00000061773f7824 */ /* 0x000fe400078e02ff */
[----:B------:R1:W-:Y:S01]  /*e3a0*/  STG.E.U16 [R40.64], R50 ;  /* 0x0000003228007986 */ /* 0x0003e2000c101504 */
[-C--:B------:R-:W-:Y:S01]  /*e3b0*/  LEA.HI.X.SX32 R45, R53, R123.reuse, 0x1, P5 ;  /* 0x0000007b352d7211 */ /* 0x080fe200028f0eff */
[----:B--2---:R-:W-:Y:S01]  /*e3c0*/  IMAD R49, R119, 0x1b, RZ ;  /* 0x0000001b77317824 */ /* 0x004fe200078e02ff */
[----:B------:R-:W-:Y:S01]  /*e3d0*/  LEA.HI.X.SX32 R53, R65, R123, 0x1, P4 ;  /* 0x0000007b41357211 */ /* 0x000fe200020f0eff */
[----:B0-----:R-:W-:Y:S01]  /*e3e0*/  IMAD R37, R119, 0x19, RZ ;  /* 0x0000001977257824 */ /* 0x001fe200078e02ff */
[----:B------:R-:W-:Y:S01]  /*e3f0*/  IADD3 R36, P5, R161, R122, RZ ;  /* 0x0000007aa1247210 */ /* 0x000fe20007fbe0ff */
[----:B------:R-:W-:Y:S01]  /*e400*/  IMAD R65, R119, 0x62, RZ ;  /* 0x0000006277417824 */ /* 0x000fe200078e02ff */
[----:B------:R-:W-:-:S02]  /*e410*/  PRMT R38, R39, 0x7632, R38 ;  /* 0x0000763227267816 */ /* 0x000fc40000000026 */
[----:B------:R-:W-:Y:S02]  /*e420*/  LEA.HI.X.SX32 R37, R37, R123, 0x1, P5 ;  /* 0x0000007b25257211 */ /* 0x000fe400028f0eff */
[-C--:B------:R-:W-:Y:S02]  /*e430*/  IADD3 R48, P4, R173, R122.reuse, RZ ;  /* 0x0000007aad307210 */ /* 0x080fe40007f9e0ff */
[----:B-1----:R-:W-:Y:S01]  /*e440*/  PRMT R41, R50, 0x7632, R41 ;  /* 0x0000763232297816 */ /* 0x002fe20000000029 */
[----:B------:R-:W-:Y:S01]  /*e450*/  IMAD R50, R119, 0xb6, RZ ;  /* 0x000000b677327824 */ /* 0x000fe200078e02ff */
[-C--:B------:R-:W-:Y:S02]  /*e460*/  IADD3 R40, P6, R165, R122.reuse, RZ ;  /* 0x0000007aa5287210 */ /* 0x080fe40007fde0ff */
[----:B------:R-:W-:Y:S01]  /*e470*/  PRMT R46, R51, 0x7632, R46 ;  /* 0x00007632332e7816 */ /* 0x000fe2000000002e */
[----:B------:R0:W-:Y:S04]  /*e480*/  STG.E.U16 [R44.64], R41 ;  /* 0x000000292c007986 */ /* 0x0001e8000c101504 */
[----:B------:R1:W-:Y:S04]  /*e490*/  STG.E.U16 [R52.64], R39 ;  /* 0x0000002734007986 */ /* 0x0003e8000c101504 */
[----:B------:R2:W-:Y:S01]  /*e4a0*/  STG.E.U16 [R36.64], R38 ;  /* 0x0000002624007986 */ /* 0x0005e2000c101504 */
[----:B0-----:R-:W-:-:S02]  /*e4b0*/  IADD3 R44, P5, R169, R122, RZ ;  /* 0x0000007aa92c7210 */ /* 0x001fc40007fbe0ff */
[-C--:B------:R-:W-:Y:S01]  /*e4c0*/  LEA.HI.X.SX32 R41, R75, R123.reuse, 0x1, P6 ;  /* 0x0000007b4b297211 */ /* 0x080fe200030f0eff */
[----:B------:R-:W-:Y:S01]  /*e4d0*/  IMAD R75, R119, 0x67, RZ ;  /* 0x00000067774b7824 */ /* 0x000fe200078e02ff */
[-C--:B------:R-:W-:Y:S01]  /*e4e0*/  LEA.HI.X.SX32 R45, R49, R123.reuse, 0x1, P5 ;  /* 0x0000007b312d7211 */ /* 0x080fe200028f0eff */
[----:B-1----:R-:W-:Y:S01]  /*e4f0*/  IMAD R53, R119, 0x5c, RZ ;  /* 0x0000005c77357824 */ /* 0x002fe200078e02ff */
[-C--:B------:R-:W-:Y:S01]  /*e500*/  LEA.HI.X.SX32 R49, R77, R123.reuse, 0x1, P4 ;  /* 0x0000007b4d317211 */ /* 0x080fe200020f0eff */
[----:B------:R0:W-:Y:S01]  /*e510*/  STG.E.U16 [R40.64], R43 ;  /* 0x0000002b28007986 */ /* 0x0001e2000c101504 */
[----:B--2---:R-:W-:Y:S01]  /*e520*/  IMAD R37, R119, 0x1d, RZ ;  /* 0x0000001d77257824 */ /* 0x004fe200078e02ff */
[-C--:B------:R-:W-:Y:S01]  /*e530*/  IADD3 R36, P5, R177, R122.reuse, RZ ;  /* 0x0000007ab1247210 */ /* 0x080fe20007fbe0ff */
[----:B------:R-:W-:Y:S01]  /*e540*/  IMAD R77, R119, 0x68, RZ ;  /* 0x00000068774d7824 */ /* 0x000fe200078e02ff */
[----:B------:R1:W-:Y:S01]  /*e550*/  STG.E.U16 [R44.64], R42 ;  /* 0x0000002a2c007986 */ /* 0x0003e2000c101504 */
[----:B------:R-:W-:Y:S01]  /*e560*/  IADD3 R38, P6, R181, R122, RZ ;  /* 0x0000007ab5267210 */ /* 0x000fe20007fde0ff */
[----:B------:R-:W-:Y:S01]  /*e570*/  IMAD R52, R119, 0xb8, RZ ;  /* 0x000000b877347824 */ /* 0x000fe200078e02ff */
[-C--:B------:R-:W-:Y:S01]  /*e580*/  LEA.HI.X.SX32 R37, R37, R123.reuse, 0x1, P5 ;  /* 0x0000007b25257211 */ /* 0x080fe200028f0eff */
[----:B------:R2:W-:Y:S01]  /*e590*/  STG.E.U16 [R48.64], R47 ;  /* 0x0000002f30007986 */ /* 0x0005e2000c101504 */
[----:B------:R-:W-:Y:S01]  /*e5a0*/  LEA.HI.X.SX32 R39, R61, R123, 0x1, P6 ;  /* 0x0000007b3d277211 */ /* 0x000fe200030f0eff */
[----:B------:R-:W-:-:S02]  /*e5b0*/  IMAD R61, R119, 0x60, RZ ;  /* 0x00000060773d7824 */ /* 0x000fc400078e02ff */
[----:B0-----:R-:W-:Y:S01]  /*e5c0*/  IMAD R41, R119, 0x1f, RZ ;  /* 0x0000001f77297824 */ /* 0x001fe200078e02ff */
[-C--:B------:R-:W-:Y:S02]  /*e5d0*/  IADD3 R40, P5, R185, R122.reuse, RZ ;  /* 0x0000007ab9287210 */ /* 0x080fe40007fbe0ff */
[----:B------:R-:W-:Y:S02]  /*e5e0*/  SHF.L.U32 R43, R119, 0x5, RZ ;  /* 0x00000005772b7819 */ /* 0x000fe400000006ff */
[----:B-1----:R-:W-:Y:S02]  /*e5f0*/  PRMT R45, R47, 0x7632, R45 ;  /* 0x000076322f2d7816 */ /* 0x002fe4000000002d */
[CC--:B------:R-:W-:Y:S01]  /*e600*/  LEA R42, P4, R119.reuse, R122.reuse, 0x6 ;  /* 0x0000007a772a7211 */ /* 0x0c0fe200078830ff */
[----:B--2---:R-:W-:Y:S01]  /*e610*/  IMAD R49, R119, 0x5a, RZ ;  /* 0x0000005a77317824 */ /* 0x004fe200078e02ff */
[-C--:B------:R-:W-:Y:S01]  /*e620*/  LEA.HI.X.SX32 R41, R41, R123.reuse, 0x1, P5 ;  /* 0x0000007b29297211 */ /* 0x080fe200028f0eff */
[----:B------:R0:W-:Y:S01]  /*e630*/  STG.E.U16 [R36.64], R45 ;  /* 0x0000002d24007986 */ /* 0x0001e2000c101504 */
[-C--:B------:R-:W-:Y:S01]  /*e640*/  IADD3 R44, P6, R197, R122.reuse, RZ ;  /* 0x0000007ac52c7210 */ /* 0x080fe20007fde0ff */
[----:B------:R-:W-:Y:S01]  /*e650*/  IMAD R48, R119, 0xb4, RZ ;  /* 0x000000b477307824 */ /* 0x000fe200078e02ff */
[----:B------:R-:W-:Y:S01]  /*e660*/  LEA.HI.X.SX32 R43, R43, R123, 0x1, P4 ;  /* 0x0000007b2b2b7211 */ /* 0x000fe200020f0eff */
[----:B------:R1:W-:Y:S01]  /*e670*/  STG.E.U16 [R38.64], R51 ;  /* 0x0000003326007986 */ /* 0x0003e2000c101504 */
[----:B------:R-:W-:Y:S01]  /*e680*/  IADD3 R130, P4, R201, R122, RZ ;  /* 0x0000007ac9827210 */ /* 0x000fe20007f9e0ff */
[----:B------:R-:W-:-:S02]  /*e690*/  IMAD R47, R119, 0x59, RZ ;  /* 0x00000059772f7824 */ /* 0x000fc400078e02ff */
[----:B------:R2:W-:Y:S01]  /*e6a0*/  STG.E.U16 [R40.64], R46 ;  /* 0x0000002e28007986 */ /* 0x0005e2000c101504 */
[-C--:B------:R-:W-:Y:S02]  /*e6b0*/  LEA.HI.X.SX32 R131, R131, R123.reuse, 0x1, P4 ;  /* 0x0000007b83837211 */ /* 0x080fe400020f0eff */
[-C--:B------:R-:W-:Y:S01]  /*e6c0*/  IADD3 R136, P4, R213, R122.reuse, RZ ;  /* 0x0000007ad5887210 */ /* 0x080fe20007f9e0ff */
[----:B0-----:R-:W-:Y:S01]  /*e6d0*/  IMAD R37, R119, 0x21, RZ ;  /* 0x0000002177257824 */ /* 0x001fe200078e02ff */
[-C--:B------:R-:W-:Y:S01]  /*e6e0*/  IADD3 R36, P5, R193, R122.reuse, RZ ;  /* 0x0000007ac1247210 */ /* 0x080fe20007fbe0ff */
[----:B------:R0:W-:Y:S01]  /*e6f0*/  STG.E.U16 [R42.64], R20 ;  /* 0x000000142a007986 */ /* 0x0001e2000c101504 */
[-C--:B------:R-:W-:Y:S01]  /*e700*/  LEA.HI.X.SX32 R45, R57, R123.reuse, 0x1, P6 ;  /* 0x0000007b392d7211 */ /* 0x080fe200030f0eff */
[----:B------:R-:W-:Y:S01]  /*e710*/  IMAD R57, R119, 0x5e, RZ ;  /* 0x0000005e77397824 */ /* 0x000fe200078e02ff */
[-C--:B------:R-:W-:Y:S01]  /*e720*/  LEA.HI.X.SX32 R37, R37, R123.reuse, 0x1, P5 ;  /* 0x0000007b25257211 */ /* 0x080fe200028f0eff */
[C---:B-1----:R-:W-:Y:S01]  /*e730*/  IMAD R39, R119.reuse, 0x55, RZ ;  /* 0x0000005577277824 */ /* 0x042fe200078e02ff */
[----:B------:R-:W-:Y:S01]  /*e740*/  PRMT R38, R20, 0x7632, R38 ;  /* 0x0000763214267816 */ /* 0x000fe20000000026 */
[----:B--2---:R-:W-:Y:S01]  /*e750*/  IMAD R41, R119, 0x56, RZ ;  /* 0x0000005677297824 */ /* 0x004fe200078e02ff */
[-C--:B------:R-:W-:Y:S01]  /*e760*/  IADD3 R132, P5, R205, R122.reuse, RZ ;  /* 0x0000007acd847210 */ /* 0x080fe20007fbe0ff */
[----:B------:R-:W-:Y:S01]  /*e770*/  IMAD R40, R119, 0xac, RZ ;  /* 0x000000ac77287824 */ /* 0x000fe200078e02ff */
[-C--:B------:R-:W-:Y:S01]  /*e780*/  IADD3 R134, P6, R209, R122.reuse, RZ ;  /* 0x0000007ad1867210 */ /* 0x080fe20007fde0ff */
[----:B------:R1:W-:Y:S01]  /*e790*/  STG.E.U16 [R36.64], R38 ;  /* 0x0000002624007986 */ /* 0x0003e2000c101504 */
[-C--:B------:R-:W-:Y:S01]  /*e7a0*/  LEA.HI.X.SX32 R133, R133, R123.reuse, 0x1, P5 ;  /* 0x0000007b85857211 */ /* 0x080fe200028f0eff */
[----:B0-----:R-:W-:Y:S01]  /*e7b0*/  IMAD R42, R119, 0xae, RZ ;  /* 0x000000ae772a7824 */ /* 0x001fe200078e02ff */
[-C--:B------:R-:W-:Y:S01]  /*e7c0*/  IADD3 R138, P5, R217, R122.reuse, RZ ;  /* 0x0000007ad98a7210 */ /* 0x080fe20007fbe0ff */
[----:B----4-:R0:W-:Y:S01]  /*e7d0*/  STG.E.U16 [R44.64], R32 ;  /* 0x000000202c007986 */ /* 0x0101e2000c101504 */
[-C--:B------:R-:W-:Y:S01]  /*e7e0*/  LEA.HI.X.SX32 R135, R135, R123.reuse, 0x1, P6 ;  /* 0x0000007b87877211 */ /* 0x080fe200030f0eff */
[----:B------:R-:W-:Y:S01]  /*e7f0*/  IMAD R43, R119, 0x57, RZ ;  /* 0x00000057772b7824 */ /* 0x000fe200078e02ff */
[-C--:B------:R-:W-:Y:S01]  /*e800*/  IADD3 R140, P6, R221, R122.reuse, RZ ;  /* 0x0000007add8c7210 */ /* 0x080fe20007fde0ff */
[----:B------:R-:W-:Y:S01]  /*e810*/  IMAD R46, R119, 0xb2, RZ ;  /* 0x000000b2772e7824 */ /* 0x000fe200078e02ff */
[-C--:B------:R-:W-:Y:S01]  /*e820*/  LEA.HI.X.SX32 R139, R139, R123.reuse, 0x1, P5 ;  /* 0x0000007b8b8b7211 */ /* 0x080fe200028f0eff */
[----:B------:R-:W-:Y:S01]  /*e830*/  IMAD R51, R119, 0x5b, RZ ;  /* 0x0000005b77337824 */ /* 0x000fe200078e02ff */
[-C--:B------:R-:W-:Y:S01]  /*e840*/  LEA.HI.X.SX32 R137, R137, R123.reuse, 0x1, P4 ;  /* 0x0000007b89897211 */ /* 0x080fe200020f0eff */
[----:B-1----:R-:W-:Y:S01]  /*e850*/  IMAD R37, R119, 0x54, RZ ;  /* 0x0000005477257824 */ /* 0x002fe200078e02ff */
[-C--:B------:R-:W-:Y:S01]  /*e860*/  IADD3 R142, P4, R129, R122.reuse, RZ ;  /* 0x0000007a818e7210 */ /* 0x080fe20007f9e0ff */
[----:B------:R-:W-:Y:S01]  /*e870*/  IMAD R36, R119, 0xa8, RZ ;  /* 0x000000a877247824 */ /* 0x000fe200078e02ff */
[-C--:B------:R-:W-:Y:S01]  /*e880*/  LEA.HI.X.SX32 R141, R141, R123.reuse, 0x1, P6 ;  /* 0x0000007b8d8d7211 */ /* 0x080fe200030f0eff */
[----:B0-----:R-:W-:Y:S01]  /*e890*/  IMAD R45, R119, 0x58, RZ ;  /* 0x00000058772d7824 */ /* 0x001fe200078e02ff */
[-C--:B------:R-:W-:Y:S01]  /*e8a0*/  IADD3 R144, P5, R37, R122.reuse, RZ ;  /* 0x0000007a25907210 */ /* 0x080fe20007fbe0ff */
[----:B------:R-:W-:Y:S01]  /*e8b0*/  IMAD R38, R119, 0xaa, RZ ;  /* 0x000000aa77267824 */ /* 0x000fe200078e02ff */
[----:B------:R-:W-:Y:S01]  /*e8c0*/  IADD3 R146, P6, R41, R122, RZ ;  /* 0x0000007a29927210 */ /* 0x000fe20007fde0ff */
[----:B------:R-:W-:Y:S01]  /*e8d0*/  IMAD R44, R119, 0xb0, RZ ;  /* 0x000000b0772c7824 */ /* 0x000fe200078e02ff */
[----:B------:R-:W-:-:S02]  /*e8e0*/  LEA.HI.X.SX32 R145, R145, R123, 0x1, P5 ;  /* 0x0000007b91917211 */ /* 0x000fc400028f0eff */
[-C--:B------:R-:W-:Y:S02]  /*e8f0*/  IADD3 R150, P5, R49, R122.reuse, RZ ;  /* 0x0000007a31967210 */ /* 0x080fe40007fbe0ff */
[-C--:B------:R-:W-:Y:S02]  /*e900*/  LEA.HI.X.SX32 R143, R143, R123.reuse, 0x1, P4 ;  /* 0x0000007b8f8f7211 */ /* 0x080fe400020f0eff */
[-C--:B------:R-:W-:Y:S02]  /*e910*/  IADD3 R148, P4, R45, R122.reuse, RZ ;  /* 0x0000007a2d947210 */ /* 0x080fe40007f9e0ff */
[-C--:B------:R-:W-:Y:S02]  /*e920*/  LEA.HI.X.SX32 R147, R147, R123.reuse, 0x1, P6 ;  /* 0x0000007b93937211 */ /* 0x080fe400030f0eff */
[----:B------:R-:W-:Y:S02]  /*e930*/  IADD3 R152, P6, R53, R122, RZ ;  /* 0x0000007a35987210 */ /* 0x000fe40007fde0ff */
        /* <DEDUP_REMOVED lines=28> */
[----:B------:R-:W-:Y:S02]  /*eb00*/  LEA.HI.X.SX32 R177, R177, R123, 0x1, P6 ;  /* 0x0000007bb1b17211 */ /* 0x000fe400030f0eff */
[----:B------:R-:W-:Y:S02]  /*eb10*/  PRMT R32, R32, 0x7632, R32 ;  /* 0x0000763220207816 */ /* 0x000fe40000000020 */
[----:B------:R-:W-:-:S02]  /*eb20*/  IADD3 R182, P6, R113, R122, RZ ;  /* 0x0000007a71b67210 */ /* 0x000fc40007fde0ff */
[-C--:B------:R-:W-:Y:S01]  /*eb30*/  LEA.HI.X.SX32 R181, R181, R123.reuse, 0x1, P5 ;  /* 0x0000007bb5b57211 */ /* 0x080fe200028f0eff */
[----:B------:R0:W-:Y:S01]  /*eb40*/  STG.E.U16 [R130.64], R32 ;  /* 0x0000002082007986 */ /* 0x0001e2000c101504 */
[-C--:B------:R-:W-:Y:S02]  /*eb50*/  IADD3 R186, P5, R121, R122.reuse, RZ ;  /* 0x0000007a79ba7210 */ /* 0x080fe40007fbe0ff */
[-C--:B------:R-:W-:Y:S01]  /*eb60*/  LEA.HI.X.SX32 R179, R179, R123.reuse, 0x1, P4 ;  /* 0x0000007bb3b37211 */ /* 0x080fe200020f0eff */
[----:B-----5:R1:W-:Y:S01]  /*eb70*/  STG.E.U16 [R132.64], R28 ;  /* 0x0000001c84007986 */ /* 0x0203e2000c101504 */
[----:B------:R-:W-:Y:S02]  /*eb80*/  PRMT R20, R28, 0x7632, R20 ;  /* 0x000076321c147816 */ /* 0x000fe40000000014 */
[-C--:B------:R-:W-:Y:S02]  /*eb90*/  IADD3 R184, P4, R117, R122.reuse, RZ ;  /* 0x0000007a75b87210 */ /* 0x080fe40007f9e0ff */
[----:B------:R-:W-:Y:S01]  /*eba0*/  LEA.HI.X.SX32 R183, R183, R123, 0x1, P6 ;  /* 0x0000007bb7b77211 */ /* 0x000fe200030f0eff */
[----:B------:R2:W-:Y:S01]  /*ebb0*/  STG.E.U16 [R134.64], R20 ;  /* 0x0000001486007986 */ /* 0x0005e2000c101504 */
[----:B------:R-:W-:-:S02]  /*ebc0*/  LEA R188, P6, R119, R122, 0x7 ;  /* 0x0000007a77bc7211 */ /* 0x000fc400078c38ff */
[----:B0-----:R-:W-:Y:S01]  /*ebd0*/  PRMT R131, R24, 0x7632, R131 ;  /* 0x0000763218837816 */ /* 0x001fe20000000083 */
[----:B------:R-:W-:Y:S01]  /*ebe0*/  STG.E.U16 [R136.64], R24 ;  /* 0x0000001888007986 */ /* 0x000fe2000c101504 */
[-C--:B------:R-:W-:Y:S02]  /*ebf0*/  LEA.HI.X.SX32 R187, R187, R123.reuse, 0x1, P5 ;  /* 0x0000007bbbbb7211 */ /* 0x080fe400028f0eff */
[-C--:B------:R-:W-:Y:S01]  /*ec00*/  IADD3 R192, P5, R192, R122.reuse, RZ ;  /* 0x0000007ac0c07210 */ /* 0x080fe20007fbe0ff */
[----:B------:R-:W-:Y:S01]  /*ec10*/  STG.E.U16 [R138.64], R131 ;  /* 0x000000838a007986 */ /* 0x000fe2000c101504 */
[----:B-1----:R-:W-:Y:S02]  /*ec20*/  PRMT R133, R21, 0x7632, R133 ;  /* 0x0000763215857816 */ /* 0x002fe40000000085 */
[----:B------:R-:W-:Y:S01]  /*ec30*/  LEA.HI.X.SX32 R185, R185, R123, 0x1, P4 ;  /* 0x0000007bb9b97211 */ /* 0x000fe200020f0eff */
[----:B------:R0:W-:Y:S01]  /*ec40*/  STG.E.U16 [R140.64], R21 ;  /* 0x000000158c007986 */ /* 0x0001e2000c101504 */
[----:B------:R-:W-:-:S02]  /*ec50*/  IADD3 R190, P4, R190, R122, RZ ;  /* 0x0000007abebe7210 */ /* 0x000fc40007f9e0ff */
[-C--:B------:R-:W-:Y:S01]  /*ec60*/  LEA.HI.X.SX32 R189, R189, R123.reuse, 0x1, P6 ;  /* 0x0000007bbdbd7211 */ /* 0x080fe200030f0eff */
[----:B------:R-:W-:Y:S01]  /*ec70*/  STG.E.U16 [R142.64], R133 ;  /* 0x000000858e007986 */ /* 0x000fe2000c101504 */
[----:B--2---:R-:W-:Y:S02]  /*ec80*/  PRMT R135, R33, 0x7632, R135 ;  /* 0x0000763221877816 */ /* 0x004fe40000000087 */
[-C--:B------:R-:W-:Y:S01]  /*ec90*/  IADD3 R194, P6, R194, R122.reuse, RZ ;  /* 0x0000007ac2c27210 */ /* 0x080fe20007fde0ff */
[----:B------:R-:W-:Y:S01]  /*eca0*/  STG.E.U16 [R144.64], R33 ;  /* 0x0000002190007986 */ /* 0x000fe2000c101504 */
[----:B------:R-:W-:Y:S02]  /*ecb0*/  LEA.HI.X.SX32 R193, R193, R123, 0x1, P5 ;  /* 0x0000007bc1c17211 */ /* 0x000fe400028f0eff */
[----:B------:R-:W-:Y:S01]  /*ecc0*/  PRMT R28, R29, 0x7632, R28 ;  /* 0x000076321d1c7816 */ /* 0x000fe2000000001c */
[----:B------:R-:W-:Y:S01]  /*ecd0*/  STG.E.U16 [R146.64], R135 ;  /* 0x0000008792007986 */ /* 0x000fe2000c101504 */
[----:B------:R-:W-:-:S02]  /*ece0*/  IADD3 R198, P5, R198, R122, RZ ;  /* 0x0000007ac6c67210 */ /* 0x000fc40007fbe0ff */
[-C--:B------:R-:W-:Y:S01]  /*ecf0*/  LEA.HI.X.SX32 R191, R191, R123.reuse, 0x1, P4 ;  /* 0x0000007bbfbf7211 */ /* 0x080fe200020f0eff */
[----:B------:R1:W-:Y:S01]  /*ed00*/  STG.E.U16 [R148.64], R29 ;  /* 0x0000001d94007986 */ /* 0x0003e2000c101504 */
[----:B------:R-:W-:Y:S02]  /*ed10*/  PRMT R20, R25, 0x7632, R20 ;  /* 0x0000763219147816 */ /* 0x000fe40000000014 */
[-C--:B------:R-:W-:Y:S01]  /*ed20*/  IADD3 R196, P4, R196, R122.reuse, RZ ;  /* 0x0000007ac4c47210 */ /* 0x080fe20007f9e0ff */
[----:B------:R2:W-:Y:S01]  /*ed30*/  STG.E.U16 [R150.64], R28 ;  /* 0x0000001c96007986 */ /* 0x0005e2000c101504 */
[----:B------:R-:W-:Y:S02]  /*ed40*/  LEA.HI.X.SX32 R195, R195, R123, 0x1, P6 ;  /* 0x0000007bc3c37211 */ /* 0x000fe400030f0eff */
[----:B------:R-:W-:Y:S01]  /*ed50*/  IADD3 R200, P6, R200, R122, RZ ;  /* 0x0000007ac8c87210 */ /* 0x000fe20007fde0ff */
[----:B------:R-:W-:Y:S01]  /*ed60*/  STG.E.U16 [R152.64], R25 ;  /* 0x0000001998007986 */ /* 0x000fe2000c101504 */
[----:B0-----:R-:W-:-:S02]  /*ed70*/  PRMT R21, R22, 0x7632, R21 ;  /* 0x0000763216157816 */ /* 0x001fc40000000015 */
[-C--:B------:R-:W-:Y:S01]  /*ed80*/  LEA.HI.X.SX32 R199, R199, R123.reuse, 0x1, P5 ;  /* 0x0000007bc7c77211 */ /* 0x080fe200028f0eff */
[----:B------:R0:W-:Y:S01]  /*ed90*/  STG.E.U16 [R154.64], R20 ;  /* 0x000000149a007986 */ /* 0x0001e2000c101504 */
[-C--:B------:R-:W-:Y:S02]  /*eda0*/  IADD3 R204, P5, R204, R122.reuse, RZ ;  /* 0x0000007acccc7210 */ /* 0x080fe40007fbe0ff */
[----:B------:R-:W-:Y:S01]  /*edb0*/  PRMT R24, R34, 0x7632, R24 ;  /* 0x0000763222187816 */ /* 0x000fe20000000018 */
[----:B------:R-:W-:Y:S01]  /*edc0*/  STG.E.U16 [R156.64], R22 ;  /* 0x000000169c007986 */ /* 0x000fe2000c101504 */
[-C--:B------:R-:W-:Y:S02]  /*edd0*/  LEA.HI.X.SX32 R197, R197, R123.reuse, 0x1, P4 ;  /* 0x0000007bc5c57211 */ /* 0x080fe400020f0eff */
[----:B------:R-:W-:Y:S01]  /*ede0*/  IADD3 R202, P4, R202, R122, RZ ;  /* 0x0000007acaca7210 */ /* 0x000fe20007f9e0ff */
[----:B------:R3:W-:Y:S01]  /*edf0*/  STG.E.U16 [R158.64], R21 ;  /* 0x000000159e007986 */ /* 0x0007e2000c101504 */
[----:B------:R-:W-:-:S02]  /*ee00*/  LEA.HI.X.SX32 R201, R201, R123, 0x1, P6 ;  /* 0x0000007bc9c97211 */ /* 0x000fc400030f0eff */
[----:B-1----:R-:W-:Y:S01]  /*ee10*/  PRMT R29, R30, 0x7632, R29 ;  /* 0x000076321e1d7816 */ /* 0x002fe2000000001d */
[----:B------:R-:W-:Y:S01]  /*ee20*/  STG.E.U16 [R160.64], R34 ;  /* 0x00000022a0007986 */ /* 0x000fe2000c101504 */
[-C--:B------:R-:W-:Y:S02]  /*ee30*/  IADD3 R206, P6, R206, R122.reuse, RZ ;  /* 0x0000007acece7210 */ /* 0x080fe40007fde0ff */
[-C--:B------:R-:W-:Y:S01]  /*ee40*/  LEA.HI.X.SX32 R205, R205, R123.reuse, 0x1, P5 ;  /* 0x0000007bcdcd7211 */ /* 0x080fe200028f0eff */
[----:B------:R1:W-:Y:S01]  /*ee50*/  STG.E.U16 [R162.64], R24 ;  /* 0x00000018a2007986 */ /* 0x0003e2000c101504 */
[----:B--2---:R-:W-:Y:S02]  /*ee60*/  PRMT R28, R26, 0x7632, R28 ;  /* 0x000076321a1c7816 */ /* 0x004fe4000000001c */
[----:B------:R-:W-:Y:S01]  /*ee70*/  IADD3 R210, P5, R210, R122, RZ ;  /* 0x0000007ad2d27210 */ /* 0x000fe20007fbe0ff */
[----:B------:R-:W-:Y:S01]  /*ee80*/  STG.E.U16 [R164.64], R30 ;  /* 0x0000001ea4007986 */ /* 0x000fe2000c101504 */
[----:B------:R-:W-:-:S02]  /*ee90*/  LEA.HI.X.SX32 R203, R203, R123, 0x1, P4 ;  /* 0x0000007bcbcb7211 */ /* 0x000fc400020f0eff */
[----:B0-----:R-:W-:Y:S01]  /*eea0*/  PRMT R20, R23, 0x7632, R20 ;  /* 0x0000763217147816 */ /* 0x001fe20000000014 */
[----:B------:R-:W-:Y:S01]  /*eeb0*/  STG.E.U16 [R166.64], R29 ;  /* 0x0000001da6007986 */ /* 0x000fe2000c101504 */
[-C--:B------:R-:W-:Y:S02]  /*eec0*/  IADD3 R208, P4, R208, R122.reuse, RZ ;  /* 0x0000007ad0d07210 */ /* 0x080fe40007f9e0ff */
[-C--:B------:R-:W-:Y:S01]  /*eed0*/  LEA.HI.X.SX32 R207, R207, R123.reuse, 0x1, P6 ;  /* 0x0000007bcfcf7211 */ /* 0x080fe200030f0eff */
[----:B------:R-:W-:Y:S01]  /*eee0*/  STG.E.U16 [R168.64], R26 ;  /* 0x0000001aa8007986 */ /* 0x000fe2000c101504 */
[----:B------:R-:W-:Y:S02]  /*eef0*/  IADD3 R212, P6, R212, R122, RZ ;  /* 0x0000007ad4d47210 */ /* 0x000fe40007fde0ff */
[----:B---3--:R-:W-:Y:S01]  /*ef00*/  PRMT R21, R35, 0x7632, R21 ;  /* 0x0000763223157816 */ /* 0x008fe20000000015 */
[----:B------:R-:W-:Y:S01]  /*ef10*/  STG.E.U16 [R170.64], R28 ;  /* 0x0000001caa007986 */ /* 0x000fe2000c101504 */
[----:B------:R-:W-:-:S02]  /*ef20*/  LEA.HI.X.SX32 R211, R211, R123, 0x1, P5 ;  /* 0x0000007bd3d37211 */ /* 0x000fc400028f0eff */
[-C--:B------:R-:W-:Y:S01]  /*ef30*/  IADD3 R216, P5, R216, R122.reuse, RZ ;  /* 0x0000007ad8d87210 */ /* 0x080fe20007fbe0ff */
[----:B------:R0:W-:Y:S01]  /*ef40*/  STG.E.U16 [R172.64], R23 ;  /* 0x00000017ac007986 */ /* 0x0001e2000c101504 */
[----:B------:R-:W-:Y:S02]  /*ef50*/  PRMT R22, R31, 0x7632, R22 ;  /* 0x000076321f167816 */ /* 0x000fe40000000016 */
[-C--:B------:R-:W-:Y:S01]  /*ef60*/  LEA.HI.X.SX32 R209, R209, R123.reuse, 0x1, P4 ;  /* 0x0000007bd1d17211 */ /* 0x080fe200020f0eff */
[----:B------:R2:W-:Y:S01]  /*ef70*/  STG.E.U16 [R174.64], R20 ;  /* 0x00000014ae007986 */ /* 0x0005e2000c101504 */
[----:B------:R-:W-:Y:S02]  /*ef80*/  IADD3 R214, P4, R214, R122, RZ ;  /* 0x0000007ad6d67210 */ /* 0x000fe40007f9e0ff */
[----:B------:R-:W-:Y:S01]  /*ef90*/  LEA.HI.X.SX32 R213, R213, R123, 0x1, P6 ;  /* 0x0000007bd5d57211 */ /* 0x000fe200030f0eff */
[----:B------:R-:W-:Y:S01]  /*efa0*/  STG.E.U16 [R176.64], R35 ;  /* 0x00000023b0007986 */ /* 0x000fe2000c101504 */
[----:B-1----:R-:W-:-:S02]  /*efb0*/  PRMT R24, R27, 0x7632, R24 ;  /* 0x000076321b187816 */ /* 0x002fc40000000018 */
[-C--:B------:R-:W-:Y:S01]  /*efc0*/  IADD3 R218, P6, R218, R122.reuse, RZ ;  /* 0x0000007adada7210 */ /* 0x080fe20007fde0ff */
[----:B------:R1:W-:Y:S01]  /*efd0*/  STG.E.U16 [R178.64], R21 ;  /* 0x00000015b2007986 */ /* 0x0003e2000c101504 */
[-C--:B------:R-:W-:Y:S02]  /*efe0*/  LEA.HI.X.SX32 R217, R217, R123.reuse, 0x1, P5 ;  /* 0x0000007bd9d97211 */ /* 0x080fe400028f0eff */
[----:B0-----:R-:W-:Y:S01]  /*eff0*/  PRMT R23, R8, 0x7632, R23 ;  /* 0x0000763208177816 */ /* 0x001fe20000000017 */
[----:B------:R-:W-:Y:S01]  /*f000*/  STG.E.U16 [R180.64], R31 ;  /* 0x0000001fb4007986 */ /* 0x000fe2000c101504 */
[----:B------:R-:W-:Y:S02]  /*f010*/  IADD3 R126, P5, R126, R122, RZ ;  /* 0x0000007a7e7e7210 */ /* 0x000fe40007fbe0ff */
[----:B------:R-:W-:Y:S01]  /*f020*/  LEA.HI.X.SX32 R215, R215, R123, 0x1, P4 ;  /* 0x0000007bd7d77211 */ /* 0x000fe200020f0eff */
[----:B------:R0:W-:Y:S01]  /*f030*/  STG.E.U16 [R182.64], R22 ;  /* 0x00000016b6007986 */ /* 0x0001e2000c101504 */
[----:B--2---:R-:W-:-:S02]  /*f040*/  PRMT R20, R4, 0x7632, R20 ;  /* 0x0000763204147816 */ /* 0x004fc40000000014 */
[-C--:B------:R-:W-:Y:S01]  /*f050*/  IADD3 R220, P4, R220, R122.reuse, RZ ;  /* 0x0000007adcdc7210 */ /* 0x080fe20007f9e0ff */
        /* <DEDUP_REMOVED lines=8> */
[----:B0-----:R-:W-:Y:S01]  /*f0e0*/  PRMT R22, R12, 0x7632, R22 ;  /* 0x000076320c167816 */ /* 0x001fe20000000016 */
[----:B------:R-:W-:Y:S01]  /*f0f0*/  STG.E.U16 [R190.64], R23 ;  /* 0x00000017be007986 */ /* 0x000fe2000c101504 */
[-C--:B------:R-:W-:Y:S02]  /*f100*/  LEA.HI.X.SX32 R221, R221, R123.reuse, 0x1, P4 ;  /* 0x0000007bdddd7211 */ /* 0x080fe400020f0eff */
[-C--:B------:R-:W-:Y:S01]  /*f110*/  IADD3 R124, P4, R124, R122.reuse, RZ ;  /* 0x0000007a7c7c7210 */ /* 0x080fe20007f9e0ff */
[----:B------:R0:W-:Y:S01]  /*f120*/  STG.E.U16 [R192.64], R4 ;  /* 0x00000004c0007986 */ /* 0x0001e2000c101504 */
[----:B------:R-:W-:Y:S02]  /*f130*/  LEA.HI.X.SX32 R129, R129, R123, 0x1, P6 ;  /* 0x0000007b81817211 */ /* 0x000fe400030f0eff */
[----:B------:R-:W-:Y:S01]  /*f140*/  IADD3 R38, P6, R38, R122, RZ ;  /* 0x0000007a26267210 */ /* 0x000fe20007fde0ff */
[----:B------:R-:W-:Y:S01]  /*f150*/  STG.E.U16 [R194.64], R20 ;  /* 0x00000014c2007986 */ /* 0x000fe2000c101504 */
[----:B-1----:R-:W-:-:S02]  /*f160*/  PRMT R8, R9, 0x7632, R8 ;  /* 0x0000763209087816 */ /* 0x002fc40000000008 */
[-C--:B------:R-:W-:Y:S01]  /*f170*/  LEA.HI.X.SX32 R37, R37, R123.reuse, 0x1, P5 ;  /* 0x0000007b25257211 */ /* 0x080fe200028f0eff */
[----:B------:R1:W-:Y:S01]  /*f180*/  STG.E.U16 [R196.64], R16 ;  /* 0x00000010c4007986 */ /* 0x0003e2000c101504 */
[----:B------:R-:W-:Y:S02]  /*f190*/  PRMT R24, R5, 0x7632, R24 ;  /* 0x0000763205187816 */ /* 0x000fe40000000018 */
[-C--:B------:R-:W-:Y:S01]  /*f1a0*/  IADD3 R42, P5, R42, R122.reuse, RZ ;  /* 0x0000007a2a2a7210 */ /* 0x080fe20007fbe0ff */
[----:B------:R-:W-:Y:S01]  /*f1b0*/  STG.E.U16 [R198.64], R21 ;  /* 0x00000015c6007986 */ /* 0x000fe2000c101504 */
[-C--:B------:R-:W-:Y:S02]  /*f1c0*/  LEA.HI.X.SX32 R125, R125, R123.reuse, 0x1, P4 ;  /* 0x0000007b7d7d7211 */ /* 0x080fe400020f0eff */
[----:B------:R-:W-:Y:S01]  /*f1d0*/  IADD3 R40, P4, R40, R122, RZ ;  /* 0x0000007a28287210 */ /* 0x000fe20007f9e0ff */
[----:B------:R-:W-:Y:S01]  /*f1e0*/  STG.E.U16 [R200.64], R12 ;  /* 0x0000000cc8007986 */ /* 0x000fe2000c101504 */
[----:B------:R-:W-:-:S02]  /*f1f0*/  LEA.HI.X.SX32 R39, R39, R123, 0x1, P6 ;  /* 0x0000007b27277211 */ /* 0x000fc400030f0eff */
[-C--:B------:R-:W-:Y:S01]  /*f200*/  IADD3 R44, P6, R44, R122.reuse, RZ ;  /* 0x0000007a2c2c7210 */ /* 0x080fe20007fde0ff */
[----:B------:R-:W-:Y:S01]  /*f210*/  STG.E.U16 [R202.64], R22 ;  /* 0x00000016ca007986 */ /* 0x000fe2000c101504 */
[-C--:B------:R-:W-:Y:S02]  /*f220*/  LEA.HI.X.SX32 R43, R43, R123.reuse, 0x1, P5 ;  /* 0x0000007b2b2b7211 */ /* 0x080fe400028f0eff */
[-C--:B------:R-:W-:Y:S01]  /*f230*/  IADD3 R48, P5, R48, R122.reuse, RZ ;  /* 0x0000007a30307210 */ /* 0x080fe20007fbe0ff */
[----:B------:R2:W-:Y:S01]  /*f240*/  STG.E.U16 [R204.64], R9 ;  /* 0x00000009cc007986 */ /* 0x0005e2000c101504 */
[-C--:B------:R-:W-:Y:S02]  /*f250*/  LEA.HI.X.SX32 R41, R41, R123.reuse, 0x1, P4 ;  /* 0x0000007b29297211 */ /* 0x080fe400020f0eff */
[----:B------:R-:W-:Y:S01]  /*f260*/  IADD3 R46, P4, R46, R122, RZ ;  /* 0x0000007a2e2e7210 */ /* 0x000fe20007f9e0ff */
[----:B------:R-:W-:Y:S01]  /*f270*/  STG.E.U16 [R206.64], R8 ;  /* 0x00000008ce007986 */ /* 0x000fe2000c101504 */
[----:B------:R-:W-:-:S02]  /*f280*/  LEA.HI.X.SX32 R45, R45, R123, 0x1, P6 ;  /* 0x0000007b2d2d7211 */ /* 0x000fc400030f0eff */
[-C--:B------:R-:W-:Y:S01]  /*f290*/  IADD3 R50, P6, R50, R122.reuse, RZ ;  /* 0x0000007a32327210 */ /* 0x080fe20007fde0ff */
[----:B------:R3:W-:Y:S01]  /*f2a0*/  STG.E.U16 [R208.64], R5 ;  /* 0x00000005d0007986 */ /* 0x0007e2000c101504 */
[-C--:B------:R-:W-:Y:S02]  /*f2b0*/  LEA.HI.X.SX32 R49, R49, R123.reuse, 0x1, P5 ;  /* 0x0000007b31317211 */ /* 0x080fe400028f0eff */
[-C--:B------:R-:W-:Y:S01]  /*f2c0*/  IADD3 R54, P5, R54, R122.reuse, RZ ;  /* 0x0000007a36367210 */ /* 0x080fe20007fbe0ff */
[----:B------:R-:W4:Y:S01]  /*f2d0*/  LDS.128 R20, [R230] ;  /* 0x00000000e6147984 */ /* 0x000f220000000c00 */
[-C--:B------:R-:W-:Y:S02]  /*f2e0*/  LEA.HI.X.SX32 R47, R47, R123.reuse, 0x1, P4 ;  /* 0x0000007b2f2f7211 */ /* 0x080fe400020f0eff */
[----:B------:R-:W-:Y:S01]  /*f2f0*/  IADD3 R52, P4, R52, R122, RZ ;  /* 0x0000007a34347210 */ /* 0x000fe20007f9e0ff */
[----:B------:R-:W-:Y:S01]  /*f300*/  STG.E.U16 [R210.64], R24 ;  /* 0x00000018d2007986 */ /* 0x000fe2000c101504 */
[----:B------:R-:W-:-:S02]  /*f310*/  LEA.HI.X.SX32 R51, R51, R123, 0x1, P6 ;  /* 0x0000007b33337211 */ /* 0x000fc400030f0eff */
[-C--:B------:R-:W-:Y:S01]  /*f320*/  IADD3 R56, P6, R56, R122.reuse, RZ ;  /* 0x0000007a38387210 */ /* 0x080fe20007fde0ff */
[----:B------:R-:W5:Y:S01]  /*f330*/  LDS.128 R24, [R229] ;  /* 0x00000000e5187984 */ /* 0x000f620000000c00 */
[-C--:B------:R-:W-:Y:S02]  /*f340*/  LEA.HI.X.SX32 R55, R55, R123.reuse, 0x1, P5 ;  /* 0x0000007b37377211 */ /* 0x080fe400028f0eff */
[-C--:B------:R-:W-:Y:S01]  /*f350*/  IADD3 R60, P5, R60, R122.reuse, RZ ;  /* 0x0000007a3c3c7210 */ /* 0x080fe20007fbe0ff */
[----:B------:R-:W3:Y:S01]  /*f360*/  LDS.128 R28, [R228] ;  /* 0x00000000e41c7984 */ /* 0x000ee20000000c00 */
[-C--:B------:R-:W-:Y:S02]  /*f370*/  LEA.HI.X.SX32 R53, R53, R123.reuse, 0x1, P4 ;  /* 0x0000007b35357211 */ /* 0x080fe400020f0eff */
[----:B------:R-:W-:Y:S01]  /*f380*/  IADD3 R58, P4, R58, R122, RZ ;  /* 0x0000007a3a3a7210 */ /* 0x000fe20007f9e0ff */
[----:B------:R-:W4:Y:S01]  /*f390*/  LDS.128 R32, [R227] ;  /* 0x00000000e3207984 */ /* 0x000f220000000c00 */
[----:B------:R-:W-:-:S02]  /*f3a0*/  LEA.HI.X.SX32 R57, R57, R123, 0x1, P6 ;  /* 0x0000007b39397211 */ /* 0x000fc400030f0eff */
[-C--:B------:R-:W-:Y:S01]  /*f3b0*/  IADD3 R62, P6, R62, R122.reuse, RZ ;  /* 0x0000007a3e3e7210 */ /* 0x080fe20007fde0ff */
[----:B------:R-:W-:Y:S01]  /*f3c0*/  STG.E.U16 [R212.64], R17 ;  /* 0x00000011d4007986 */ /* 0x000fe2000c101504 */
[-C--:B------:R-:W-:Y:S02]  /*f3d0*/  LEA.HI.X.SX32 R61, R61, R123.reuse, 0x1, P5 ;  /* 0x0000007b3d3d7211 */ /* 0x080fe400028f0eff */
[-C--:B------:R-:W-:Y:S02]  /*f3e0*/  IADD3 R66, P5, R66, R122.reuse, RZ ;  /* 0x0000007a42427210 */ /* 0x080fe40007fbe0ff */
[-C--:B------:R-:W-:Y:S02]  /*f3f0*/  LEA.HI.X.SX32 R59, R59, R123.reuse, 0x1, P4 ;  /* 0x0000007b3b3b7211 */ /* 0x080fe400020f0eff */
[----:B------:R-:W-:Y:S02]  /*f400*/  IADD3 R64, P4, R64, R122, RZ ;  /* 0x0000007a40407210 */ /* 0x000fe40007f9e0ff */
[----:B------:R-:W-:-:S02]  /*f410*/  LEA.HI.X.SX32 R63, R63, R123, 0x1, P6 ;  /* 0x0000007b3f3f7211 */ /* 0x000fc400030f0eff */
[-C--:B------:R-:W-:Y:S02]  /*f420*/  IADD3 R68, P6, R68, R122.reuse, RZ ;  /* 0x0000007a44447210 */ /* 0x080fe40007fde0ff */
[----:B0-----:R-:W-:Y:S02]  /*f430*/  PRMT R4, R17, 0x7632, R4 ;  /* 0x0000763211047816 */ /* 0x001fe40000000004 */
[-C--:B------:R-:W-:Y:S02]  /*f440*/  LEA.HI.X.SX32 R67, R67, R123.reuse, 0x1, P5 ;  /* 0x0000007b43437211 */ /* 0x080fe400028f0eff */
[-C--:B------:R-:W-:Y:S01]  /*f450*/  IADD3 R72, P5, R72, R122.reuse, RZ ;  /* 0x0000007a48487210 */ /* 0x080fe20007fbe0ff */
[----:B------:R0:W-:Y:S01]  /*f460*/  STG.E.U16 [R214.64], R4 ;  /* 0x00000004d6007986 */ /* 0x0001e2000c101504 */
[----:B-1----:R-:W-:Y:S02]  /*f470*/  PRMT R16, R13, 0x7632, R16 ;  /* 0x000076320d107816 */ /* 0x002fe40000000010 */
[----:B------:R-:W-:Y:S01]  /*f480*/  LEA.HI.X.SX32 R65, R65, R123, 0x1, P4 ;  /* 0x0000007b41417211 */ /* 0x000fe200020f0eff */
[----:B------:R-:W-:Y:S01]  /*f490*/  STG.E.U16 [R216.64], R13 ;  /* 0x0000000dd8007986 */ /* 0x000fe2000c101504 */
[----:B------:R-:W-:-:S02]  /*f4a0*/  IADD3 R70, P4, R70, R122, RZ ;  /* 0x0000007a46467210 */ /* 0x000fc40007f9e0ff */
[-C--:B------:R-:W-:Y:S01]  /*f4b0*/  LEA.HI.X.SX32 R69, R69, R123.reuse, 0x1, P6 ;  /* 0x0000007b45457211 */ /* 0x080fe200030f0eff */
[----:B------:R-:W-:Y:S01]  /*f4c0*/  STG.E.U16 [R218.64], R16 ;  /* 0x00000010da007986 */ /* 0x000fe2000c101504 */
[----:B--2---:R-:W-:Y:S02]  /*f4d0*/  PRMT R9, R10, 0x7632, R9 ;  /* 0x000076320a097816 */ /* 0x004fe40000000009 */
[-C--:B------:R-:W-:Y:S01]  /*f4e0*/  IADD3 R74, P6, R74, R122.reuse, RZ ;  /* 0x0000007a4a4a7210 */ /* 0x080fe20007fde0ff */
[----:B------:R-:W-:Y:S01]  /*f4f0*/  STG.E.U16 [R220.64], R10 ;  /* 0x0000000adc007986 */ /* 0x000fe2000c101504 */
[----:B------:R-:W-:Y:S02]  /*f500*/  LEA.HI.X.SX32 R73, R73, R123, 0x1, P5 ;  /* 0x0000007b49497211 */ /* 0x000fe400028f0eff */
[----:B---3--:R-:W-:Y:S01]  /*f510*/  PRMT R5, R6, 0x7632, R5 ;  /* 0x0000763206057816 */ /* 0x008fe20000000005 */
[----:B------:R1:W-:Y:S01]  /*f520*/  STG.E.U16 [R126.64], R9 ;  /* 0x000000097e007986 */ /* 0x0003e2000c101504 */
[----:B------:R-:W-:-:S02]  /*f530*/  IADD3 R78, P5, R78, R122, RZ ;  /* 0x0000007a4e4e7210 */ /* 0x000fc40007fbe0ff */
[-C--:B------:R-:W-:Y:S01]  /*f540*/  LEA.HI.X.SX32 R71, R71, R123.reuse, 0x1, P4 ;  /* 0x0000007b47477211 */ /* 0x080fe200020f0eff */
[----:B------:R-:W-:Y:S01]  /*f550*/  STG.E.U16 [R128.64], R6 ;  /* 0x0000000680007986 */ /* 0x000fe2000c101504 */
[----:B0-----:R-:W-:Y:S02]  /*f560*/  PRMT R4, R18, 0x7632, R4 ;  /* 0x0000763212047816 */ /* 0x001fe40000000004 */
[-C--:B------:R-:W-:Y:S01]  /*f570*/  IADD3 R76, P4, R76, R122.reuse, RZ ;  /* 0x0000007a4c4c7210 */ /* 0x080fe20007f9e0ff */
[----:B------:R0:W-:Y:S01]  /*f580*/  STG.E.U16 [R124.64], R5 ;  /* 0x000000057c007986 */ /* 0x0001e2000c101504 */
[----:B------:R-:W-:Y:S02]  /*f590*/  LEA.HI.X.SX32 R75, R75, R123, 0x1, P6 ;  /* 0x0000007b4b4b7211 */ /* 0x000fe400030f0eff */
[----:B------:R-:W-:Y:S01]  /*f5a0*/  IADD3 R80, P6, R80, R122, RZ ;  /* 0x0000007a50507210 */ /* 0x000fe20007fde0ff */
[----:B------:R-:W-:Y:S01]  /*f5b0*/  STG.E.U16 [R36.64], R18 ;  /* 0x0000001224007986 */ /* 0x000fe2000c101504 */
[----:B------:R-:W-:-:S02]  /*f5c0*/  PRMT R8, R14, 0x7632, R8 ;  /* 0x000076320e087816 */ /* 0x000fc40000000008 */
[-C--:B------:R-:W-:Y:S01]  /*f5d0*/  LEA.HI.X.SX32 R79, R79, R123.reuse, 0x1, P5 ;  /* 0x0000007b4f4f7211 */ /* 0x080fe200028f0eff */
[----:B------:R2:W-:Y:S01]  /*f5e0*/  STG.E.U16 [R38.64], R4 ;  /* 0x0000000426007986 */ /* 0x0005e2000c101504 */
[-C--:B------:R-:W-:Y:S02]  /*f5f0*/  IADD3 R84, P5, R84, R122.reuse, RZ ;  /* 0x0000007a54547210 */ /* 0x080fe40007fbe0ff */
[----:B-1----:R-:W-:Y:S01]  /*f600*/  PRMT R9, R11, 0x7632, R9 ;  /* 0x000076320b097816 */ /* 0x002fe20000000009 */
[----:B------:R-:W-:Y:S01]  /*f610*/  STG.E.U16 [R40.64], R14 ;  /* 0x0000000e28007986 */ /* 0x000fe2000c101504 */
[-C--:B------:R-:W-:Y:S02]  /*f620*/  LEA.HI.X.SX32 R77, R77, R123.reuse, 0x1, P4 ;  /* 0x0000007b4d4d7211 */ /* 0x080fe400020f0eff */
[----:B------:R-:W-:Y:S01]  /*f630*/  IADD3 R82, P4, R82, R122, RZ ;  /* 0x0000007a52527210 */ /* 0x000fe20007f9e0ff */
[----:B------:R4:W-:Y:S01]  /*f640*/  STG.E.U16 [R42.64], R8 ;  /* 0x000000082a007986 */ /* 0x0009e2000c101504 */
[----:B------:R-:W-:-:S02]  /*f650*/  LEA.HI.X.SX32 R81, R81, R123, 0x1, P6 ;  /* 0x0000007b51517211 */ /* 0x000fc400030f0eff */
[----:B0-----:R-:W-:Y:S01]  /*f660*/  PRMT R5, R7, 0x7632, R5 ;  /* 0x0000763207057816 */ /* 0x001fe20000000005 */
[----:B------:R-:W-:Y:S01]  /*f670*/  STG.E.U16 [R44.64], R11 ;  /* 0x0000000b2c007986 */ /* 0x000fe2000c101504 */
[-C--:B------:R-:W-:Y:S02]  /*f680*/  IADD3 R86, P6, R86, R122.reuse, RZ ;  /* 0x0000007a56567210 */ /* 0x080fe40007fde0ff */
[-C--:B------:R-:W-:Y:S01]  /*f690*/  LEA.HI.X.SX32 R85, R85, R123.reuse, 0x1, P5 ;  /* 0x0000007b55557211 */ /* 0x080fe200028f0eff */
[----:B------:R-:W-:Y:S01]  /*f6a0*/  STG.E.U16 [R46.64], R9 ;  /* 0x000000092e007986 */ /* 0x000fe2000c101504 */
[----:B------:R-:W-:Y:S02]  /*f6b0*/  PRMT R6, R19, 0x7632, R6 ;  /* 0x0000763213067816 */ /* 0x000fe40000000006 */
[----:B------:R-:W-:Y:S01]  /*f6c0*/  IADD3 R90, P5, R90, R122, RZ ;  /* 0x0000007a5a5a7210 */ /* 0x000fe20007fbe0ff */
[----:B------:R5:W-:Y:S01]  /*f6d0*/  STG.E.U16 [R48.64], R7 ;  /* 0x0000000730007986 */ /* 0x000be2000c101504 */
[----:B------:R-:W-:-:S02]  /*f6e0*/  LEA.HI.X.SX32 R83, R83, R123, 0x1, P4 ;  /* 0x0000007b53537211 */ /* 0x000fc400020f0eff */
[----:B--2---:R-:W-:Y:S01]  /*f6f0*/  PRMT R4, R15, 0x7632, R4 ;  /* 0x000076320f047816 */ /* 0x004fe20000000004 */
[----:B------:R0:W-:Y:S01]  /*f700*/  STG.E.U16 [R50.64], R5 ;  /* 0x0000000532007986 */ /* 0x0001e2000c101504 */
[-C--:B------:R-:W-:Y:S02]  /*f710*/  IADD3 R88, P4, R88, R122.reuse, RZ ;  /* 0x0000007a58587210 */ /* 0x080fe40007f9e0ff */
[-C--:B------:R-:W-:Y:S01]  /*f720*/  LEA.HI.X.SX32 R87, R87, R123.reuse, 0x1, P6 ;  /* 0x0000007b57577211 */ /* 0x080fe200030f0eff */
[----:B------:R-:W-:Y:S01]  /*f730*/  STG.E.U16 [R52.64], R19 ;  /* 0x0000001334007986 */ /* 0x000fe2000c101504 */
[----:B------:R-:W-:Y:S02]  /*f740*/  IADD3 R92, P6, R92, R122, RZ ;  /* 0x0000007a5c5c7210 */ /* 0x000fe40007fde0ff */
[----:B----4-:R-:W-:Y:S01]  /*f750*/  PRMT R8, R20, 0x7632, R8 ;  /* 0x0000763214087816 */ /* 0x010fe20000000008 */
[----:B------:R-:W-:Y:S01]  /*f760*/  STG.E.U16 [R54.64], R6 ;  /* 0x0000000636007986 */ /* 0x000fe2000c101504 */
[----:B------:R-:W-:-:S02]  /*f770*/  LEA.HI.X.SX32 R91, R91, R123, 0x1, P5 ;  /* 0x0000007b5b5b7211 */ /* 0x000fc400028f0eff */
[-C--:B------:R-:W-:Y:S01]  /*f780*/  IADD3 R96, P5, R96, R122.reuse, RZ ;  /* 0x0000007a60607210 */ /* 0x080fe20007fbe0ff */
[----:B------:R-:W-:Y:S01]  /*f790*/  STG.E.U16 [R56.64], R15 ;  /* 0x0000000f38007986 */ /* 0x000fe2000c101504 */
[----:B-----5:R-:W-:Y:S02]  /*f7a0*/  PRMT R7, R24, 0x7632, R7 ;  /* 0x0000763218077816 */ /* 0x020fe40000000007 */
[-C--:B------:R-:W-:Y:S01]  /*f7b0*/  LEA.HI.X.SX32 R89, R89, R123.reuse, 0x1, P4 ;  /* 0x0000007b59597211 */ /* 0x080fe200020f0eff */
[----:B------:R-:W-:Y:S01]  /*f7c0*/  STG.E.U16 [R58.64], R4 ;  /* 0x000000043a007986 */ /* 0x000fe2000c101504 */
[----:B------:R-:W-:Y:S02]  /*f7d0*/  IADD3 R94, P4, R94, R122, RZ ;  /* 0x0000007a5e5e7210 */ /* 0x000fe40007f9e0ff */
[----:B------:R-:W-:Y:S01]  /*f7e0*/  LEA.HI.X.SX32 R93, R93, R123, 0x1, P6 ;  /* 0x0000007b5d5d7211 */ /* 0x000fe200030f0eff */
[----:B------:R-:W-:Y:S01]  /*f7f0*/  STG.E.U16 [R60.64], R20 ;  /* 0x000000143c007986 */ /* 0x000fe2000c101504 */
[----:B0-----:R-:W-:-:S02]  /*f800*/  PRMT R5, R28, 0x7632, R5 ;  /* 0x000076321c057816 */ /* 0x001fc40000000005 */
[-C--:B------:R-:W-:Y:S01]  /*f810*/  IADD3 R98, P6, R98, R122.reuse, RZ ;  /* 0x0000007a62627210 */ /* 0x080fe20007fde0ff */
[----:B------:R-:W-:Y:S01]  /*f820*/  STG.E.U16 [R62.64], R8 ;  /* 0x000000083e007986 */ /* 0x000fe2000c101504 */
[-C--:B------:R-:W-:Y:S02]  /*f830*/  LEA.HI.X.SX32 R97, R97, R123.reuse, 0x1, P5 ;  /* 0x0000007b61617211 */ /* 0x080fe400028f0eff */
[----:B------:R-:W-:Y:S01]  /*f840*/  PRMT R37, R32, 0x7632, R37 ;  /* 0x0000763220257816 */ /* 0x000fe20000000025 */
[----:B------:R-:W-:Y:S01]  /*f850*/  STG.E.U16 [R64.64], R24 ;  /* 0x0000001840007986 */ /* 0x000fe2000c101504 */
[----:B------:R-:W-:Y:S02]  /*f860*/  IADD3 R102, P5, R249, R122, RZ ;  /* 0x0000007af9667210 */ /* 0x000fe40007fbe0ff */
[----:B------:R-:W-:Y:S01]  /*f870*/  LEA.HI.X.SX32 R95, R95, R123, 0x1, P4 ;  /* 0x0000007b5f5f7211 */ /* 0x000fe200020f0eff */
[----:B------:R0:W-:Y:S01]  /*f880*/  STG.E.U16 [R66.64], R7 ;  /* 0x0000000742007986 */ /* 0x0001e2000c101504 */
[----:B------:R-:W-:-:S02]  /*f890*/  PRMT R39, R21, 0x7632, R39 ;  /* 0x0000763215277816 */ /* 0x000fc40000000027 */
[-C--:B------:R-:W-:Y:S01]  /*f8a0*/  IADD3 R100, P4, R251, R122.reuse, RZ ;  /* 0x0000007afb647210 */ /* 0x080fe20007f9e0ff */
[----:B------:R-:W-:Y:S01]  /*f8b0*/  STG.E.U16 [R68.64], R28 ;  /* 0x0000001c44007986 */ /* 0x000fe2000c101504 */
[-C--:B------:R-:W-:Y:S02]  /*f8c0*/  LEA.HI.X.SX32 R99, R99, R123.reuse, 0x1, P6 ;  /* 0x0000007b63637211 */ /* 0x080fe400030f0eff */
[-C--:B------:R-:W-:Y:S01]  /*f8d0*/  IADD3 R104, P6, R247, R122.reuse, RZ ;  /* 0x0000007af7687210 */ /* 0x080fe20007fde0ff */
[----:B------:R1:W-:Y:S01]  /*f8e0*/  STG.E.U16 [R70.64], R5 ;  /* 0x0000000546007986 */ /* 0x0003e2000c101504 */
[----:B------:R-:W-:Y:S02]  /*f8f0*/  PRMT R41, R25, 0x7632, R41 ;  /* 0x0000763219297816 */ /* 0x000fe40000000029 */
[-C--:B------:R-:W-:Y:S01]  /*f900*/  LEA.HI.X.SX32 R103, R103, R123.reuse, 0x1, P5 ;  /* 0x0000007b67677211 */ /* 0x080fe200028f0eff */
[----:B------:R-:W-:Y:S01]  /*f910*/  STG.E.U16 [R72.64], R32 ;  /* 0x0000002048007986 */ /* 0x000fe2000c101504 */
[----:B------:R-:W-:Y:S01]  /*f920*/  IADD3 R108, P5, R243, R122, RZ ;  /* 0x0000007af36c7210 */ /* 0x000fe20007fbe0ff */
[----:B0-----:R-:W-:Y:S01]  /*f930*/  IMAD.HI R7, R244, 0x4, RZ ;  /* 0x00000004f4077827 */ /* 0x001fe200078e02ff */
[----:B------:R-:W-:Y:S01]  /*f940*/  PRMT R43, R29, 0x7632, R43 ;  /* 0x000076321d2b7816 */ /* 0x000fe2000000002b */
[----:B------:R-:W-:Y:S01]  /*f950*/  STG.E.U16 [R74.64], R37 ;  /* 0x000000254a007986 */ /* 0x000fe2000c101504 */
[----:B------:R-:W-:-:S02]  /*f960*/  LEA.HI.X.SX32 R101, R101, R123, 0x1, P4 ;  /* 0x0000007b65657211 */ /* 0x000fc400020f0eff */
[-C--:B------:R-:W-:Y:S01]  /*f970*/  IADD3 R106, P4, R245, R122.reuse, RZ ;  /* 0x0000007af56a7210 */ /* 0x080fe20007f9e0ff */
[----:B------:R-:W-:Y:S01]  /*f980*/  STG.E.U16 [R76.64], R21 ;  /* 0x000000154c007986 */ /* 0x000fe2000c101504 */
[-C--:B------:R-:W-:Y:S02]  /*f990*/  LEA.HI.X.SX32 R105, R105, R123.reuse, 0x1, P6 ;  /* 0x0000007b69697211 */ /* 0x080fe400030f0eff */
[----:B------:R-:W-:Y:S01]  /*f9a0*/  PRMT R45, R33, 0x7632, R45 ;  /* 0x00007632212d7816 */ /* 0x000fe2000000002d */
[----:B------:R-:W-:Y:S01]  /*f9b0*/  STG.E.U16 [R78.64], R39 ;  /* 0x000000274e007986 */ /* 0x000fe2000c101504 */
[----:B------:R-:W-:Y:S02]  /*f9c0*/  IADD3 R110, P6, R241, R122, RZ ;  /* 0x0000007af16e7210 */ /* 0x000fe40007fde0ff */
[----:B------:R-:W-:Y:S01]  /*f9d0*/  LEA.HI.X.SX32 R109, R109, R123, 0x1, P5 ;  /* 0x0000007b6d6d7211 */ /* 0x000fe200028f0eff */
[----:B------:R-:W-:Y:S01]  /*f9e0*/  STG.E.U16 [R80.64], R25 ;  /* 0x0000001950007986 */ /* 0x000fe2000c101504 */
[----:B------:R-:W-:-:S02]  /*f9f0*/  PRMT R47, R22, 0x7632, R47 ;  /* 0x00007632162f7816 */ /* 0x000fc4000000002f */
[-C--:B------:R-:W-:Y:S01]  /*fa00*/  IADD3 R114, P5, R237, R122.reuse, RZ ;  /* 0x0000007aed727210 */ /* 0x080fe20007fbe0ff */
[----:B------:R-:W-:Y:S01]  /*fa10*/  STG.E.U16 [R82.64], R41 ;  /* 0x0000002952007986 */ /* 0x000fe2000c101504 */
[-C--:B------:R-:W-:Y:S02]  /*fa20*/  LEA.HI.X.SX32 R107, R107, R123.reuse, 0x1, P4 ;  /* 0x0000007b6b6b7211 */ /* 0x080fe400020f0eff */
[----:B------:R-:W-:Y:S01]  /*fa30*/  PRMT R49, R26, 0x7632, R49 ;  /* 0x000076321a317816 */ /* 0x000fe20000000031 */
[----:B------:R-:W-:Y:S01]  /*fa40*/  STG.E.U16 [R84.64], R29 ;  /* 0x0000001d54007986 */ /* 0x000fe2000c101504 */
[-C--:B------:R-:W-:Y:S02]  /*fa50*/  IADD3 R112, P4, R239, R122.reuse, RZ ;  /* 0x0000007aef707210 */ /* 0x080fe40007f9e0ff */
[-C--:B------:R-:W-:Y:S01]  /*fa60*/  LEA.HI.X.SX32 R111, R111, R123.reuse, 0x1, P6 ;  /* 0x0000007b6f6f7211 */ /* 0x080fe200030f0eff */
[----:B------:R-:W-:Y:S01]  /*fa70*/  STG.E.U16 [R86.64], R43 ;  /* 0x0000002b56007986 */ /* 0x000fe2000c101504 */
[----:B------:R-:W-:Y:S01]  /*fa80*/  IADD3 R116, P6, R235, R122, RZ ;  /* 0x0000007aeb747210 */ /* 0x000fe20007fde0ff */
[----:B------:R-:W-:Y:S01]  /*fa90*/  IMAD R235, R119, 0xfe, RZ ;  /* 0x000000fe77eb7824 */ /* 0x000fe200078e02ff */
[----:B------:R-:W-:Y:S01]  /*faa0*/  PRMT R51, R30, 0x7632, R51 ;  /* 0x000076321e337816 */ /* 0x000fe20000000033 */
[----:B------:R-:W-:Y:S01]  /*fab0*/  STG.E.U16 [R88.64], R33 ;  /* 0x0000002158007986 */ /* 0x000fe2000c101504 */
[----:B------:R-:W-:-:S02]  /*fac0*/  LEA.HI.X.SX32 R115, R115, R123, 0x1, P5 ;  /* 0x0000007b73737211 */ /* 0x000fc400028f0eff */
[-C--:B------:R-:W-:Y:S01]  /*fad0*/  IADD3 R120, P5, R231, R122.reuse, RZ ;  /* 0x0000007ae7787210 */ /* 0x080fe20007fbe0ff */
[----:B------:R-:W-:Y:S01]  /*fae0*/  STG.E.U16 [R90.64], R45 ;  /* 0x0000002d5a007986 */ /* 0x000fe2000c101504 */
[----:B------:R-:W-:Y:S01]  /*faf0*/  PRMT R53, R34, 0x7632, R53 ;  /* 0x0000763222357816 */ /* 0x000fe20000000035 */
[----:B------:R-:W-:Y:S01]  /*fb00*/  IMAD R231, R119, 0x7d, RZ ;  /* 0x0000007d77e77824 */ /* 0x000fe200078e02ff */
[-C--:B------:R-:W-:Y:S01]  /*fb10*/  LEA.HI.X.SX32 R113, R113, R123.reuse, 0x1, P4 ;  /* 0x0000007b71717211 */ /* 0x080fe200020f0eff */
[----:B------:R-:W-:Y:S01]  /*fb20*/  STG.E.U16 [R92.64], R22 ;  /* 0x000000165c007986 */ /* 0x000fe2000c101504 */
[----:B------:R-:W-:Y:S01]  /*fb30*/  IADD3 R118, P4, R233, R122, RZ ;  /* 0x0000007ae9767210 */ /* 0x000fe20007f9e0ff */
[----:B------:R-:W-:Y:S01]  /*fb40*/  IMAD R233, R119, 0x7f, RZ ;  /* 0x0000007f77e97824 */ /* 0x000fe200078e02ff */
[----:B------:R-:W-:Y:S01]  /*fb50*/  PRMT R55, R23, 0x7632, R55 ;  /* 0x0000763217377816 */ /* 0x000fe20000000037 */
[----:B------:R-:W-:Y:S01]  /*fb60*/  STG.E.U16 [R94.64], R47 ;  /* 0x0000002f5e007986 */ /* 0x000fe2000c101504 */
[----:B------:R-:W-:-:S02]  /*fb70*/  LEA.HI.X.SX32 R117, R117, R123, 0x1, P6 ;  /* 0x0000007b75757211 */ /* 0x000fc400030f0eff */
[----:B------:R-:W-:Y:S01]  /*fb80*/  IADD3 R122, P6, R235, R122, RZ ;  /* 0x0000007aeb7a7210 */ /* 0x000fe20007fde0ff */
[----:B------:R-:W-:Y:S01]  /*fb90*/  STG.E.U16 [R96.64], R26 ;  /* 0x0000001a60007986 */ /* 0x000fe2000c101504 */
[----:B------:R-:W-:Y:S02]  /*fba0*/  PRMT R57, R27, 0x7632, R57 ;  /* 0x000076321b397816 */ /* 0x000fe40000000039 */
[-C--:B------:R-:W-:Y:S01]  /*fbb0*/  LEA.HI.X.SX32 R119, R231, R123.reuse, 0x1, P4 ;  /* 0x0000007be7777211 */ /* 0x080fe200020f0eff */
[----:B------:R-:W-:Y:S01]  /*fbc0*/  STG.E.U16 [R98.64], R49 ;  /* 0x0000003162007986 */ /* 0x000fe2000c101504 */
[----:B------:R-:W-:Y:S02]  /*fbd0*/  PRMT R59, R31, 0x7632, R59 ;  /* 0x000076321f3b7816 */ /* 0x000fe4000000003b */
[-C--:B------:R-:W-:Y:S01]  /*fbe0*/  LEA.HI.X.SX32 R121, R121, R123.reuse, 0x1, P5 ;  /* 0x0000007b79797211 */ /* 0x080fe200028f0eff */
[----:B------:R-:W-:Y:S01]  /*fbf0*/  STG.E.U16 [R100.64], R30 ;  /* 0x0000001e64007986 */ /* 0x000fe2000c101504 */
[----:B------:R-:W-:-:S02]  /*fc00*/  LEA.HI.X.SX32 R123, R233, R123, 0x1, P6 ;  /* 0x0000007be97b7211 */ /* 0x000fc400030f0eff */
[----:B------:R-:W-:Y:S01]  /*fc10*/  PRMT R61, R35, 0x7632, R61 ;  /* 0x00007632233d7816 */ /* 0x000fe2000000003d */
[----:B------:R-:W-:Y:S01]  /*fc20*/  STG.E.U16 [R102.64], R51 ;  /* 0x0000003366007986 */ /* 0x000fe2000c101504 */
[----:B-1----:R-:W-:Y:S02]  /*fc30*/  FSEL R5, R226, -INF , P3 ;  /* 0xff800000e2057808 */ /* 0x002fe40001800000 */
[----:B------:R-:W-:Y:S01]  /*fc40*/  LOP3.LUT R6, R248, 0x1f8, RZ, 0xc0, !PT ;  /* 0x000001f8f8067812 */ /* 0x000fe200078ec0ff */
[----:B------:R-:W-:Y:S02]  /*fc50*/  STG.E.U16 [R104.64], R34 ;  /* 0x0000002268007986 */ /* 0x000fe4000c101504 */
[----:B------:R-:W-:Y:S02]  /*fc60*/  FFMA R4, R5, 0.69314718246459960938, R252 ;  /* 0x3f31721805047823 */ /* 0x000fe400000000fc */
[----:B------:R-:W-:Y:S01]  /*fc70*/  STG.E.U16 [R106.64], R53 ;  /* 0x000000356a007986 */ /* 0x000fe2000c101504 */
[----:B------:R-:W-:Y:S01]  /*fc80*/  FFMA R5, R224, 0.69314718246459960938, R3 ;  /* 0x3f317218e0057823 */ /* 0x000fe20000000003 */
[----:B------:R-:W-:Y:S01]  /*fc90*/  SHF.L.U32 R3, R244, 0x2, RZ ;  /* 0x00000002f4037819 */ /* 0x000fe200000006ff */
[----:B------:R-:W-:Y:S01]  /*fca0*/  FFMA R224, R223, 0.69314718246459960938, R2 ;  /* 0x3f317218dfe07823 */ /* 0x000fe20000000002 */
[----:B------:R-:W-:Y:S01]  /*fcb0*/  STG.E.U16 [R108.64], R23 ;  /* 0x000000176c007986 */ /* 0x000fe2000c101504 */
[C---:B------:R-:W-:Y:S01]  /*fcc0*/  SHF.L.U32 R2, R0.reuse, 0x2, RZ ;  /* 0x0000000200027819 */ /* 0x040fe200000006ff */
[----:B------:R-:W-:-:S02]  /*fcd0*/  IMAD.HI R0, R0, 0x4, RZ ;  /* 0x0000000400007827 */ /* 0x000fc400078e02ff */
[----:B------:R-:W-:Y:S01]  /*fce0*/  STG.E.U16 [R110.64], R55 ;  /* 0x000000376e007986 */ /* 0x000fe2000c101504 */
[----:B------:R-:W-:-:S03]  /*fcf0*/  IADD3 R2, P0, P1, R3, c[0x0][0x180], R2 ;  /* 0x0000600003027a10 */ /* 0x000fc6000791e002 */
[----:B------:R-:W-:Y:S01]  /*fd00*/  STG.E.U16 [R112.64], R27 ;  /* 0x0000001b70007986 */ /* 0x000fe2000c101504 */
[----:B------:R-:W-:-:S03]  /*fd10*/  IADD3.X R3, R7, c[0x0][0x184], R0, P0, P1 ;  /* 0x0000610007037a10 */ /* 0x000fc600007e2400 */
[----:B------:R-:W-:Y:S04]  /*fd20*/  STG.E.U16 [R114.64], R57 ;  /* 0x0000003972007986 */ /* 0x000fe8000c101504 */
[----:B------:R-:W-:Y:S04]  /*fd30*/  STG.E.U16 [R116.64], R31 ;  /* 0x0000001f74007986 */ /* 0x000fe8000c101504 */
[----:B------:R-:W-:Y:S04]  /*fd40*/  STG.E.U16 [R118.64], R59 ;  /* 0x0000003b76007986 */ /* 0x000fe8000c101504 */
[----:B------:R-:W-:Y:S04]  /*fd50*/  STG.E.U16 [R120.64], R35 ;  /* 0x0000002378007986 */ /* 0x000fe8000c101504 */
[----:B------:R-:W-:Y:S04]  /*fd60*/  STG.E.U16 [R122.64], R61 ;  /* 0x0000003d7a007986 */ /* 0x000fe8000c101504 */
[----:B------:R-:W-:Y:S06]  /*fd70*/  BAR.SYNC.DEFER_BLOCKING 0x0 ;  /* 0x0000000000007b1d */ /* 0x000fec0000010000 */
[----:B------:R-:W-:Y:S04]  /*fd80*/  STS.64 [R6], R4 ;  /* 0x0000000406007388 */ /* 0x000fe80000000a00 */
[----:B------:R-:W-:Y:S04]  /*fd90*/  STS.64 [R6+0x200], R224 ;  /* 0x000200e006007388 */ /* 0x000fe80000000a00 */
[----:B------:R-:W-:Y:S06]  /*fda0*/  BAR.SYNC.DEFER_BLOCKING 0x0 ;  /* 0x0000000000007b1d */ /* 0x000fec0000010000 */
[----:B------:R-:W0:Y:S04]  /*fdb0*/  LDS R9, [R222] ;  /* 0x00000000de097984 */ /* 0x000e280000000800 */
[----:B0-----:R-:W-:Y:S01]  /*fdc0*/  STG.E [R2.64], R9 ;  /* 0x0000000902007986 */ /* 0x001fe2000c101904 */
[----:B------:R-:W-:Y:S05]  /*fdd0*/  EXIT ;  /* 0x000000000000794d */ /* 0x000fea0003800000 */
.L_x_3:
[----:B------:R-:W-:-:S00]  /*fde0*/  BRA `(.L_x_3) ;  /* 0xfffffff000007947 */ /* 0x000fc0000383ffff */
[----:B------:R-:W-:-:S00]  /*fdf0*/  NOP ;  /* 0x0000000000007918 */ /* 0x000fc00000000000 */
        /* <DEDUP_REMOVED lines=8> */
.L_x_4:


//--------------------- .nv.global.init           --------------------------
	.section	.nv.global.init,"aw",@progbits
.nv.global.init:
	.type		_$_str,@object
	.size		_$_str,(.L_0 - _$_str)
_$_str:
        /*0000*/ 	.byte	0x5f, 0x5f, 0x43, 0x55, 0x44, 0x41, 0x5f, 0x46, 0x54, 0x5a, 0x00
.L_0:


//--------------------- .nv.shared.attn_fwd       --------------------------
	.section	.nv.shared.attn_fwd,"aw",@nobits
	.sectionflags	@""
	.align	16
